def matmul_kernel(
    a_ptr,
    b_ptr,
    c_ptr,
    M,
    N,
    K,
    stride_am,
    stride_ak,
    stride_bk,
    stride_bn,
    stride_cm,
    stride_cn,
    BLOCK_M: tl.constexpr,
    BLOCK_N: tl.constexpr,
    BLOCK_K: tl.constexpr,
    GROUP_M: tl.constexpr,
):
    pid = tl.program_id(axis=0)
    num_pid_m = tl.cdiv(M, BLOCK_M)
    num_pid_n = tl.cdiv(N, BLOCK_N)
    num_pid_in_group = GROUP_M * num_pid_n
    group_id = pid // num_pid_in_group
    first_pid_m = group_id * GROUP_M
    group_size_m = min(num_pid_m - first_pid_m, GROUP_M)
    pid_m = first_pid_m + ((pid % num_pid_in_group) % group_size_m)
    pid_n = (pid % num_pid_in_group) // group_size_m

    offs_am = (pid_m * BLOCK_M + tl.arange(0, BLOCK_M)) % M
    offs_bn = (pid_n * BLOCK_N + tl.arange(0, BLOCK_N)) % N
    offs_k = tl.arange(0, BLOCK_K)
    a_ptrs = a_ptr + offs_am[:, None] * stride_am + offs_k[None, :] * stride_ak
    b_ptrs = b_ptr + offs_k[:, None] * stride_bk + offs_bn[None, :] * stride_bn

    acc = tl.zeros((BLOCK_M, BLOCK_N), dtype=tl.float32)
    for kk in range(0, tl.cdiv(K, BLOCK_K)):
        a = tl.load(a_ptrs, mask=offs_k[None, :] < K - kk * BLOCK_K, other=0.0)
        b = tl.load(b_ptrs, mask=offs_k[:, None] < K - kk * BLOCK_K, other=0.0)
        acc = tl.dot(a, b, acc)
        a_ptrs += BLOCK_K * stride_ak
        b_ptrs += BLOCK_K * stride_bk

    c = acc.to(c_ptr.dtype.element_ty)
    offs_cm = pid_m * BLOCK_M + tl.arange(0, BLOCK_M)
    offs_cn = pid_n * BLOCK_N + tl.arange(0, BLOCK_N)
    c_ptrs = c_ptr + offs_cm[:, None] * stride_cm + offs_cn[None, :] * stride_cn
    mask = (offs_cm[:, None] < M) & (offs_cn[None, :] < N)
    tl.store(c_ptrs, c, mask=mask)

# config = {"BLOCK_K": 128, "BLOCK_M": 128, "BLOCK_N": 64, "GROUP_M": 8, "arch": "sm_100", "dtype": "fp32", "num_ctas": 1, "num_stages": 5, "num_warps": 4}
# arch = sm_100


// ===== COMPILED SASS (sm_100a) =====

	.target	sm_100a

	.elftype	@"ET_EXEC"


//--------------------- .note.nv.tkinfo           --------------------------
	.section	.note.nv.tkinfo,"",@"SHT_NOTE"
	.sectionflags	@"SHF_NOTE_NV_TKINFO"
	.tkinfo
        /*0018*/ 	.word	0x00000081
        /*0030*/ 	.string	""
        /*0030*/ 	.string	"ptxas-blackwell"
        /*0030*/ 	.string	"Cuda compilation tools, release 12.9, V12.9.86"
        /*0030*/ 	.string	"Build cuda_12.9.r12.9/compiler.36037853_0"
        /*0030*/ 	.string	"-v  -suppress-debug-info  -lineinfo  -arch sm_100a "



//--------------------- .note.nv.cuver            --------------------------
	.section	.note.nv.cuver,"",@"SHT_NOTE"
	.sectionflags	@"SHF_NOTE_NV_CUVER"
        /*0018*/ 	.short	0x0001
        /*001a*/ 	.short	0x0064
        /*001c*/ 	.short	0x0001
        /*001e*/ 	.short	0x0000
        /*0020*/ 	.short	0x0001
        /*0022*/ 	.short	0x0000


//--------------------- .nv.info                  --------------------------
	.section	.nv.info,"",@"SHT_CUDA_INFO"
	.align	4


	//----- nvinfo : EIATTR_REGCOUNT
	.align		4
        /*0000*/ 	.byte	0x04, 0x2f
        /*0002*/ 	.short	(.L_4 - .L_3)
	.align		4
.L_3:
        /*0004*/ 	.word	index@(matmul_kernel)
        /*0008*/ 	.word	0x000000ff


	//----- nvinfo : EIATTR_FRAME_SIZE
	.align		4
.L_4:
        /*000c*/ 	.byte	0x04, 0x11
        /*000e*/ 	.short	(.L_6 - .L_5)
	.align		4
.L_5:
        /*0010*/ 	.word	index@($__internal_2_$__cuda_sm10x_tcgen05_guardrail_trap_unallocated_columns_being_dealloced)
        /*0014*/ 	.word	0x00000790


	//----- nvinfo : EIATTR_FRAME_SIZE
	.align		4
.L_6:
        /*0018*/ 	.byte	0x04, 0x11
        /*001a*/ 	.short	(.L_8 - .L_7)
	.align		4
.L_7:
        /*001c*/ 	.word	index@($__internal_1_$__cuda_sm10x_tcgen05_guardrail_trap_phase_invalid_during_alloc)
        /*0020*/ 	.word	0x00000790


	//----- nvinfo : EIATTR_FRAME_SIZE
	.align		4
.L_8:
        /*0024*/ 	.byte	0x04, 0x11
        /*0026*/ 	.short	(.L_10 - .L_9)
	.align		4
.L_9:
        /*0028*/ 	.word	index@($__internal_0_$__cuda_sm10x_tcgen05_guardrail_trap_col_being_dealloced_not_returned_by_alloc)
        /*002c*/ 	.word	0x00000790


	//----- nvinfo : EIATTR_FRAME_SIZE
	.align		4
.L_10:
        /*0030*/ 	.byte	0x04, 0x11
        /*0032*/ 	.short	(.L_12 - .L_11)
	.align		4
.L_11:
        /*0034*/ 	.word	index@(matmul_kernel)
        /*0038*/ 	.word	0x00000790


	//----- nvinfo : EIATTR_MIN_STACK_SIZE
	.align		4
.L_12:
        /*003c*/ 	.byte	0x04, 0x12
        /*003e*/ 	.short	(.L_14 - .L_13)
	.align		4
.L_13:
        /*0040*/ 	.word	index@(matmul_kernel)
        /*0044*/ 	.word	0x00000790
.L_14:


//--------------------- .nv.info.matmul_kernel    --------------------------
	.section	.nv.info.matmul_kernel,"",@"SHT_CUDA_INFO"
	.sectionflags	@""
	.align	4


	//----- nvinfo : EIATTR_CUDA_API_VERSION
	.align		4
        /*0000*/ 	.byte	0x04, 0x37
        /*0002*/ 	.short	(.L_16 - .L_15)
.L_15:
        /*0004*/ 	.word	0x00000081


	//----- nvinfo : EIATTR_KPARAM_INFO
	.align		4
.L_16:
        /*0008*/ 	.byte	0x04, 0x17
        /*000a*/ 	.short	(.L_18 - .L_17)
.L_17:
        /*000c*/ 	.word	0x00000000
        /*0010*/ 	.short	0x000d
        /*0012*/ 	.short	0x0048
        /*0014*/ 	.byte	0x00, 0xf4, 0x21, 0x00


	//----- nvinfo : EIATTR_KPARAM_INFO
	.align		4
.L_18:
        /*0018*/ 	.byte	0x04, 0x17
        /*001a*/ 	.short	(.L_20 - .L_19)
.L_19:
        /*001c*/ 	.word	0x00000000
        /*0020*/ 	.short	0x000c
        /*0022*/ 	.short	0x0040
        /*0024*/ 	.byte	0x00, 0xf4, 0x21, 0x00


	//----- nvinfo : EIATTR_KPARAM_INFO
	.align		4
.L_20:
        /*0028*/ 	.byte	0x04, 0x17
        /*002a*/ 	.short	(.L_22 - .L_21)
.L_21:
        /*002c*/ 	.word	0x00000000
        /*0030*/ 	.short	0x000b
        /*0032*/ 	.short	0x0038
        /*0034*/ 	.byte	0x00, 0xf0, 0x11, 0x00


	//----- nvinfo : EIATTR_KPARAM_INFO
	.align		4
.L_22:
        /*0038*/ 	.byte	0x04, 0x17
        /*003a*/ 	.short	(.L_24 - .L_23)
.L_23:
        /*003c*/ 	.word	0x00000000
        /*0040*/ 	.short	0x000a
        /*0042*/ 	.short	0x0034
        /*0044*/ 	.byte	0x00, 0xf0, 0x11, 0x00


	//----- nvinfo : EIATTR_KPARAM_INFO
	.align		4
.L_24:
        /*0048*/ 	.byte	0x04, 0x17
        /*004a*/ 	.short	(.L_26 - .L_25)
.L_25:
        /*004c*/ 	.word	0x00000000
        /*0050*/ 	.short	0x0009
        /*0052*/ 	.short	0x0030
        /*0054*/ 	.byte	0x00, 0xf0, 0x11, 0x00


	//----- nvinfo : EIATTR_KPARAM_INFO
	.align		4
.L_26:
        /*0058*/ 	.byte	0x04, 0x17
        /*005a*/ 	.short	(.L_28 - .L_27)
.L_27:
        /*005c*/ 	.word	0x00000000
        /*0060*/ 	.short	0x0008
        /*0062*/ 	.short	0x002c
        /*0064*/ 	.byte	0x00, 0xf0, 0x11, 0x00


	//----- nvinfo : EIATTR_KPARAM_INFO
	.align		4
.L_28:
        /*0068*/ 	.byte	0x04, 0x17
        /*006a*/ 	.short	(.L_30 - .L_29)
.L_29:
        /*006c*/ 	.word	0x00000000
        /*0070*/ 	.short	0x0007
        /*0072*/ 	.short	0x0028
        /*0074*/ 	.byte	0x00, 0xf0, 0x11, 0x00


	//----- nvinfo : EIATTR_KPARAM_INFO
	.align		4
.L_30:
        /*0078*/ 	.byte	0x04, 0x17
        /*007a*/ 	.short	(.L_32 - .L_31)
.L_31:
        /*007c*/ 	.word	0x00000000
        /*0080*/ 	.short	0x0006
        /*0082*/ 	.short	0x0024
        /*0084*/ 	.byte	0x00, 0xf0, 0x11, 0x00


	//----- nvinfo : EIATTR_KPARAM_INFO
	.align		4
.L_32:
        /*0088*/ 	.byte	0x04, 0x17
        /*008a*/ 	.short	(.L_34 - .L_33)
.L_33:
        /*008c*/ 	.word	0x00000000
        /*0090*/ 	.short	0x0005
        /*0092*/ 	.short	0x0020
        /*0094*/ 	.byte	0x00, 0xf0, 0x11, 0x00


	//----- nvinfo : EIATTR_KPARAM_INFO
	.align		4
.L_34:
        /*0098*/ 	.byte	0x04, 0x17
        /*009a*/ 	.short	(.L_36 - .L_35)
.L_35:
        /*009c*/ 	.word	0x00000000
        /*00a0*/ 	.short	0x0004
        /*00a2*/ 	.short	0x001c
        /*00a4*/ 	.byte	0x00, 0xf0, 0x11, 0x00


	//----- nvinfo : EIATTR_KPARAM_INFO
	.align		4
.L_36:
        /*00a8*/ 	.byte	0x04, 0x17
        /*00aa*/ 	.short	(.L_38 - .L_37)
.L_37:
        /*00ac*/ 	.word	0x00000000
        /*00b0*/ 	.short	0x0003
        /*00b2*/ 	.short	0x0018
        /*00b4*/ 	.byte	0x00, 0xf0, 0x11, 0x00


	//----- nvinfo : EIATTR_KPARAM_INFO
	.align		4
.L_38:
        /*00b8*/ 	.byte	0x04, 0x17
        /*00ba*/ 	.short	(.L_40 - .L_39)
.L_39:
        /*00bc*/ 	.word	0x00000000
        /*00c0*/ 	.short	0x0002
        /*00c2*/ 	.short	0x0010
        /*00c4*/ 	.byte	0x00, 0xf4, 0x21, 0x00


	//----- nvinfo : EIATTR_KPARAM_INFO
	.align		4
.L_40:
        /*00c8*/ 	.byte	0x04, 0x17
        /*00ca*/ 	.short	(.L_42 - .L_41)
.L_41:
        /*00cc*/ 	.word	0x00000000
        /*00d0*/ 	.short	0x0001
        /*00d2*/ 	.short	0x0008
        /*00d4*/ 	.byte	0x00, 0xf4, 0x21, 0x00


	//----- nvinfo : EIATTR_KPARAM_INFO
	.align		4
.L_42:
        /*00d8*/ 	.byte	0x04, 0x17
        /*00da*/ 	.short	(.L_44 - .L_43)
.L_43:
        /*00dc*/ 	.word	0x00000000
        /*00e0*/ 	.short	0x0000
        /*00e2*/ 	.short	0x0000
        /*00e4*/ 	.byte	0x00, 0xf4, 0x21, 0x00


	//----- nvinfo : EIATTR_AT_ENTRY_FRAGMENTS
	.align		4
.L_44:
        /*00e8*/ 	.byte	0x04, 0x4f
        /*00ea*/ 	.short	(.L_46 - .L_45)


	//   ....[0]....
.L_45:
        /*00ec*/ 	.word	0x00000004


	//----- nvinfo : EIATTR_RESERVED_SMEM_USED
	.align		4
.L_46:
        /*00f0*/ 	.byte	0x01, 0x41
	.zero		2


	//----- nvinfo : EIATTR_SPARSE_MMA_MASK
	.align		4
        /*00f4*/ 	.byte	0x03, 0x50
        /*00f6*/ 	.short	0x0000


	//----- nvinfo : EIATTR_TCGEN05_1CTA_USED
	.align		4
        /*00f8*/ 	.byte	0x01, 0x51
	.zero		2


	//----- nvinfo : EIATTR_MAXREG_COUNT
	.align		4
        /*00fc*/ 	.byte	0x03, 0x1b
        /*00fe*/ 	.short	0x00ff


	//----- nvinfo : EIATTR_NUM_BARRIERS
	.align		4
        /*0100*/ 	.byte	0x02, 0x4c
        /*0102*/ 	.byte	0x01
	.zero		1


	//----- nvinfo : EIATTR_ANNOTATIONS
	.align		4
        /*0104*/ 	.byte	0x04, 0x55
        /*0106*/ 	.short	(.L_48 - .L_47)


	//   ....[0]....
.L_47:
        /*0108*/ 	.word	0x00000001
        /*010c*/ 	.byte	0x10, 0x0a, 0x00, 0x00, 0x01, 0x00, 0x00, 0x00, 0x90, 0x0a, 0x00, 0x00, 0x01, 0x00, 0x00, 0x00
        /* <DEDUP_REMOVED lines=1068> */
        /*43dc*/ 	.byte	0x50, 0x6f, 0x02, 0x00, 0x01, 0x00, 0x00, 0x00, 0x70, 0x6f, 0x02, 0x00


	//----- nvinfo : EIATTR_INT_WARP_WIDE_INSTR_OFFSETS
	.align		4
.L_48:
        /*43e8*/ 	.byte	0x04, 0x31
        /*43ea*/ 	.short	(.L_50 - .L_49)


	//   ....[0]....
.L_49:
        /*43ec*/ 	.word	0x00007120


	//   ....[1]....
        /*43f0*/ 	.word	0x00007150


	//   ....[2]....
        /*43f4*/ 	.word	0x000071c0


	//   ....[3]....
        /*43f8*/ 	.word	0x00027410


	//   ....[4]....
        /*43fc*/ 	.word	0x00027460


	//----- nvinfo : EIATTR_COOP_GROUP_MASK_REGIDS
	.align		4
.L_50:
        /*4400*/ 	.byte	0x04, 0x29
        /*4402*/ 	.short	(.L_52 - .L_51)


	//   ....[0]....
.L_51:
        /*4404*/ 	.word	0xffffffff


	//   ....[1]....
        /*4408*/ 	.word	0xffffffff


	//   ....[2]....
        /*440c*/ 	.word	0xffffffff


	//   ....[3]....
        /*4410*/ 	.word	0xffffffff


	//----- nvinfo : EIATTR_COOP_GROUP_INSTR_OFFSETS
	.align		4
.L_52:
        /*4414*/ 	.byte	0x04, 0x28
        /*4416*/ 	.short	(.L_54 - .L_53)


	//   ....[0]....
.L_53:
        /*4418*/ 	.word	0x00000070


	//   ....[1]....
        /*441c*/ 	.word	0x00000330


	//   ....[2]....
        /*4420*/ 	.word	0x000272a0


	//   ....[3]....
        /*4424*/ 	.word	0x00027510


	//----- nvinfo : EIATTR_VRC_CTA_INIT_COUNT
	.align		4
.L_54:
        /*4428*/ 	.byte	0x02, 0x4a
        /*442a*/ 	.byte	0x80
	.zero		1


	//----- nvinfo : EIATTR_MBARRIER_INSTR_OFFSETS
	.align		4
        /*442c*/ 	.byte	0x04, 0x39
        /*442e*/ 	.short	(.L_56 - .L_55)


	//   ....[0]....
.L_55:
        /*4430*/ 	.word	0x00007220
        /*4434*/ 	.word	0x000000ff
        /*4438*/ 	.word	0x00000000
        /*443c*/ 	.short	0x0100
        /*443e*/ 	.byte	0x04
	.zero		1


	//   ....[1]....
        /*4440*/ 	.word	0x000072f0
        /*4444*/ 	.word	0x000000ff
        /*4448*/ 	.word	0x00068008
        /*444c*/ 	.short	0x0100
        /*444e*/ 	.byte	0x09
	.zero		1


	//   ....[2]....
        /*4450*/ 	.word	0x0001cf90
        /*4454*/ 	.word	0x000000ff
        /*4458*/ 	.word	0x00000000
        /*445c*/ 	.short	0x010a
        /*445e*/ 	.byte	0x04
	.zero		1


	//   ....[3]....
        /*4460*/ 	.word	0x00025a70
        /*4464*/ 	.word	0x000000ff
        /*4468*/ 	.word	0x00000000
        /*446c*/ 	.short	0x010a
        /*446e*/ 	.byte	0x04
	.zero		1


	//   ....[4]....
        /*4470*/ 	.word	0x00025ca0
        /*4474*/ 	.word	0x000000ff
        /*4478*/ 	.word	0x00068000
        /*447c*/ 	.short	0x0108
        /*447e*/ 	.byte	0x09
	.zero		1


	//   ....[5]....
        /*4480*/ 	.word	0x00025dc0
        /*4484*/ 	.word	0x000000ff
        /*4488*/ 	.word	0x00068008
        /*448c*/ 	.short	0x0108
        /*448e*/ 	.byte	0x09
	.zero		1


	//   ....[6]....
        /*4490*/ 	.word	0x00027530
        /*4494*/ 	.word	0x000000ff
        /*4498*/ 	.word	0x00000000
        /*449c*/ 	.short	0x010a
        /*449e*/ 	.byte	0x04
	.zero		1


	//   ....[7]....
        /*44a0*/ 	.word	0x00027560
        /*44a4*/ 	.word	0x000000ff
        /*44a8*/ 	.word	0x00000000
        /*44ac*/ 	.short	0x010a
        /*44ae*/ 	.byte	0x04
	.zero		1


	//----- nvinfo : EIATTR_NUM_MBARRIERS
	.align		4
.L_56:
        /*44b0*/ 	.byte	0x03, 0x38
        /*44b2*/ 	.short	0x0002


	//----- nvinfo : EIATTR_EXIT_INSTR_OFFSETS
	.align		4
        /*44b4*/ 	.byte	0x04, 0x1c
        /*44b6*/ 	.short	(.L_58 - .L_57)


	//   ....[0]....
.L_57:
        /*44b8*/ 	.word	0x00027520


	//----- nvinfo : EIATTR_REQNTID
	.align		4
.L_58:
        /*44bc*/ 	.byte	0x04, 0x10
        /*44be*/ 	.short	(.L_60 - .L_59)
.L_59:
        /*44c0*/ 	.word	0x00000080
        /*44c4*/ 	.word	0x00000001
        /*44c8*/ 	.word	0x00000001


	//----- nvinfo : EIATTR_CRS_STACK_SIZE
	.align		4
.L_60:
        /*44cc*/ 	.byte	0x04, 0x1e
        /*44ce*/ 	.short	(.L_62 - .L_61)
.L_61:
        /*44d0*/ 	.word	0x00000000


	//----- nvinfo : EIATTR_CBANK_PARAM_SIZE
	.align		4
.L_62:
        /*44d4*/ 	.byte	0x03, 0x19
        /*44d6*/ 	.short	0x0050


	//----- nvinfo : EIATTR_PARAM_CBANK
	.align		4
        /*44d8*/ 	.byte	0x04, 0x0a
        /*44da*/ 	.short	(.L_64 - .L_63)
	.align		4
.L_63:
        /*44dc*/ 	.word	index@(.nv.constant0.matmul_kernel)
        /*44e0*/ 	.short	0x0380
        /*44e2*/ 	.short	0x0050


	//----- nvinfo : EIATTR_SW_WAR
	.align		4
.L_64:
        /*44e4*/ 	.byte	0x04, 0x36
        /*44e6*/ 	.short	(.L_66 - .L_65)
.L_65:
        /*44e8*/ 	.word	0x00000008
.L_66:


//--------------------- .nv.compat                --------------------------
	.section	.nv.compat,"",@"SHT_CUDA_COMPAT_INFO"
	.align	4
        /*0000*/ 	.byte	0x02, 0x02, 0x02, 0x00, 0x02, 0x05, 0x05, 0x00, 0x02, 0x03, 0x00, 0x00, 0x02, 0x06, 0x01, 0x00


//--------------------- .nv.callgraph             --------------------------
	.section	.nv.callgraph,"",@"SHT_CUDA_CALLGRAPH"
	.align	4
	.sectionentsize	8
	.align		4
        /*0000*/ 	.word	0x00000000
	.align		4
        /*0004*/ 	.word	0xffffffff
	.align		4
        /*0008*/ 	.word	0x00000000
	.align		4
        /*000c*/ 	.word	0xfffffffe
	.align		4
        /*0010*/ 	.word	0x00000000
	.align		4
        /*0014*/ 	.word	0xfffffffd
	.align		4
        /*0018*/ 	.word	0x00000000
	.align		4
        /*001c*/ 	.word	0xfffffffc


//--------------------- .text.matmul_kernel       --------------------------
	.section	.text.matmul_kernel,"ax",@progbits
	.align	128
        .global         matmul_kernel
        .type           matmul_kernel,@function
        .size           matmul_kernel,(.L_x_21 - matmul_kernel)
        .other          matmul_kernel,@"STO_CUDA_ENTRY STV_DEFAULT"
matmul_kernel:
.text.matmul_kernel:
[----:B------:R-:W1:Y:S01]  /*0000*/  LDC R1, c[0x0][0x37c] ;  /* 0x0000df00ff017b82 */ /* 0x000e620000000800 */
[----:B------:R-:W2:Y:S01]  /*0010*/  S2R R0, SR_TID.X ;  /* 0x0000000000007919 */ /* 0x000ea20000002100 */
[----:B-1----:R-:W-:Y:S01]  /*0020*/  VIADD R1, R1, 0xfffff870 ;  /* 0xfffff87001017836 */ /* 0x002fe20000000000 */
[----:B--2---:R-:W-:-:S13]  /*0030*/  ISETP.GE.U32.AND P0, PT, R0, 0x20, PT ;  /* 0x000000200000780c */ /* 0x004fda0003f06070 */
[----:B------:R-:W-:Y:S02]  /*0040*/  VOTEU.ANY UP0, P0 ;  /* 0x0000000000ff7886 */ /* 0x000fe40000000100 */
[----:B------:R-:W-:Y:S05]  /*0050*/  BRA.U UP0, `(.L_x_0) ;  /* 0x0000000100b87547 */ /* 0x000fea000b800000 */
[----:B------:R-:W1:Y:S01]  /*0060*/  S2UR UR6, SR_CgaCtaId ;  /* 0x00000000000679c3 */ /* 0x000e620000008800 */
[----:B------:R-:W-:Y:S01]  /*0070*/  NOP ;  /* 0x0000000000007918 */ /* 0x000fe20000000000 */
[----:B------:R-:W-:Y:S02]  /*0080*/  UMOV UR4, 0x40 ;  /* 0x0000004000047882 */ /* 0x000fe40000000000 */
[----:B-1----:R-:W-:-:S09]  /*0090*/  ULEA UR4, UR6, UR4, 0x18 ;  /* 0x0000000406047291 */ /* 0x002fd2000f8ec0ff */
[----:B------:R-:W1:Y:S01]  /*00a0*/  LDS.U8 R2, [UR4] ;  /* 0x00000004ff027984 */ /* 0x000e620008000000 */
[----:B------:R-:W-:Y:S02]  /*00b0*/  UMOV UR4, 0x400 ;  /* 0x0000040000047882 */ /* 0x000fe40000000000 */
[----:B------:R-:W-:Y:S01]  /*00c0*/  ULEA UR4, UR6, UR4, 0x18 ;  /* 0x0000000406047291 */ /* 0x000fe2000f8ec0ff */
[----:B-1----:R-:W-:-:S13]  /*00d0*/  ISETP.NE.AND P0, PT, R2, RZ, PT ;  /* 0x000000ff0200720c */ /* 0x002fda0003f05270 */
[----:B------:R-:W-:Y:S05]  /*00e0*/  @P0 BRA `(.L_x_1) ;  /* 0x00000000007c0947 */ /* 0x000fea0003800000 */
[----:B------:R-:W-:-:S13]  /*00f0*/  ELECT P0, URZ, PT ;  /* 0x0000000000ff782f */ /* 0x000fda0003800000 */
[----:B------:R-:W-:Y:S05]  /*0100*/  @!P0 BRA `(.L_x_2) ;  /* 0x0000000000848947 */ /* 0x000fea0003800000 */
[----:B------:R-:W-:Y:S01]  /*0110*/  UMOV UR5, 0x8 ;  /* 0x0000000800057882 */ /* 0x000fe20000000000 */
[----:B------:R-:W-:Y:S02]  /*0120*/  IMAD.MOV.U32 R5, RZ, RZ, 0x1 ;  /* 0x00000001ff057424 */ /* 0x000fe400078e00ff */
[----:B------:R-:W-:Y:S02]  /*0130*/  IMAD.MOV.U32 R3, RZ, RZ, 0xff ;  /* 0x000000ffff037424 */ /* 0x000fe400078e00ff */
[----:B------:R-:W-:Y:S04]  /*0140*/  DEPBAR.LE SB1, 0x36 ;  /* 0x00009d800000791a */ /* 0x000fe80000000000 */
[----:B------:R-:W1:Y:S02]  /*0150*/  UTCATOMSWS.FIND_AND_SET.ALIGN UP1, UR5, UR5 ;  /* 0x00000005000575e3 */ /* 0x000e640008020800 */
[----:B-1----:R-:W-:-:S04]  /*0160*/  PLOP3.LUT P0, PT, PT, PT, UP1, 0x80, 0x8 ;  /* 0x000000000008781c */ /* 0x002fc80003f0f018 */
[----:B------:R-:W-:-:S04]  /*0170*/  SEL R2, RZ, 0xffffffff, !P0 ;  /* 0xffffffffff027807 */ /* 0x000fc80004000000 */
[----:B------:R-:W-:Y:S01]  /*0180*/  ISETP.NE.AND P0, PT, R2, RZ, PT ;  /* 0x000000ff0200720c */ /* 0x000fe20003f05270 */
[----:B------:R-:W-:-:S12]  /*0190*/  IMAD.U32 R2, RZ, RZ, UR5 ;  /* 0x00000005ff027e24 */ /* 0x000fd8000f8e00ff */
[----:B------:R-:W-:Y:S05]  /*01a0*/  @P0 BRA `(.L_x_3) ;  /* 0x0000000000240947 */ /* 0x000fea0003800000 */
.L_x_4:
[----:B------:R-:W-:Y:S05]  /*01b0*/  NANOSLEEP 0x64 ;  /* 0x000000640000795d */ /* 0x000fea0003800000 */
[----:B------:R-:W-:-:S05]  /*01c0*/  UMOV UR5, 0x8 ;  /* 0x0000000800057882 */ /* 0x000fca0000000000 */
[----:B------:R-:W-:Y:S04]  /*01d0*/  DEPBAR.LE SB1, 0x36 ;  /* 0x00009d800000791a */ /* 0x000fe80000000000 */
[----:B------:R-:W1:Y:S02]  /*01e0*/  UTCATOMSWS.FIND_AND_SET.ALIGN UP1, UR5, UR5 ;  /* 0x00000005000575e3 */ /* 0x000e640008020800 */
[----:B-1----:R-:W-:-:S04]  /*01f0*/  PLOP3.LUT P0, PT, PT, PT, UP1, 0x80, 0x8 ;  /* 0x000000000008781c */ /* 0x002fc80003f0f018 */
[----:B------:R-:W-:-:S04]  /*0200*/  SEL R2, RZ, 0xffffffff, !P0 ;  /* 0xffffffffff027807 */ /* 0x000fc80004000000 */
[----:B------:R-:W-:Y:S01]  /*0210*/  ISETP.NE.AND P0, PT, R2, RZ, PT ;  /* 0x000000ff0200720c */ /* 0x000fe20003f05270 */
[----:B------:R-:W-:-:S12]  /*0220*/  IMAD.U32 R2, RZ, RZ, UR5 ;  /* 0x00000005ff027e24 */ /* 0x000fd8000f8e00ff */
[----:B------:R-:W-:Y:S05]  /*0230*/  @!P0 BRA `(.L_x_4) ;  /* 0xfffffffc00dc8947 */ /* 0x000fea000383ffff */
.L_x_3:
[C---:B------:R-:W-:Y:S01]  /*0240*/  VIADD R4, R2.reuse, 0x10 ;  /* 0x0000001002047836 */ /* 0x040fe20000000000 */
[----:B------:R-:W-:Y:S01]  /*0250*/  UMOV UR5, 0x50 ;  /* 0x0000005000057882 */ /* 0x000fe20000000000 */
[----:B------:R-:W-:Y:S01]  /*0260*/  SHF.L.U32 R3, R3, R2, RZ ;  /* 0x0000000203037219 */ /* 0x000fe200000006ff */
[----:B------:R-:W-:Y:S01]  /*0270*/  ULEA UR5, UR6, UR5, 0x18 ;  /* 0x0000000506057291 */ /* 0x000fe2000f8ec0ff */
[----:B------:R-:W-:Y:S02]  /*0280*/  SHF.L.U32 R2, R2, 0x5, RZ ;  /* 0x0000000502027819 */ /* 0x000fe400000006ff */
[----:B------:R-:W-:-:S04]  /*0290*/  SHF.L.U32 R4, R5, R4, RZ ;  /* 0x0000000405047219 */ /* 0x000fc800000006ff */
[----:B------:R-:W-:-:S05]  /*02a0*/  LOP3.LUT R3, R4, R3, RZ, 0xfc, !PT ;  /* 0x0000000304037212 */ /* 0x000fca00078efcff */
[----:B------:R1:W-:Y:S04]  /*02b0*/  ATOMS.OR RZ, [UR5], R3 ;  /* 0x00000003ffff798c */ /* 0x0003e8000b000005 */
[----:B------:R1:W-:Y:S01]  /*02c0*/  STS [UR4], R2 ;  /* 0x00000002ff007988 */ /* 0x0003e20008000804 */
[----:B------:R-:W-:Y:S05]  /*02d0*/  BRA `(.L_x_2) ;  /* 0x0000000000107947 */ /* 0x000fea0003800000 */
.L_x_1:
[----:B------:R-:W-:-:S05]  /*02e0*/  IMAD.MOV.U32 R2, RZ, RZ, -0x1 ;  /* 0xffffffffff027424 */ /* 0x000fca00078e00ff */
[----:B------:R1:W-:Y:S02]  /*02f0*/  STS [UR4], R2 ;  /* 0x00000002ff007988 */ /* 0x0003e40008000804 */
[----:B-1----:R-:W-:-:S07]  /*0300*/  MOV R2, 0x320 ;  /* 0x0000032000027802 */ /* 0x002fce0000000f00 */
[----:B------:R-:W-:Y:S05]  /*0310*/  CALL.REL.NOINC `($__internal_1_$__cuda_sm10x_tcgen05_guardrail_trap_phase_invalid_during_alloc) ;  /* 0x0000027000a87944 */ /* 0x000fea0003c00000 */
.L_x_2:
[----:B------:R-:W-:Y:S05]  /*0320*/  WARPSYNC.ALL ;  /* 0x0000000000007948 */ /* 0x000fea0003800000 */
[----:B------:R-:W-:Y:S01]  /*0330*/  NOP ;  /* 0x0000000000007918 */ /* 0x000fe20000000000 */
.L_x_0:
[----:B------:R-:W2:Y:S01]  /*0340*/  LDC.64 R106, c[0x0][0x398] ;  /* 0x0000e600ff6a7b82 */ /* 0x000ea20000000a00 */
[----:B------:R-:W3:Y:S01]  /*0350*/  S2R R8, SR_CTAID.X ;  /* 0x0000000000087919 */ /* 0x000ee20000002500 */
[----:B------:R-:W-:Y:S01]  /*0360*/  UMOV UR9, 0x400 ;  /* 0x0000040000097882 */ /* 0x000fe20000000000 */
[----:B------:R-:W4:Y:S01]  /*0370*/  LDCU UR5, c[0x0][0x3a4] ;  /* 0x00007480ff0577ac */ /* 0x000f220008000800 */
[----:B------:R-:W5:Y:S04]  /*0380*/  LDCU.128 UR12, c[0x0][0x380] ;  /* 0x00007000ff0c77ac */ /* 0x000f680008000c00 */
[----:B------:R-:W1:Y:S01]  /*0390*/  S2UR UR4, SR_CgaCtaId ;  /* 0x00000000000479c3 */ /* 0x000e620000008800 */
[----:B------:R-:W1:Y:S01]  /*03a0*/  LDCU UR6, c[0x0][0x3b0] ;  /* 0x00007600ff0677ac */ /* 0x000e620008000800 */
[----:B------:R-:W1:Y:S02]  /*03b0*/  LDCU.64 UR22, c[0x0][0x358] ;  /* 0x00006b00ff1677ac */ /* 0x000e640008000a00 */
[----:B-12---:R-:W-:-:S05]  /*03c0*/  VIADD R2, R107, 0x3f ;  /* 0x0000003f6b027836 */ /* 0x006fca0000000000 */
[----:B------:R-:W-:Y:S01]  /*03d0*/  SHF.R.S32.HI R3, RZ, 0x1f, R2 ;  /* 0x0000001fff037819 */ /* 0x000fe20000011402 */
[----:B------:R-:W-:-:S03]  /*03e0*/  ULEA UR9, UR4, UR9, 0x18 ;  /* 0x0000000904097291 */ /* 0x000fc6000f8ec0ff */
[----:B------:R-:W-:Y:S02]  /*03f0*/  LEA.HI R3, R3, R2, RZ, 0x6 ;  /* 0x0000000203037211 */ /* 0x000fe400078f30ff */
[----:B---3--:R-:W-:Y:S02]  /*0400*/  IABS R10, R8 ;  /* 0x00000008000a7213 */ /* 0x008fe40000000000 */
[----:B------:R-:W-:-:S05]  /*0410*/  SHF.R.S32.HI R3, RZ, 0x6, R3 ;  /* 0x00000006ff037819 */ /* 0x000fca0000011403 */
[----:B------:R-:W-:-:S05]  /*0420*/  IMAD.SHL.U32 R5, R3, 0x8, RZ ;  /* 0x0000000803057824 */ /* 0x000fca00078e00ff */
[-C--:B------:R-:W-:Y:S02]  /*0430*/  IABS R7, R5.reuse ;  /* 0x0000000500077213 */ /* 0x080fe40000000000 */
[----:B------:R-:W-:Y:S02]  /*0440*/  IABS R11, R5 ;  /* 0x00000005000b7213 */ /* 0x000fe40000000000 */
[----:B------:R-:W1:Y:S08]  /*0450*/  I2F.RP R4, R7 ;  /* 0x0000000700047306 */ /* 0x000e700000209400 */
[----:B-1----:R-:W1:Y:S02]  /*0460*/  MUFU.RCP R4, R4 ;  /* 0x0000000400047308 */ /* 0x002e640000001000 */
[----:B-1----:R-:W-:-:S02]  /*0470*/  VIADD R2, R4, 0xffffffe ;  /* 0x0ffffffe04027836 */ /* 0x002fc40000000000 */
[----:B------:R-:W-:-:S04]  /*0480*/  IMAD.MOV R4, RZ, RZ, -R11 ;  /* 0x000000ffff047224 */ /* 0x000fc800078e0a0b */
[----:B------:R1:W2:Y:S02]  /*0490*/  F2I.FTZ.U32.TRUNC.NTZ R3, R2 ;  /* 0x0000000200037305 */ /* 0x0002a4000021f000 */
[----:B-1----:R-:W-:Y:S02]  /*04a0*/  HFMA2 R2, -RZ, RZ, 0, 0 ;  /* 0x00000000ff027431 */ /* 0x002fe400000001ff */
[----:B--2---:R-:W-:-:S04]  /*04b0*/  IMAD.MOV R6, RZ, RZ, -R3 ;  /* 0x000000ffff067224 */ /* 0x004fc800078e0a03 */
[----:B------:R-:W-:Y:S02]  /*04c0*/  IMAD R9, R6, R7, RZ ;  /* 0x0000000706097224 */ /* 0x000fe400078e02ff */
[----:B------:R-:W-:Y:S01]  /*04d0*/  IMAD.MOV.U32 R6, RZ, RZ, R10 ;  /* 0x000000ffff067224 */ /* 0x000fe200078e000a */
[----:B------:R-:W-:Y:S01]  /*04e0*/  IABS R10, R106 ;  /* 0x0000006a000a7213 */ /* 0x000fe20000000000 */
[----:B------:R-:W-:-:S06]  /*04f0*/  IMAD.HI.U32 R3, R3, R9, R2 ;  /* 0x0000000903037227 */ /* 0x000fcc00078e0002 */
[----:B------:R-:W-:-:S04]  /*0500*/  IMAD.HI.U32 R3, R3, R6, RZ ;  /* 0x0000000603037227 */ /* 0x000fc800078e00ff */
[----:B------:R-:W-:Y:S01]  /*0510*/  IMAD R2, R3, R4, R6 ;  /* 0x0000000403027224 */ /* 0x000fe200078e0206 */
[----:B------:R-:W-:Y:S04]  /*0520*/  BAR.SYNC.DEFER_BLOCKING 0x0 ;  /* 0x0000000000007b1d */ /* 0x000fe80000010000 */
[----:B------:R-:W-:-:S13]  /*0530*/  ISETP.GT.U32.AND P1, PT, R7, R2, PT ;  /* 0x000000020700720c */ /* 0x000fda0003f24070 */
[----:B------:R-:W-:Y:S02]  /*0540*/  @!P1 IMAD.IADD R2, R2, 0x1, -R7 ;  /* 0x0000000102029824 */ /* 0x000fe400078e0a07 */
[----:B------:R-:W-:Y:S01]  /*0550*/  @!P1 VIADD R3, R3, 0x1 ;  /* 0x0000000103039836 */ /* 0x000fe20000000000 */
[----:B------:R-:W-:Y:S02]  /*0560*/  ISETP.NE.AND P1, PT, R5, RZ, PT ;  /* 0x000000ff0500720c */ /* 0x000fe40003f25270 */
[----:B------:R-:W-:Y:S02]  /*0570*/  ISETP.GE.U32.AND P0, PT, R2, R7, PT ;  /* 0x000000070200720c */ /* 0x000fe40003f06070 */
[----:B------:R-:W-:-:S04]  /*0580*/  LOP3.LUT R2, R8, R5, RZ, 0x3c, !PT ;  /* 0x0000000508027212 */ /* 0x000fc800078e3cff */
[----:B------:R-:W-:Y:S01]  /*0590*/  ISETP.GE.AND P2, PT, R2, RZ, PT ;  /* 0x000000ff0200720c */ /* 0x000fe20003f46270 */
[----:B------:R-:W-:-:S06]  /*05a0*/  VIADD R2, R106, 0x7f ;  /* 0x0000007f6a027836 */ /* 0x000fcc0000000000 */
[----:B------:R-:W-:-:S04]  /*05b0*/  @P0 VIADD R3, R3, 0x1 ;  /* 0x0000000103030836 */ /* 0x000fc80000000000 */
[----:B------:R-:W-:Y:S01]  /*05c0*/  IMAD.MOV.U32 R4, RZ, RZ, R3 ;  /* 0x000000ffff047224 */ /* 0x000fe200078e0003 */
[----:B------:R-:W-:-:S04]  /*05d0*/  SHF.R.S32.HI R3, RZ, 0x1f, R2 ;  /* 0x0000001fff037819 */ /* 0x000fc80000011402 */
[----:B------:R-:W-:Y:S02]  /*05e0*/  @!P2 IADD3 R4, PT, PT, -R4, RZ, RZ ;  /* 0x000000ff0404a210 */ /* 0x000fe40007ffe1ff */
[----:B------:R-:W-:Y:S02]  /*05f0*/  @!P1 LOP3.LUT R4, RZ, R5, RZ, 0x33, !PT ;  /* 0x00000005ff049212 */ /* 0x000fe400078e33ff */
[----:B------:R-:W-:-:S03]  /*0600*/  LEA.HI R3, R3, R2, RZ, 0x7 ;  /* 0x0000000203037211 */ /* 0x000fc600078f38ff */
[----:B------:R-:W-:Y:S02]  /*0610*/  IMAD.SHL.U32 R13, R4, 0x8, RZ ;  /* 0x00000008040d7824 */ /* 0x000fe400078e00ff */
[----:B------:R-:W-:Y:S02]  /*0620*/  IMAD.MOV R7, RZ, RZ, -R4 ;  /* 0x000000ffff077224 */ /* 0x000fe400078e0a04 */
[----:B------:R-:W-:Y:S01]  /*0630*/  IMAD.MOV.U32 R4, RZ, RZ, R10 ;  /* 0x000000ffff047224 */ /* 0x000fe200078e000a */
[----:B------:R-:W-:Y:S01]  /*0640*/  LEA.HI.SX32 R3, R3, -R13, 0x19 ;  /* 0x8000000d03037211 */ /* 0x000fe200078fcaff */
[----:B------:R-:W-:Y:S01]  /*0650*/  IMAD R14, R5, R7, R8 ;  /* 0x00000007050e7224 */ /* 0x000fe200078e0208 */
[----:B------:R-:W-:Y:S01]  /*0660*/  IABS R10, R107 ;  /* 0x0000006b000a7213 */ /* 0x000fe20000000000 */
[----:B------:R-:W1:Y:S01]  /*0670*/  I2F.RP R7, R4 ;  /* 0x0000000400077306 */ /* 0x000e620000209400 */
[----:B------:R-:W-:-:S04]  /*0680*/  VIMNMX R15, PT, PT, R3, 0x8, PT ;  /* 0x00000008030f7848 */ /* 0x000fc80003fe0100 */
[-C--:B------:R-:W-:Y:S02]  /*0690*/  IABS R12, R15.reuse ;  /* 0x0000000f000c7213 */ /* 0x080fe40000000000 */
[----:B------:R-:W-:Y:S02]  /*06a0*/  IABS R8, R15 ;  /* 0x0000000f00087213 */ /* 0x000fe40000000000 */
[----:B------:R-:W2:Y:S08]  /*06b0*/  I2F.RP R6, R12 ;  /* 0x0000000c00067306 */ /* 0x000eb00000209400 */
[----:B-1----:R-:W-:Y:S08]  /*06c0*/  MUFU.RCP R7, R7 ;  /* 0x0000000700077308 */ /* 0x002ff00000001000 */
[----:B--2---:R-:W1:Y:S02]  /*06d0*/  MUFU.RCP R6, R6 ;  /* 0x0000000600067308 */ /* 0x004e640000001000 */
[----:B-1----:R-:W-:Y:S01]  /*06e0*/  VIADD R2, R6, 0xffffffe ;  /* 0x0ffffffe06027836 */ /* 0x002fe20000000000 */
[----:B------:R-:W-:-:S05]  /*06f0*/  IABS R6, R14 ;  /* 0x0000000e00067213 */ /* 0x000fca0000000000 */
[----:B------:R1:W2:Y:S02]  /*0700*/  F2I.FTZ.U32.TRUNC.NTZ R3, R2 ;  /* 0x0000000200037305 */ /* 0x0002a4000021f000 */
[----:B-1----:R-:W-:Y:S02]  /*0710*/  IMAD.MOV.U32 R2, RZ, RZ, RZ ;  /* 0x000000ffff027224 */ /* 0x002fe400078e00ff */
[----:B--2---:R-:W-:-:S04]  /*0720*/  IMAD.MOV R9, RZ, RZ, -R3 ;  /* 0x000000ffff097224 */ /* 0x004fc800078e0a03 */
[----:B------:R-:W-:-:S04]  /*0730*/  IMAD R5, R9, R12, RZ ;  /* 0x0000000c09057224 */ /* 0x000fc800078e02ff */
[----:B------:R-:W-:Y:S01]  /*0740*/  IMAD.HI.U32 R2, R3, R5, R2 ;  /* 0x0000000503027227 */ /* 0x000fe200078e0002 */
[----:B------:R-:W-:-:S03]  /*0750*/  MOV R5, R10 ;  /* 0x0000000a00057202 */ /* 0x000fc60000000f00 */
[----:B------:R-:W-:Y:S01]  /*0760*/  IMAD.MOV.U32 R3, RZ, RZ, R6 ;  /* 0x000000ffff037224 */ /* 0x000fe200078e0006 */
[----:B------:R-:W1:Y:S01]  /*0770*/  I2F.RP R11, R5 ;  /* 0x00000005000b7306 */ /* 0x000e620000209400 */
[----:B------:R-:W-:Y:S02]  /*0780*/  IMAD.MOV R6, RZ, RZ, -R8 ;  /* 0x000000ffff067224 */ /* 0x000fe400078e0a08 */
[----:B------:R-:W-:-:S04]  /*0790*/  IMAD.HI.U32 R2, R2, R3, RZ ;  /* 0x0000000302027227 */ /* 0x000fc800078e00ff */
[----:B------:R-:W-:Y:S01]  /*07a0*/  IMAD R3, R2, R6, R3 ;  /* 0x0000000602037224 */ /* 0x000fe200078e0203 */
[----:B------:R-:W-:Y:S01]  /*07b0*/  LOP3.LUT R6, R14, R15, RZ, 0x3c, !PT ;  /* 0x0000000f0e067212 */ /* 0x000fe200078e3cff */
[----:B------:R-:W-:-:S03]  /*07c0*/  VIADD R10, R7, 0xffffffe ;  /* 0x0ffffffe070a7836 */ /* 0x000fc60000000000 */
[----:B------:R-:W-:Y:S02]  /*07d0*/  ISETP.GT.U32.AND P1, PT, R12, R3, PT ;  /* 0x000000030c00720c */ /* 0x000fe40003f24070 */
[----:B------:R-:W-:Y:S01]  /*07e0*/  ISETP.GE.AND P2, PT, R6, RZ, PT ;  /* 0x000000ff0600720c */ /* 0x000fe20003f46270 */
[----:B-1----:R-:W1:Y:S10]  /*07f0*/  MUFU.RCP R11, R11 ;  /* 0x0000000b000b7308 */ /* 0x002e740000001000 */
[----:B------:R-:W-:-:S02]  /*0800*/  @!P1 IMAD.IADD R3, R3, 0x1, -R12 ;  /* 0x0000000103039824 */ /* 0x000fc400078e0a0c */
[----:B------:R-:W-:Y:S01]  /*0810*/  @!P1 VIADD R2, R2, 0x1 ;  /* 0x0000000102029836 */ /* 0x000fe20000000000 */
[----:B------:R-:W-:Y:S02]  /*0820*/  ISETP.NE.AND P1, PT, R15, RZ, PT ;  /* 0x000000ff0f00720c */ /* 0x000fe40003f25270 */
[----:B------:R-:W-:Y:S02]  /*0830*/  ISETP.GE.U32.AND P0, PT, R3, R12, PT ;  /* 0x0000000c0300720c */ /* 0x000fe40003f06070 */
[----:B------:R-:W2:Y:S01]  /*0840*/  F2I.FTZ.U32.TRUNC.NTZ R3, R10 ;  /* 0x0000000a00037305 */ /* 0x000ea2000021f000 */
[----:B-1----:R-:W-:-:S07]  /*0850*/  VIADD R8, R11, 0xffffffe ;  /* 0x0ffffffe0b087836 */ /* 0x002fce0000000000 */
[----:B------:R-:W1:Y:S03]  /*0860*/  F2I.FTZ.U32.TRUNC.NTZ R9, R8 ;  /* 0x0000000800097305 */ /* 0x000e66000021f000 */
[----:B------:R-:W-:Y:S01]  /*0870*/  @P0 IADD3 R2, PT, PT, R2, 0x1, RZ ;  /* 0x0000000102020810 */ /* 0x000fe20007ffe0ff */
[----:B--2---:R-:W-:-:S04]  /*0880*/  IMAD.MOV R7, RZ, RZ, -R3 ;  /* 0x000000ffff077224 */ /* 0x004fc800078e0a03 */
[----:B------:R-:W-:Y:S02]  /*0890*/  IMAD.MOV.U32 R6, RZ, RZ, R2 ;  /* 0x000000ffff067224 */ /* 0x000fe400078e0002 */
[----:B------:R-:W-:Y:S02]  /*08a0*/  IMAD R7, R7, R4, RZ ;  /* 0x0000000407077224 */ /* 0x000fe400078e02ff */
[----:B------:R-:W-:Y:S01]  /*08b0*/  @!P2 IMAD.MOV R6, RZ, RZ, -R6 ;  /* 0x000000ffff06a224 */ /* 0x000fe200078e0a06 */
[----:B------:R-:W-:Y:S01]  /*08c0*/  @!P1 LOP3.LUT R6, RZ, R15, RZ, 0x33, !PT ;  /* 0x0000000fff069212 */ /* 0x000fe200078e33ff */
[----:B------:R-:W-:Y:S02]  /*08d0*/  IMAD.MOV.U32 R2, RZ, RZ, RZ ;  /* 0x000000ffff027224 */ /* 0x000fe400078e00ff */
[----:B-1----:R-:W-:Y:S02]  /*08e0*/  IMAD.MOV R12, RZ, RZ, -R9 ;  /* 0x000000ffff0c7224 */ /* 0x002fe400078e0a09 */
[----:B------:R-:W-:Y:S01]  /*08f0*/  IMAD.HI.U32 R7, R3, R7, R2 ;  /* 0x0000000703077227 */ /* 0x000fe200078e0002 */
[----:B------:R-:W-:-:S03]  /*0900*/  SHF.L.U32 R3, R6, 0x6, RZ ;  /* 0x0000000606037819 */ /* 0x000fc600000006ff */
[----:B------:R-:W-:Y:S01]  /*0910*/  IMAD.MOV R10, RZ, RZ, -R6 ;  /* 0x000000ffff0a7224 */ /* 0x000fe200078e0a06 */
[C---:B------:R-:W-:Y:S01]  /*0920*/  IADD3 R135, PT, PT, R3.reuse, 0x7, RZ ;  /* 0x0000000703877810 */ /* 0x040fe20007ffe0ff */
[----:B------:R-:W-:Y:S01]  /*0930*/  IMAD R11, R12, R5, RZ ;  /* 0x000000050c0b7224 */ /* 0x000fe200078e02ff */
[C---:B------:R-:W-:Y:S01]  /*0940*/  IADD3 R111, PT, PT, R3.reuse, 0x14, RZ ;  /* 0x00000014036f7810 */ /* 0x040fe20007ffe0ff */
[----:B------:R-:W-:Y:S01]  /*0950*/  IMAD.MOV.U32 R8, RZ, RZ, RZ ;  /* 0x000000ffff087224 */ /* 0x000fe200078e00ff */
[----:B------:R-:W-:Y:S01]  /*0960*/  IABS R22, R135 ;  /* 0x0000008700167213 */ /* 0x000fe20000000000 */
[C---:B------:R-:W-:Y:S01]  /*0970*/  VIADD R142, R3.reuse, 0x1 ;  /* 0x00000001038e7836 */ /* 0x040fe20000000000 */
[----:B------:R-:W-:Y:S01]  /*0980*/  IABS R48, R111 ;  /* 0x0000006f00307213 */ /* 0x000fe20000000000 */
[C---:B------:R-:W-:Y:S01]  /*0990*/  VIADD R47, R3.reuse, 0x3 ;  /* 0x00000003032f7836 */ /* 0x040fe20000000000 */
[C---:B------:R-:W-:Y:S01]  /*09a0*/  IADD3 R115, PT, PT, R3.reuse, 0x12, RZ ;  /* 0x0000001203737810 */ /* 0x040fe20007ffe0ff */
[C---:B------:R-:W-:Y:S01]  /*09b0*/  VIADD R141, R3.reuse, 0x2 ;  /* 0x00000002038d7836 */ /* 0x040fe20000000000 */
[----:B------:R-:W-:Y:S01]  /*09c0*/  IADD3 R91, PT, PT, R3, 0x1d, RZ ;  /* 0x0000001d035b7810 */ /* 0x000fe20007ffe0ff */
[----:B------:R-:W-:Y:S01]  /*09d0*/  IMAD R10, R15, R10, R14 ;  /* 0x0000000a0f0a7224 */ /* 0x000fe200078e020e */
[----:B------:R-:W-:Y:S01]  /*09e0*/  IABS R14, R142 ;  /* 0x0000008e000e7213 */ /* 0x000fe20000000000 */
[----:B------:R-:W-:Y:S01]  /*09f0*/  IMAD.HI.U32 R6, R9, R11, R8 ;  /* 0x0000000b09067227 */ /* 0x000fe200078e0008 */
[----:B------:R-:W-:Y:S01]  /*0a00*/  IABS R18, R47 ;  /* 0x0000002f00127213 */ /* 0x000fe20000000000 */
[----:B------:R-:W-:Y:S01]  /*0a10*/  STL [R1+0x4e4], R142 ;  /* 0x0004e48e01007387 */ /* 0x000fe20000100800 */
[----:B------:R-:W-:Y:S01]  /*0a20*/  IABS R16, R141 ;  /* 0x0000008d00107213 */ /* 0x000fe20000000000 */
[----:B------:R-:W-:Y:S01]  /*0a30*/  VIADD R140, R3, 0x4 ;  /* 0x00000004038c7836 */ /* 0x000fe20000000000 */
[----:B------:R-:W-:Y:S01]  /*0a40*/  IABS R44, R115 ;  /* 0x00000073002c7213 */ /* 0x000fe20000000000 */
[----:B------:R-:W-:Y:S01]  /*0a50*/  IMAD.IADD R9, R13, 0x1, R10 ;  /* 0x000000010d097824 */ /* 0x000fe200078e020a */
[----:B------:R-:W-:Y:S01]  /*0a60*/  IABS R13, R3 ;  /* 0x00000003000d7213 */ /* 0x000fe20000000000 */
[C---:B------:R-:W-:Y:S01]  /*0a70*/  IMAD.HI.U32 R8, R6.reuse, R14, RZ ;  /* 0x0000000e06087227 */ /* 0x040fe200078e00ff */
[----:B------:R-:W-:Y:S01]  /*0a80*/  IABS R19, R140 ;  /* 0x0000008c00137213 */ /* 0x000fe20000000000 */
[----:B------:R-:W-:Y:S01]  /*0a90*/  STL [R1+0x4e0], R141 ;  /* 0x0004e08d01007387 */ /* 0x000fe20000100800 */
[----:B------:R-:W-:Y:S01]  /*0aa0*/  IABS R66, R91 ;  /* 0x0000005b00427213 */ /* 0x000fe20000000000 */
[C---:B------:R-:W-:Y:S01]  /*0ab0*/  IMAD.HI.U32 R11, R6.reuse, R18, RZ ;  /* 0x00000012060b7227 */ /* 0x040fe200078e00ff */
[C---:B------:R-:W-:Y:S01]  /*0ac0*/  IADD3 R87, PT, PT, R3.reuse, 0x1f, RZ ;  /* 0x0000001f03577810 */ /* 0x040fe20007ffe0ff */
[----:B------:R-:W-:Y:S01]  /*0ad0*/  STL [R1+0x5d8], R47 ;  /* 0x0005d82f01007387 */ /* 0x000fe20000100800 */
[C---:B------:R-:W-:Y:S01]  /*0ae0*/  IADD3 R65, PT, PT, R3.reuse, 0x2a, RZ ;  /* 0x0000002a03417810 */ /* 0x040fe20007ffe0ff */
[C---:B------:R-:W-:Y:S01]  /*0af0*/  IMAD.HI.U32 R10, R6.reuse, R16, RZ ;  /* 0x00000010060a7227 */ /* 0x040fe200078e00ff */
[----:B------:R-:W-:Y:S01]  /*0b00*/  IABS R70, R87 ;  /* 0x0000005700467213 */ /* 0x000fe20000000000 */
[----:B------:R-:W-:Y:S01]  /*0b10*/  STL [R1+0x5d4], R140 ;  /* 0x0005d48c01007387 */ /* 0x000fe20000100800 */
[----:B------:R-:W-:Y:S01]  /*0b20*/  IABS R92, R65 ;  /* 0x00000041005c7213 */ /* 0x000fe20000000000 */
[----:B------:R-:W-:Y:S01]  /*0b30*/  IMAD.HI.U32 R2, R6, R13, RZ ;  /* 0x0000000d06027227 */ /* 0x000fe200078e00ff */
[----:B------:R-:W-:-:S02]  /*0b40*/  IADD3 R41, PT, PT, R3, 0x35, RZ ;  /* 0x0000003503297810 */ /* 0x000fc40007ffe0ff */
[C---:B------:R-:W-:Y:S01]  /*0b50*/  IADD3 R37, PT, PT, R3.reuse, 0x37, RZ ;  /* 0x0000003703257810 */ /* 0x040fe20007ffe0ff */
[----:B------:R-:W-:Y:S01]  /*0b60*/  IMAD.MOV R15, RZ, RZ, -R8 ;  /* 0x000000ffff0f7224 */ /* 0x000fe200078e0a08 */
[----:B------:R-:W-:Y:S01]  /*0b70*/  IADD3 R2, PT, PT, -R2, RZ, RZ ;  /* 0x000000ff02027210 */ /* 0x000fe20007ffe1ff */
[----:B------:R-:W-:Y:S01]  /*0b80*/  IMAD.MOV R11, RZ, RZ, -R11 ;  /* 0x000000ffff0b7224 */ /* 0x000fe200078e0a0b */
[----:B------:R-:W-:Y:S01]  /*0b90*/  IABS R116, R41 ;  /* 0x0000002900747213 */ /* 0x000fe20000000000 */
[C---:B------:R-:W-:Y:S01]  /*0ba0*/  VIADD R139, R3.reuse, 0x5 ;  /* 0x00000005038b7836 */ /* 0x040fe20000000000 */
[----:B------:R-:W-:Y:S01]  /*0bb0*/  IABS R120, R37 ;  /* 0x0000002500787213 */ /* 0x000fe20000000000 */
[----:B------:R-:W-:Y:S01]  /*0bc0*/  IMAD.HI.U32 R12, R6, R19, RZ ;  /* 0x00000013060c7227 */ /* 0x000fe200078e00ff */
[C---:B------:R-:W-:Y:S02]  /*0bd0*/  IADD3 R21, PT, PT, R3.reuse, 0x3e, RZ ;  /* 0x0000003e03157810 */ /* 0x040fe40007ffe0ff */
[----:B------:R-:W-:Y:S01]  /*0be0*/  STL [R1+0x5d0], R139 ;  /* 0x0005d08b01007387 */ /* 0x000fe20000100800 */
[----:B------:R-:W-:Y:S01]  /*0bf0*/  IMAD.MOV R17, RZ, RZ, -R10 ;  /* 0x000000ffff117224 */ /* 0x000fe200078e0a0a */
[----:B------:R-:W-:Y:S01]  /*0c00*/  IABS R136, R21 ;  /* 0x0000001500887213 */ /* 0x000fe20000000000 */
[----:B------:R-:W-:-:S02]  /*0c10*/  VIADD R132, R3, 0x9 ;  /* 0x0000000903847836 */ /* 0x000fc40000000000 */
[C---:B------:R-:W-:Y:S02]  /*0c20*/  IMAD R10, R5.reuse, R15, R14 ;  /* 0x0000000f050a7224 */ /* 0x040fe400078e020e */
[----:B------:R-:W-:Y:S01]  /*0c30*/  IMAD R14, R5, R11, R18 ;  /* 0x0000000b050e7224 */ /* 0x000fe200078e0212 */
[----:B------:R-:W-:Y:S01]  /*0c40*/  IABS R18, R139 ;  /* 0x0000008b00127213 */ /* 0x000fe20000000000 */
[----:B------:R-:W-:Y:S01]  /*0c50*/  IMAD.MOV R20, RZ, RZ, -R12 ;  /* 0x000000ffff147224 */ /* 0x000fe200078e0a0c */
[----:B------:R-:W-:Y:S01]  /*0c60*/  IABS R26, R132 ;  /* 0x00000084001a7213 */ /* 0x000fe20000000000 */
[----:B------:R-:W-:Y:S02]  /*0c70*/  VIADD R137, R3, 0x6 ;  /* 0x0000000603897836 */ /* 0x000fe40000000000 */
[C---:B------:R-:W-:Y:S02]  /*0c80*/  IMAD R12, R5.reuse, R17, R16 ;  /* 0x00000011050c7224 */ /* 0x040fe400078e0210 */
[C---:B------:R-:W-:Y:S01]  /*0c90*/  IMAD R8, R5.reuse, R2, R13 ;  /* 0x0000000205087224 */ /* 0x040fe200078e020d */
[----:B------:R-:W-:Y:S01]  /*0ca0*/  STL [R1+0x5cc], R137 ;  /* 0x0005cc8901007387 */ /* 0x000fe20000100800 */
[----:B------:R-:W-:Y:S01]  /*0cb0*/  IMAD R16, R5, R20, R19 ;  /* 0x0000001405107224 */ /* 0x000fe200078e0213 */
[----:B------:R-:W-:Y:S01]  /*0cc0*/  IABS R20, R137 ;  /* 0x0000008900147213 */ /* 0x000fe20000000000 */
[----:B------:R-:W-:Y:S01]  /*0cd0*/  VIADD R131, R3, 0xa ;  /* 0x0000000a03837836 */ /* 0x000fe20000000000 */
[C---:B------:R-:W-:Y:S01]  /*0ce0*/  ISETP.GT.U32.AND P1, PT, R5.reuse, R8, PT ;  /* 0x000000080500720c */ /* 0x040fe20003f24070 */
[C---:B------:R-:W-:Y:S01]  /*0cf0*/  IMAD.HI.U32 R2, R6.reuse, R18, RZ ;  /* 0x0000001206027227 */ /* 0x040fe200078e00ff */
[C---:B------:R-:W-:Y:S01]  /*0d00*/  ISETP.GT.U32.AND P3, PT, R5.reuse, R12, PT ;  /* 0x0000000c0500720c */ /* 0x040fe20003f64070 */
[----:B------:R-:W-:Y:S01]  /*0d10*/  STL [R1+0x5c8], R135 ;  /* 0x0005c88701007387 */ /* 0x000fe20000100800 */
[----:B------:R-:W-:Y:S01]  /*0d20*/  IABS R28, R131 ;  /* 0x00000083001c7213 */ /* 0x000fe20000000000 */
[----:B------:R-:W-:Y:S01]  /*0d30*/  IMAD.HI.U32 R17, R6, R26, RZ ;  /* 0x0000001a06117227 */ /* 0x000fe200078e00ff */
[----:B------:R-:W-:-:S03]  /*0d40*/  ISETP.GT.U32.AND P5, PT, R5, R16, PT ;  /* 0x000000100500720c */ /* 0x000fc60003fa4070 */
[----:B------:R-:W-:Y:S01]  /*0d50*/  VIADD R123, R3, 0xe ;  /* 0x0000000e037b7836 */ /* 0x000fe20000000000 */
[----:B------:R-:W-:Y:S01]  /*0d60*/  IADD3 R17, PT, PT, -R17, RZ, RZ ;  /* 0x000000ff11117210 */ /* 0x000fe20007ffe1ff */
[----:B------:R-:W-:Y:S02]  /*0d70*/  IMAD.MOV R2, RZ, RZ, -R2 ;  /* 0x000000ffff027224 */ /* 0x000fe400078e0a02 */
[----:B------:R-:W-:Y:S01]  /*0d80*/  VIADD R129, R3, 0xb ;  /* 0x0000000b03817836 */ /* 0x000fe20000000000 */
[----:B------:R-:W-:Y:S01]  /*0d90*/  IABS R36, R123 ;  /* 0x0000007b00247213 */ /* 0x000fe20000000000 */
[----:B------:R-:W-:-:S03]  /*0da0*/  IMAD.HI.U32 R11, R6, R20, RZ ;  /* 0x00000014060b7227 */ /* 0x000fc600078e00ff */
[----:B------:R-:W-:Y:S01]  /*0db0*/  IABS R30, R129 ;  /* 0x00000081001e7213 */ /* 0x000fe20000000000 */
[----:B------:R-:W-:Y:S02]  /*0dc0*/  VIADD R133, R3, 0x8 ;  /* 0x0000000803857836 */ /* 0x000fe40000000000 */
[----:B------:R-:W-:Y:S02]  /*0dd0*/  IMAD R18, R5, R2, R18 ;  /* 0x0000000205127224 */ /* 0x000fe400078e0212 */
[----:B------:R-:W-:Y:S01]  /*0de0*/  VIADD R121, R3, 0xf ;  /* 0x0000000f03797836 */ /* 0x000fe20000000000 */
[----:B------:R-:W-:Y:S01]  /*0df0*/  IABS R24, R133 ;  /* 0x0000008500187213 */ /* 0x000fe20000000000 */
[----:B------:R-:W-:Y:S01]  /*0e00*/  IMAD.MOV R11, RZ, RZ, -R11 ;  /* 0x000000ffff0b7224 */ /* 0x000fe200078e0a0b */
[----:B------:R-:W-:Y:S01]  /*0e10*/  STL [R1+0x5c4], R133 ;  /* 0x0005c48501007387 */ /* 0x000fe20000100800 */
[----:B------:R-:W-:Y:S01]  /*0e20*/  IMAD.HI.U32 R2, R6, R28, RZ ;  /* 0x0000001c06027227 */ /* 0x000fe200078e00ff */
[----:B------:R-:W-:-:S02]  /*0e30*/  IABS R38, R121 ;  /* 0x0000007900267213 */ /* 0x000fc40000000000 */
[----:B------:R-:W-:Y:S01]  /*0e40*/  STL [R1+0x5c0], R132 ;  /* 0x0005c08401007387 */ /* 0x000fe20000100800 */
[----:B------:R-:W-:Y:S02]  /*0e50*/  IMAD R26, R5, R17, R26 ;  /* 0x00000011051a7224 */ /* 0x000fe400078e021a */
[----:B------:R-:W-:Y:S01]  /*0e60*/  VIADD R113, R3, 0x13 ;  /* 0x0000001303717836 */ /* 0x000fe20000000000 */
[----:B------:R-:W-:Y:S01]  /*0e70*/  STL [R1+0x5bc], R131 ;  /* 0x0005bc8301007387 */ /* 0x000fe20000100800 */
[----:B------:R-:W-:Y:S02]  /*0e80*/  IMAD R20, R5, R11, R20 ;  /* 0x0000000b05147224 */ /* 0x000fe400078e0214 */
[----:B------:R-:W-:Y:S01]  /*0e90*/  IMAD.HI.U32 R17, R6, R36, RZ ;  /* 0x0000002406117227 */ /* 0x000fe200078e00ff */
[----:B------:R-:W-:Y:S01]  /*0ea0*/  IABS R46, R113 ;  /* 0x00000071002e7213 */ /* 0x000fe20000000000 */
[----:B------:R-:W-:Y:S02]  /*0eb0*/  STL [R1+0x5b8], R129 ;  /* 0x0005b88101007387 */ /* 0x000fe40000100800 */
[----:B------:R-:W-:-:S02]  /*0ec0*/  IMAD.MOV R2, RZ, RZ, -R2 ;  /* 0x000000ffff027224 */ /* 0x000fc400078e0a02 */
[----:B------:R-:W-:Y:S02]  /*0ed0*/  VIADD R127, R3, 0xc ;  /* 0x0000000c037f7836 */ /* 0x000fe40000000000 */
[----:B------:R-:W-:-:S03]  /*0ee0*/  IMAD.HI.U32 R11, R6, R30, RZ ;  /* 0x0000001e060b7227 */ /* 0x000fc600078e00ff */
[----:B------:R-:W-:Y:S01]  /*0ef0*/  IABS R32, R127 ;  /* 0x0000007f00207213 */ /* 0x000fe20000000000 */
[C---:B------:R-:W-:Y:S01]  /*0f00*/  IMAD.HI.U32 R13, R6.reuse, R22, RZ ;  /* 0x00000016060d7227 */ /* 0x040fe200078e00ff */
[----:B------:R-:W-:Y:S01]  /*0f10*/  IADD3 R11, PT, PT, -R11, RZ, RZ ;  /* 0x000000ff0b0b7210 */ /* 0x000fe20007ffe1ff */
[----:B------:R-:W-:Y:S02]  /*0f20*/  STL [R1+0x5b4], R127 ;  /* 0x0005b47f01007387 */ /* 0x000fe40000100800 */
[C---:B------:R-:W-:Y:S02]  /*0f30*/  VIADD R125, R3.reuse, 0xd ;  /* 0x0000000d037d7836 */ /* 0x040fe40000000000 */
[----:B------:R-:W-:Y:S02]  /*0f40*/  VIADD R119, R3, 0x10 ;  /* 0x0000001003777836 */ /* 0x000fe40000000000 */
[----:B------:R-:W-:Y:S01]  /*0f50*/  IMAD.HI.U32 R15, R6, R24, RZ ;  /* 0x00000018060f7227 */ /* 0x000fe200078e00ff */
[----:B------:R-:W-:Y:S01]  /*0f60*/  IABS R34, R125 ;  /* 0x0000007d00227213 */ /* 0x000fe20000000000 */
[----:B------:R-:W-:Y:S01]  /*0f70*/  STL [R1+0x5b0], R125 ;  /* 0x0005b07d01007387 */ /* 0x000fe20000100800 */
[----:B------:R-:W-:Y:S01]  /*0f80*/  IABS R40, R119 ;  /* 0x0000007700287213 */ /* 0x000fe20000000000 */
[----:B------:R-:W-:-:S02]  /*0f90*/  IMAD.MOV R17, RZ, RZ, -R17 ;  /* 0x000000ffff117224 */ /* 0x000fc400078e0a11 */
[----:B------:R-:W-:Y:S01]  /*0fa0*/  IMAD R28, R5, R2, R28 ;  /* 0x00000002051c7224 */ /* 0x000fe200078e021c */
[----:B------:R-:W-:Y:S01]  /*0fb0*/  STL [R1+0x5ac], R123 ;  /* 0x0005ac7b01007387 */ /* 0x000fe20000100800 */
[----:B------:R-:W-:-:S03]  /*0fc0*/  IMAD.HI.U32 R2, R6, R38, RZ ;  /* 0x0000002606027227 */ /* 0x000fc600078e00ff */
[----:B------:R-:W-:Y:S01]  /*0fd0*/  STL [R1+0x5a8], R121 ;  /* 0x0005a87901007387 */ /* 0x000fe20000100800 */
[----:B------:R-:W-:Y:S02]  /*0fe0*/  IMAD.MOV R13, RZ, RZ, -R13 ;  /* 0x000000ffff0d7224 */ /* 0x000fe400078e0a0d */
[----:B------:R-:W-:Y:S01]  /*0ff0*/  IMAD.MOV R15, RZ, RZ, -R15 ;  /* 0x000000ffff0f7224 */ /* 0x000fe200078e0a0f */
[----:B------:R-:W-:Y:S01]  /*1000*/  STL [R1+0x5a4], R119 ;  /* 0x0005a47701007387 */ /* 0x000fe20000100800 */
[----:B------:R-:W-:Y:S02]  /*1010*/  IMAD R36, R5, R17, R36 ;  /* 0x0000001105247224 */ /* 0x000fe400078e0224 */
[----:B------:R-:W-:Y:S02]  /*1020*/  VIADD R101, R3, 0x18 ;  /* 0x0000001803657836 */ /* 0x000fe40000000000 */
[----:B------:R-:W-:-:S03]  /*1030*/  IMAD.HI.U32 R17, R6, R46, RZ ;  /* 0x0000002e06117227 */ /* 0x000fc600078e00ff */
[----:B------:R-:W-:Y:S01]  /*1040*/  IABS R56, R101 ;  /* 0x0000006500387213 */ /* 0x000fe20000000000 */
[----:B------:R-:W-:Y:S02]  /*1050*/  IMAD.MOV R2, RZ, RZ, -R2 ;  /* 0x000000ffff027224 */ /* 0x000fe400078e0a02 */
[----:B------:R-:W-:Y:S02]  /*1060*/  IMAD R22, R5, R13, R22 ;  /* 0x0000000d05167224 */ /* 0x000fe400078e0216 */
[----:B------:R-:W-:Y:S02]  /*1070*/  VIADD R117, R3, 0x11 ;  /* 0x0000001103757836 */ /* 0x000fe40000000000 */
[C---:B------:R-:W-:Y:S02]  /*1080*/  IMAD R24, R5.reuse, R15, R24 ;  /* 0x0000000f05187224 */ /* 0x040fe400078e0218 */
[----:B------:R-:W-:Y:S01]  /*1090*/  IMAD.HI.U32 R13, R6, R32, RZ ;  /* 0x00000020060d7227 */ /* 0x000fe200078e00ff */
[----:B------:R-:W-:Y:S01]  /*10a0*/  IABS R42, R117 ;  /* 0x00000075002a7213 */ /* 0x000fe20000000000 */
[----:B------:R-:W-:Y:S02]  /*10b0*/  STL [R1+0x5a0], R117 ;  /* 0x0005a07501007387 */ /* 0x000fe40000100800 */
[----:B------:R-:W-:-:S02]  /*10c0*/  IMAD R30, R5, R11, R30 ;  /* 0x0000000b051e7224 */ /* 0x000fc400078e021e */
[----:B------:R-:W-:Y:S01]  /*10d0*/  VIADD R109, R3, 0x15 ;  /* 0x00000015036d7836 */ /* 0x000fe20000000000 */
[----:B------:R-:W-:Y:S01]  /*10e0*/  STL [R1+0x59c], R115 ;  /* 0x00059c7301007387 */ /* 0x000fe20000100800 */
[----:B------:R-:W-:-:S03]  /*10f0*/  IMAD.HI.U32 R15, R6, R34, RZ ;  /* 0x00000022060f7227 */ /* 0x000fc600078e00ff */
[----:B------:R-:W-:Y:S01]  /*1100*/  IABS R50, R109 ;  /* 0x0000006d00327213 */ /* 0x000fe20000000000 */
[C---:B------:R-:W-:Y:S01]  /*1110*/  IMAD.HI.U32 R11, R6.reuse, R40, RZ ;  /* 0x00000028060b7227 */ /* 0x040fe200078e00ff */
[----:B------:R-:W-:Y:S03]  /*1120*/  STL [R1+0x598], R113 ;  /* 0x0005987101007387 */ /* 0x000fe60000100800 */
[----:B------:R-:W-:Y:S01]  /*1130*/  IMAD.MOV R17, RZ, RZ, -R17 ;  /* 0x000000ffff117224 */ /* 0x000fe200078e0a11 */
[----:B------:R-:W-:Y:S01]  /*1140*/  STL [R1+0x594], R111 ;  /* 0x0005946f01007387 */ /* 0x000fe20000100800 */
[----:B------:R-:W-:Y:S02]  /*1150*/  IMAD R38, R5, R2, R38 ;  /* 0x0000000205267224 */ /* 0x000fe400078e0226 */
[----:B------:R-:W-:Y:S01]  /*1160*/  VIADD R99, R3, 0x19 ;  /* 0x0000001903637836 */ /* 0x000fe20000000000 */
[----:B------:R-:W-:Y:S01]  /*1170*/  STL [R1+0x590], R109 ;  /* 0x0005906d01007387 */ /* 0x000fe20000100800 */
[----:B------:R-:W-:-:S03]  /*1180*/  IMAD.HI.U32 R2, R6, R48, RZ ;  /* 0x0000003006027227 */ /* 0x000fc600078e00ff */
[----:B------:R-:W-:Y:S01]  /*1190*/  IABS R58, R99 ;  /* 0x00000063003a7213 */ /* 0x000fe20000000000 */
[----:B------:R-:W-:Y:S02]  /*11a0*/  IMAD.MOV R13, RZ, RZ, -R13 ;  /* 0x000000ffff0d7224 */ /* 0x000fe400078e0a0d */
[----:B------:R-:W-:Y:S02]  /*11b0*/  IMAD.MOV R15, RZ, RZ, -R15 ;  /* 0x000000ffff0f7224 */ /* 0x000fe400078e0a0f */
[----:B------:R-:W-:Y:S02]  /*11c0*/  IMAD.MOV R11, RZ, RZ, -R11 ;  /* 0x000000ffff0b7224 */ /* 0x000fe400078e0a0b */
[----:B------:R-:W-:Y:S02]  /*11d0*/  IMAD R46, R5, R17, R46 ;  /* 0x00000011052e7224 */ /* 0x000fe400078e022e */
[----:B------:R-:W-:-:S04]  /*11e0*/  IMAD.HI.U32 R17, R6, R56, RZ ;  /* 0x0000003806117227 */ /* 0x000fc800078e00ff */
        /* <DEDUP_REMOVED lines=8> */
[C---:B------:R-:W-:Y:S02]  /*1270*/  VIADD R103, R3.reuse, 0x17 ;  /* 0x0000001703677836 */ /* 0x040fe40000000000 */
[----:B------:R-:W-:Y:S02]  /*1280*/  VIADD R97, R3, 0x1a ;  /* 0x0000001a03617836 */ /* 0x000fe40000000000 */
[C---:B------:R-:W-:Y:S01]  /*1290*/  IMAD.HI.U32 R15, R6.reuse, R44, RZ ;  /* 0x0000002c060f7227 */ /* 0x040fe200078e00ff */
[----:B------:R-:W-:Y:S01]  /*12a0*/  IABS R54, R103 ;  /* 0x0000006700367213 */ /* 0x000fe20000000000 */
[----:B------:R-:W-:Y:S01]  /*12b0*/  STL [R1+0x588], R103 ;  /* 0x0005886701007387 */ /* 0x000fe20000100800 */
[----:B------:R-:W-:Y:S01]  /*12c0*/  IABS R60, R97 ;  /* 0x00000061003c7213 */ /* 0x000fe20000000000 */
[----:B------:R-:W-:Y:S02]  /*12d0*/  IMAD.HI.U32 R11, R6, R50, RZ ;  /* 0x00000032060b7227 */ /* 0x000fe400078e00ff */
[----:B------:R-:W-:Y:S02]  /*12e0*/  STL [R1+0x584], R101 ;  /* 0x0005846501007387 */ /* 0x000fe40000100800 */
[----:B------:R-:W-:-:S02]  /*12f0*/  IMAD.MOV R17, RZ, RZ, -R17 ;  /* 0x000000ffff117224 */ /* 0x000fc400078e0a11 */
[----:B------:R-:W-:Y:S01]  /*1300*/  IMAD R48, R5, R2, R48 ;  /* 0x0000000205307224 */ /* 0x000fe200078e0230 */
[----:B------:R-:W-:Y:S01]  /*1310*/  STL [R1+0x580], R99 ;  /* 0x0005806301007387 */ /* 0x000fe20000100800 */
[----:B------:R-:W-:Y:S02]  /*1320*/  VIADD R89, R3, 0x1e ;  /* 0x0000001e03597836 */ /* 0x000fe40000000000 */
[----:B------:R-:W-:Y:S01]  /*1330*/  IMAD.HI.U32 R2, R6, R58, RZ ;  /* 0x0000003a06027227 */ /* 0x000fe200078e00ff */
[----:B------:R-:W-:Y:S02]  /*1340*/  STL [R1+0x57c], R97 ;  /* 0x00057c6101007387 */ /* 0x000fe40000100800 */
[----:B------:R-:W-:Y:S01]  /*1350*/  IABS R68, R89 ;  /* 0x0000005900447213 */ /* 0x000fe20000000000 */
[----:B------:R-:W-:Y:S02]  /*1360*/  IMAD.MOV R13, RZ, RZ, -R13 ;  /* 0x000000ffff0d7224 */ /* 0x000fe400078e0a0d */
[----:B------:R-:W-:-:S02]  /*1370*/  IMAD.MOV R15, RZ, RZ, -R15 ;  /* 0x000000ffff0f7224 */ /* 0x000fc400078e0a0f */
[----:B------:R-:W-:Y:S02]  /*1380*/  IMAD.MOV R11, RZ, RZ, -R11 ;  /* 0x000000ffff0b7224 */ /* 0x000fe400078e0a0b */
[----:B------:R-:W-:Y:S02]  /*1390*/  IMAD R56, R5, R17, R56 ;  /* 0x0000001105387224 */ /* 0x000fe400078e0238 */
[----:B------:R-:W-:Y:S02]  /*13a0*/  VIADD R81, R3, 0x22 ;  /* 0x0000002203517836 */ /* 0x000fe40000000000 */
[----:B------:R-:W-:-:S03]  /*13b0*/  IMAD.HI.U32 R17, R6, R66, RZ ;  /* 0x0000004206117227 */ /* 0x000fc600078e00ff */
[----:B------:R-:W-:Y:S01]  /*13c0*/  IABS R76, R81 ;  /* 0x00000051004c7213 */ /* 0x000fe20000000000 */
[----:B------:R-:W-:Y:S02]  /*13d0*/  IMAD.MOV R2, RZ, RZ, -R2 ;  /* 0x000000ffff027224 */ /* 0x000fe400078e0a02 */
[C---:B------:R-:W-:Y:S02]  /*13e0*/  IMAD R42, R5.reuse, R13, R42 ;  /* 0x0000000d052a7224 */ /* 0x040fe400078e022a */
[----:B------:R-:W-:Y:S02]  /*13f0*/  IMAD R44, R5, R15, R44 ;  /* 0x0000000f052c7224 */ /* 0x000fe400078e022c */
[----:B------:R-:W-:-:S04]  /*1400*/  IMAD.HI.U32 R13, R6, R52, RZ ;  /* 0x00000034060d7227 */ /* 0x000fc800078e00ff */
[----:B------:R-:W-:Y:S01]  /*1410*/  IMAD R50, R5, R11, R50 ;  /* 0x0000000b05327224 */ /* 0x000fe200078e0232 */
[----:B------:R-:W-:Y:S01]  /*1420*/  IADD3 R13, PT, PT, -R13, RZ, RZ ;  /* 0x000000ff0d0d7210 */ /* 0x000fe20007ffe1ff */
[----:B------:R-:W-:Y:S02]  /*1430*/  VIADD R93, R3, 0x1c ;  /* 0x0000001c035d7836 */ /* 0x000fe40000000000 */
[----:B------:R-:W-:-:S03]  /*1440*/  IMAD.HI.U32 R15, R6, R54, RZ ;  /* 0x00000036060f7227 */ /* 0x000fc600078e00ff */
[----:B------:R-:W-:Y:S01]  /*1450*/  IABS R64, R93 ;  /* 0x0000005d00407213 */ /* 0x000fe20000000000 */
[----:B------:R-:W-:Y:S02]  /*1460*/  VIADD R95, R3, 0x1b ;  /* 0x0000001b035f7836 */ /* 0x000fe40000000000 */
[----:B------:R-:W-:-:S03]  /*1470*/  IMAD.HI.U32 R11, R6, R60, RZ ;  /* 0x0000003c060b7227 */ /* 0x000fc600078e00ff */
[----:B------:R-:W-:Y:S01]  /*1480*/  IABS R62, R95 ;  /* 0x0000005f003e7213 */ /* 0x000fe20000000000 */
[----:B------:R-:W-:Y:S01]  /*1490*/  IMAD.MOV R17, RZ, RZ, -R17 ;  /* 0x000000ffff117224 */ /* 0x000fe200078e0a11 */
[----:B------:R-:W-:Y:S01]  /*14a0*/  STL [R1+0x578], R95 ;  /* 0x0005785f01007387 */ /* 0x000fe20000100800 */
[----:B------:R-:W-:Y:S02]  /*14b0*/  IMAD R58, R5, R2, R58 ;  /* 0x00000002053a7224 */ /* 0x000fe400078e023a */
[----:B------:R-:W-:Y:S01]  /*14c0*/  VIADD R79, R3, 0x23 ;  /* 0x00000023034f7836 */ /* 0x000fe20000000000 */
[----:B------:R-:W-:Y:S01]  /*14d0*/  STL [R1+0x574], R93 ;  /* 0x0005745d01007387 */ /* 0x000fe20000100800 */
[----:B------:R-:W-:-:S03]  /*14e0*/  IMAD.HI.U32 R2, R6, R68, RZ ;  /* 0x0000004406027227 */ /* 0x000fc600078e00ff */
[----:B------:R-:W-:Y:S01]  /*14f0*/  IABS R78, R79 ;  /* 0x0000004f004e7213 */ /* 0x000fe20000000000 */
[----:B------:R-:W-:Y:S01]  /*1500*/  IMAD.MOV R15, RZ, RZ, -R15 ;  /* 0x000000ffff0f7224 */ /* 0x000fe200078e0a0f */
[----:B------:R-:W-:Y:S01]  /*1510*/  STL [R1+0x570], R91 ;  /* 0x0005705b01007387 */ /* 0x000fe20000100800 */
[----:B------:R-:W-:Y:S02]  /*1520*/  IMAD.MOV R11, RZ, RZ, -R11 ;  /* 0x000000ffff0b7224 */ /* 0x000fe400078e0a0b */
[----:B------:R-:W-:Y:S01]  /*1530*/  IMAD R66, R5, R17, R66 ;  /* 0x0000001105427224 */ /* 0x000fe200078e0242 */
[----:B------:R-:W-:Y:S01]  /*1540*/  STL [R1+0x56c], R89 ;  /* 0x00056c5901007387 */ /* 0x000fe20000100800 */
[----:B------:R-:W-:Y:S02]  /*1550*/  VIADD R71, R3, 0x27 ;  /* 0x0000002703477836 */ /* 0x000fe40000000000 */
[----:B------:R-:W-:Y:S01]  /*1560*/  IMAD.HI.U32 R17, R6, R76, RZ ;  /* 0x0000004c06117227 */ /* 0x000fe200078e00ff */
[----:B------:R-:W-:Y:S02]  /*1570*/  STL [R1+0x568], R87 ;  /* 0x0005685701007387 */ /* 0x000fe40000100800 */
[----:B------:R-:W-:Y:S01]  /*1580*/  IABS R86, R71 ;  /* 0x0000004700567213 */ /* 0x000fe20000000000 */
[----:B------:R-:W-:-:S02]  /*1590*/  IMAD.MOV R2, RZ, RZ, -R2 ;  /* 0x000000ffff027224 */ /* 0x000fc400078e0a02 */
[C---:B------:R-:W-:Y:S02]  /*15a0*/  IMAD R54, R5.reuse, R15, R54 ;  /* 0x0000000f05367224 */ /* 0x040fe400078e0236 */
[----:B------:R-:W-:Y:S02]  /*15b0*/  IMAD R60, R5, R11, R60 ;  /* 0x0000000b053c7224 */ /* 0x000fe400078e023c */
[C---:B------:R-:W-:Y:S02]  /*15c0*/  VIADD R83, R3.reuse, 0x21 ;  /* 0x0000002103537836 */ /* 0x040fe40000000000 */
[----:B------:R-:W-:Y:S02]  /*15d0*/  VIADD R77, R3, 0x24 ;  /* 0x00000024034d7836 */ /* 0x000fe40000000000 */
[----:B------:R-:W-:Y:S01]  /*15e0*/  IMAD R52, R5, R13, R52 ;  /* 0x0000000d05347224 */ /* 0x000fe200078e0234 */
[----:B------:R-:W-:Y:S01]  /*15f0*/  IABS R74, R83 ;  /* 0x00000053004a7213 */ /* 0x000fe20000000000 */
[----:B------:R-:W-:Y:S01]  /*1600*/  IMAD.HI.U32 R15, R6, R64, RZ ;  /* 0x00000040060f7227 */ /* 0x000fe200078e00ff */
[----:B------:R-:W-:-:S03]  /*1610*/  IABS R80, R77 ;  /* 0x0000004d00507213 */ /* 0x000fc60000000000 */
[----:B------:R-:W-:Y:S02]  /*1620*/  VIADD R85, R3, 0x20 ;  /* 0x0000002003557836 */ /* 0x000fe40000000000 */
[----:B------:R-:W-:-:S03]  /*1630*/  IMAD.HI.U32 R11, R6, R70, RZ ;  /* 0x00000046060b7227 */ /* 0x000fc600078e00ff */
[----:B------:R-:W-:Y:S01]  /*1640*/  IABS R72, R85 ;  /* 0x0000005500487213 */ /* 0x000fe20000000000 */
[C---:B------:R-:W-:Y:S01]  /*1650*/  IMAD.HI.U32 R13, R6.reuse, R62, RZ ;  /* 0x0000003e060d7227 */ /* 0x040fe200078e00ff */
[----:B------:R-:W-:Y:S03]  /*1660*/  STL [R1+0x564], R85 ;  /* 0x0005645501007387 */ /* 0x000fe60000100800 */
[----:B------:R-:W-:Y:S01]  /*1670*/  IMAD.MOV R17, RZ, RZ, -R17 ;  /* 0x000000ffff117224 */ /* 0x000fe200078e0a11 */
[----:B------:R-:W-:Y:S01]  /*1680*/  STL [R1+0x560], R83 ;  /* 0x0005605301007387 */ /* 0x000fe20000100800 */
[----:B------:R-:W-:Y:S02]  /*1690*/  IMAD R68, R5, R2, R68 ;  /* 0x0000000205447224 */ /* 0x000fe400078e0244 */
[----:B------:R-:W-:Y:S01]  /*16a0*/  IMAD.HI.U32 R2, R6, R78, RZ ;  /* 0x0000004e06027227 */ /* 0x000fe200078e00ff */
[----:B------:R-:W-:Y:S03]  /*16b0*/  STL [R1+0x55c], R81 ;  /* 0x00055c5101007387 */ /* 0x000fe60000100800 */
[----:B------:R-:W-:Y:S01]  /*16c0*/  VIADD R69, R3, 0x28 ;  /* 0x0000002803457836 */ /* 0x000fe20000000000 */
[----:B------:R-:W-:Y:S01]  /*16d0*/  IADD3 R2, PT, PT, -R2, RZ, RZ ;  /* 0x000000ff02027210 */ /* 0x000fe20007ffe1ff */
[----:B------:R-:W-:Y:S01]  /*16e0*/  IMAD.MOV R15, RZ, RZ, -R15 ;  /* 0x000000ffff0f7224 */ /* 0x000fe200078e0a0f */
[----:B------:R-:W-:Y:S01]  /*16f0*/  STL [R1+0x558], R79 ;  /* 0x0005584f01007387 */ /* 0x000fe20000100800 */
[----:B------:R-:W-:Y:S01]  /*1700*/  IMAD.MOV R11, RZ, RZ, -R11 ;  /* 0x000000ffff0b7224 */ /* 0x000fe200078e0a0b */
[----:B------:R-:W-:Y:S01]  /*1710*/  IABS R88, R69 ;  /* 0x0000004500587213 */ /* 0x000fe20000000000 */
[----:B------:R-:W-:Y:S01]  /*1720*/  IMAD.MOV R13, RZ, RZ, -R13 ;  /* 0x000000ffff0d7224 */ /* 0x000fe200078e0a0d */
[----:B------:R-:W-:Y:S01]  /*1730*/  STL [R1+0x554], R77 ;  /* 0x0005544d01007387 */ /* 0x000fe20000100800 */
[----:B------:R-:W-:-:S02]  /*1740*/  IMAD R76, R5, R17, R76 ;  /* 0x00000011054c7224 */ /* 0x000fc400078e024c */
[----:B------:R-:W-:Y:S02]  /*1750*/  VIADD R61, R3, 0x2c ;  /* 0x0000002c033d7836 */ /* 0x000fe40000000000 */
[----:B------:R-:W-:-:S03]  /*1760*/  IMAD.HI.U32 R17, R6, R86, RZ ;  /* 0x0000005606117227 */ /* 0x000fc600078e00ff */
[----:B------:R-:W-:Y:S01]  /*1770*/  IABS R96, R61 ;  /* 0x0000003d00607213 */ /* 0x000fe20000000000 */
[C---:B------:R-:W-:Y:S02]  /*1780*/  IMAD R64, R5.reuse, R15, R64 ;  /* 0x0000000f05407224 */ /* 0x040fe400078e0240 */
[----:B------:R-:W-:Y:S02]  /*1790*/  IMAD R70, R5, R11, R70 ;  /* 0x0000000b05467224 */ /* 0x000fe400078e0246 */
[----:B------:R-:W-:Y:S02]  /*17a0*/  VIADD R67, R3, 0x29 ;  /* 0x0000002903437836 */ /* 0x000fe40000000000 */
[----:B------:R-:W-:Y:S02]  /*17b0*/  IMAD R62, R5, R13, R62 ;  /* 0x0000000d053e7224 */ /* 0x000fe400078e023e */
[----:B------:R-:W-:Y:S01]  /*17c0*/  IMAD.HI.U32 R15, R6, R74, RZ ;  /* 0x0000004a060f7227 */ /* 0x000fe200078e00ff */
[----:B------:R-:W-:-:S03]  /*17d0*/  IABS R90, R67 ;  /* 0x00000043005a7213 */ /* 0x000fc60000000000 */
[----:B------:R-:W-:Y:S01]  /*17e0*/  VIADD R75, R3, 0x25 ;  /* 0x00000025034b7836 */ /* 0x000fe20000000000 */
[----:B------:R-:W-:Y:S01]  /*17f0*/  IADD3 R15, PT, PT, -R15, RZ, RZ ;  /* 0x000000ff0f0f7210 */ /* 0x000fe20007ffe1ff */
[----:B------:R-:W-:-:S03]  /*1800*/  IMAD.HI.U32 R11, R6, R80, RZ ;  /* 0x00000050060b7227 */ /* 0x000fc600078e00ff */
[----:B------:R-:W-:Y:S01]  /*1810*/  IABS R82, R75 ;  /* 0x0000004b00527213 */ /* 0x000fe20000000000 */
[----:B------:R-:W-:Y:S01]  /*1820*/  IMAD.HI.U32 R13, R6, R72, RZ ;  /* 0x00000048060d7227 */ /* 0x000fe200078e00ff */
[----:B------:R-:W-:Y:S03]  /*1830*/  STL [R1+0x550], R75 ;  /* 0x0005504b01007387 */ /* 0x000fe60000100800 */
[----:B------:R-:W-:Y:S02]  /*1840*/  VIADD R73, R3, 0x26 ;  /* 0x0000002603497836 */ /* 0x000fe40000000000 */
[----:B------:R-:W-:Y:S02]  /*1850*/  IMAD.MOV R17, RZ, RZ, -R17 ;  /* 0x000000ffff117224 */ /* 0x000fe400078e0a11 */
[----:B------:R-:W-:Y:S01]  /*1860*/  IMAD R78, R5, R2, R78 ;  /* 0x00000002054e7224 */ /* 0x000fe200078e024e */
[----:B------:R-:W-:Y:S01]  /*1870*/  IABS R84, R73 ;  /* 0x0000004900547213 */ /* 0x000fe20000000000 */
[----:B------:R-:W-:Y:S01]  /*1880*/  VIADD R59, R3, 0x2d ;  /* 0x0000002d033b7836 */ /* 0x000fe20000000000 */
[----:B------:R-:W-:Y:S01]  /*1890*/  STL [R1+0x54c], R73 ;  /* 0x00054c4901007387 */ /* 0x000fe20000100800 */
[----:B------:R-:W-:-:S02]  /*18a0*/  IMAD.MOV R11, RZ, RZ, -R11 ;  /* 0x000000ffff0b7224 */ /* 0x000fc400078e0a0b */
[C---:B------:R-:W-:Y:S01]  /*18b0*/  IMAD.HI.U32 R2, R6.reuse, R88, RZ ;  /* 0x0000005806027227 */ /* 0x040fe200078e00ff */
[----:B------:R-:W-:Y:S01]  /*18c0*/  IABS R98, R59 ;  /* 0x0000003b00627213 */ /* 0x000fe20000000000 */
[----:B------:R-:W-:Y:S02]  /*18d0*/  STL [R1+0x548], R71 ;  /* 0x0005484701007387 */ /* 0x000fe40000100800 */
[----:B------:R-:W-:Y:S02]  /*18e0*/  IMAD.MOV R13, RZ, RZ, -R13 ;  /* 0x000000ffff0d7224 */ /* 0x000fe400078e0a0d */
[----:B------:R-:W-:Y:S01]  /*18f0*/  IMAD R86, R5, R17, R86 ;  /* 0x0000001105567224 */ /* 0x000fe200078e0256 */
[----:B------:R-:W-:Y:S01]  /*1900*/  STL [R1+0x544], R69 ;  /* 0x0005444501007387 */ /* 0x000fe20000100800 */
[----:B------:R-:W-:-:S03]  /*1910*/  IMAD.HI.U32 R17, R6, R96, RZ ;  /* 0x0000006006117227 */ /* 0x000fc600078e00ff */
[----:B------:R-:W-:Y:S01]  /*1920*/  STL [R1+0x540], R67 ;  /* 0x0005404301007387 */ /* 0x000fe20000100800 */
[----:B------:R-:W-:Y:S01]  /*1930*/  VIADD R51, R3, 0x31 ;  /* 0x0000003103337836 */ /* 0x000fe20000000000 */
[----:B------:R-:W-:Y:S01]  /*1940*/  IADD3 R17, PT, PT, -R17, RZ, RZ ;  /* 0x000000ff11117210 */ /* 0x000fe20007ffe1ff */
[----:B------:R-:W-:Y:S01]  /*1950*/  IMAD R80, R5, R11, R80 ;  /* 0x0000000b05507224 */ /* 0x000fe200078e0250 */
[----:B------:R-:W-:Y:S01]  /*1960*/  STL [R1+0x53c], R65 ;  /* 0x00053c4101007387 */ /* 0x000fe20000100800 */
[----:B------:R-:W-:Y:S01]  /*1970*/  IMAD.MOV R2, RZ, RZ, -R2 ;  /* 0x000000ffff027224 */ /* 0x000fe200078e0a02 */
[----:B------:R-:W-:Y:S01]  /*1980*/  IABS R108, R51 ;  /* 0x00000033006c7213 */ /* 0x000fe20000000000 */
[----:B------:R-:W-:Y:S02]  /*1990*/  VIADD R57, R3, 0x2e ;  /* 0x0000002e03397836 */ /* 0x000fe40000000000 */
[----:B------:R-:W-:Y:S02]  /*19a0*/  IMAD R72, R5, R13, R72 ;  /* 0x0000000d05487224 */ /* 0x000fe400078e0248 */
[----:B------:R-:W-:Y:S01]  /*19b0*/  IMAD.HI.U32 R11, R6, R90, RZ ;  /* 0x0000005a060b7227 */ /* 0x000fe200078e00ff */
[----:B------:R-:W-:-:S03]  /*19c0*/  IABS R100, R57 ;  /* 0x0000003900647213 */ /* 0x000fc60000000000 */
[----:B------:R-:W-:Y:S02]  /*19d0*/  IMAD R74, R5, R15, R74 ;  /* 0x0000000f054a7224 */ /* 0x000fe400078e024a */
[----:B------:R-:W-:-:S04]  /*19e0*/  IMAD.HI.U32 R13, R6, R82, RZ ;  /* 0x00000052060d7227 */ /* 0x000fc800078e00ff */
[----:B------:R-:W-:Y:S02]  /*19f0*/  VIADD R63, R3, 0x2b ;  /* 0x0000002b033f7836 */ /* 0x000fe40000000000 */
[----:B------:R-:W-:-:S03]  /*1a00*/  IMAD.HI.U32 R15, R6, R84, RZ ;  /* 0x00000054060f7227 */ /* 0x000fc600078e00ff */
[----:B------:R-:W-:Y:S01]  /*1a10*/  IABS R94, R63 ;  /* 0x0000003f005e7213 */ /* 0x000fe20000000000 */
[----:B------:R-:W-:Y:S01]  /*1a20*/  IMAD R88, R5, R2, R88 ;  /* 0x0000000205587224 */ /* 0x000fe200078e0258 */
[----:B------:R-:W-:Y:S01]  /*1a30*/  STL [R1+0x538], R63 ;  /* 0x0005383f01007387 */ /* 0x000fe20000100800 */
[----:B------:R-:W-:Y:S02]  /*1a40*/  VIADD R49, R3, 0x32 ;  /* 0x0000003203317836 */ /* 0x000fe40000000000 */
[----:B------:R-:W-:Y:S01]  /*1a50*/  IMAD.MOV R11, RZ, RZ, -R11 ;  /* 0x000000ffff0b7224 */ /* 0x000fe200078e0a0b */
[----:B------:R-:W-:Y:S01]  /*1a60*/  STL [R1+0x534], R61 ;  /* 0x0005343d01007387 */ /* 0x000fe20000100800 */
[----:B------:R-:W-:Y:S01]  /*1a70*/  IMAD.HI.U32 R2, R6, R98, RZ ;  /* 0x0000006206027227 */ /* 0x000fe200078e00ff */
[----:B------:R-:W-:Y:S02]  /*1a80*/  IABS R110, R49 ;  /* 0x00000031006e7213 */ /* 0x000fe40000000000 */
[----:B------:R-:W-:Y:S01]  /*1a90*/  STL [R1+0x530], R59 ;  /* 0x0005303b01007387 */ /* 0x000fe20000100800 */
[----:B------:R-:W-:-:S02]  /*1aa0*/  IMAD.MOV R13, RZ, RZ, -R13 ;  /* 0x000000ffff0d7224 */ /* 0x000fc400078e0a0d */
[----:B------:R-:W-:Y:S01]  /*1ab0*/  IMAD.MOV R15, RZ, RZ, -R15 ;  /* 0x000000ffff0f7224 */ /* 0x000fe200078e0a0f */
[----:B------:R-:W-:Y:S01]  /*1ac0*/  STL [R1+0x52c], R57 ;  /* 0x00052c3901007387 */ /* 0x000fe20000100800 */
[C---:B------:R-:W-:Y:S02]  /*1ad0*/  IMAD R96, R5.reuse, R17, R96 ;  /* 0x0000001105607224 */ /* 0x040fe400078e0260 */
[----:B------:R-:W-:Y:S02]  /*1ae0*/  IMAD R90, R5, R11, R90 ;  /* 0x0000000b055a7224 */ /* 0x000fe400078e025a */
[----:B------:R-:W-:-:S04]  /*1af0*/  IMAD.HI.U32 R17, R6, R108, RZ ;  /* 0x0000006c06117227 */ /* 0x000fc800078e00ff */
[----:B------:R-:W-:Y:S02]  /*1b00*/  IMAD.MOV R2, RZ, RZ, -R2 ;  /* 0x000000ffff027224 */ /* 0x000fe400078e0a02 */
[----:B------:R-:W-:Y:S02]  /*1b10*/  IMAD R82, R5, R13, R82 ;  /* 0x0000000d05527224 */ /* 0x000fe400078e0252 */
[----:B------:R-:W-:Y:S02]  /*1b20*/  VIADD R55, R3, 0x2f ;  /* 0x0000002f03377836 */ /* 0x000fe40000000000 */
[----:B------:R-:W-:-:S03]  /*1b30*/  IMAD.HI.U32 R11, R6, R100, RZ ;  /* 0x00000064060b7227 */ /* 0x000fc600078e00ff */
[----:B------:R-:W-:Y:S01]  /*1b40*/  IABS R102, R55 ;  /* 0x0000003700667213 */ /* 0x000fe20000000000 */
[----:B------:R-:W-:Y:S01]  /*1b50*/  IMAD R84, R5, R15, R84 ;  /* 0x0000000f05547224 */ /* 0x000fe200078e0254 */
[----:B------:R-:W-:Y:S01]  /*1b60*/  IADD3 R11, PT, PT, -R11, RZ, RZ ;  /* 0x000000ff0b0b7210 */ /* 0x000fe20007ffe1ff */
[C---:B------:R-:W-:Y:S01]  /*1b70*/  IMAD.HI.U32 R13, R6.reuse, R92, RZ ;  /* 0x0000005c060d7227 */ /* 0x040fe200078e00ff */
[----:B------:R-:W-:Y:S03]  /*1b80*/  STL [R1+0x528], R55 ;  /* 0x0005283701007387 */ /* 0x000fe60000100800 */
        /* <DEDUP_REMOVED lines=14> */
[C---:B------:R-:W-:Y:S02]  /*1c70*/  IMAD R108, R5.reuse, R17, R108 ;  /* 0x00000011056c7224 */ /* 0x040fe400078e026c */
[----:B------:R-:W-:Y:S02]  /*1c80*/  IMAD.MOV R17, RZ, RZ, -R2 ;  /* 0x000000ffff117224 */ /* 0x000fe400078e0a02 */
[----:B------:R-:W-:Y:S02]  /*1c90*/  IMAD R92, R5, R13, R92 ;  /* 0x0000000d055c7224 */ /* 0x000fe400078e025c */
[----:B------:R-:W-:-:S02]  /*1ca0*/  VIADD R43, R3, 0x34 ;  /* 0x00000034032b7836 */ /* 0x000fc40000000000 */
[----:B------:R-:W-:-:S03]  /*1cb0*/  IMAD.HI.U32 R2, R6, R116, RZ ;  /* 0x0000007406027227 */ /* 0x000fc600078e00ff */
[----:B------:R-:W-:Y:S01]  /*1cc0*/  IABS R114, R43 ;  /* 0x0000002b00727213 */ /* 0x000fe20000000000 */
[----:B------:R-:W-:Y:S01]  /*1cd0*/  IMAD R94, R5, R15, R94 ;  /* 0x0000000f055e7224 */ /* 0x000fe200078e025e */
[----:B------:R-:W-:Y:S01]  /*1ce0*/  STL [R1+0x514], R43 ;  /* 0x0005142b01007387 */ /* 0x000fe20000100800 */
[----:B------:R-:W-:-:S03]  /*1cf0*/  IMAD.HI.U32 R13, R6, R102, RZ ;  /* 0x00000066060d7227 */ /* 0x000fc600078e00ff */
[----:B------:R-:W-:Y:S01]  /*1d00*/  STL [R1+0x510], R41 ;  /* 0x0005102901007387 */ /* 0x000fe20000100800 */
[----:B------:R-:W-:Y:S02]  /*1d10*/  IMAD R100, R5, R11, R100 ;  /* 0x0000000b05647224 */ /* 0x000fe400078e0264 */
[C---:B------:R-:W-:Y:S02]  /*1d20*/  VIADD R39, R3.reuse, 0x36 ;  /* 0x0000003603277836 */ /* 0x040fe40000000000 */
[----:B------:R-:W-:Y:S02]  /*1d30*/  VIADD R35, R3, 0x38 ;  /* 0x0000003803237836 */ /* 0x000fe40000000000 */
[C---:B------:R-:W-:Y:S01]  /*1d40*/  IMAD.HI.U32 R15, R6.reuse, R104, RZ ;  /* 0x00000068060f7227 */ /* 0x040fe200078e00ff */
[----:B------:R-:W-:Y:S01]  /*1d50*/  IABS R118, R39 ;  /* 0x0000002700767213 */ /* 0x000fe20000000000 */
[----:B------:R-:W-:Y:S01]  /*1d60*/  STL [R1+0x50c], R39 ;  /* 0x00050c2701007387 */ /* 0x000fe20000100800 */
[----:B------:R-:W-:Y:S01]  /*1d70*/  IABS R122, R35 ;  /* 0x00000023007a7213 */ /* 0x000fe20000000000 */
[----:B------:R-:W-:-:S02]  /*1d80*/  IMAD.HI.U32 R11, R6, R112, RZ ;  /* 0x00000070060b7227 */ /* 0x000fc400078e00ff */
[----:B------:R-:W-:Y:S02]  /*1d90*/  STL [R1+0x508], R37 ;  /* 0x0005082501007387 */ /* 0x000fe40000100800 */
[----:B------:R-:W-:Y:S02]  /*1da0*/  IMAD.MOV R2, RZ, RZ, -R2 ;  /* 0x000000ffff027224 */ /* 0x000fe400078e0a02 */
[----:B------:R-:W-:Y:S01]  /*1db0*/  IMAD.MOV R13, RZ, RZ, -R13 ;  /* 0x000000ffff0d7224 */ /* 0x000fe200078e0a0d */
[----:B------:R-:W-:Y:S01]  /*1dc0*/  STL [R1+0x504], R35 ;  /* 0x0005042301007387 */ /* 0x000fe20000100800 */
[----:B------:R-:W-:Y:S02]  /*1dd0*/  IMAD.MOV R15, RZ, RZ, -R15 ;  /* 0x000000ffff0f7224 */ /* 0x000fe400078e0a0f */
[----:B------:R-:W-:Y:S02]  /*1de0*/  IMAD.MOV R11, RZ, RZ, -R11 ;  /* 0x000000ffff0b7224 */ /* 0x000fe400078e0a0b */
[----:B------:R-:W-:-:S02]  /*1df0*/  VIADD R23, R3, 0x3f ;  /* 0x0000003f03177836 */ /* 0x000fc40000000000 */
[C---:B------:R-:W-:Y:S01]  /*1e00*/  IMAD R116, R5.reuse, R2, R116 ;  /* 0x0000000205747224 */ /* 0x040fe200078e0274 */
[----:B------:R-:W-:Y:S01]  /*1e10*/  LOP3.LUT R2, R0, 0x7f, RZ, 0xc0, !PT ;  /* 0x0000007f00027812 */ /* 0x000fe200078ec0ff */
[C---:B------:R-:W-:Y:S01]  /*1e20*/  IMAD R102, R5.reuse, R13, R102 ;  /* 0x0000000d05667224 */ /* 0x040fe200078e0266 */
[----:B------:R-:W-:Y:S01]  /*1e30*/  IABS R138, R23 ;  /* 0x00000017008a7213 */ /* 0x000fe20000000000 */
[----:B------:R-:W-:Y:S02]  /*1e40*/  IMAD R104, R5, R15, R104 ;  /* 0x0000000f05687224 */ /* 0x000fe400078e0268 */
[----:B------:R-:W-:-:S04]  /*1e50*/  IMAD.HI.U32 R13, R6, R114, RZ ;  /* 0x00000072060d7227 */ /* 0x000fc800078e00ff */
[----:B------:R-:W-:Y:S02]  /*1e60*/  IMAD R112, R5, R11, R112 ;  /* 0x0000000b05707224 */ /* 0x000fe400078e0270 */
[----:B------:R-:W-:-:S04]  /*1e70*/  IMAD.HI.U32 R15, R6, R118, RZ ;  /* 0x00000076060f7227 */ /* 0x000fc800078e00ff */
[----:B------:R-:W-:Y:S02]  /*1e80*/  VIADD R33, R3, 0x39 ;  /* 0x0000003903217836 */ /* 0x000fe40000000000 */
[----:B------:R-:W-:-:S03]  /*1e90*/  IMAD.HI.U32 R11, R6, R122, RZ ;  /* 0x0000007a060b7227 */ /* 0x000fc600078e00ff */
[----:B------:R-:W-:Y:S01]  /*1ea0*/  IABS R124, R33 ;  /* 0x00000021007c7213 */ /* 0x000fe20000000000 */
[----:B------:R-:W-:Y:S01]  /*1eb0*/  IMAD.MOV R13, RZ, RZ, -R13 ;  /* 0x000000ffff0d7224 */ /* 0x000fe200078e0a0d */
[----:B------:R-:W-:Y:S01]  /*1ec0*/  STL [R1+0x500], R33 ;  /* 0x0005002101007387 */ /* 0x000fe20000100800 */
[----:B------:R-:W-:Y:S02]  /*1ed0*/  IMAD R110, R5, R17, R110 ;  /* 0x00000011056e7224 */ /* 0x000fe400078e026e */
[----:B------:R-:W-:Y:S01]  /*1ee0*/  IMAD R143, R9, 0x80, R2 ;  /* 0x00000080098f7824 */ /* 0x000fe200078e0202 */
[----:B------:R-:W-:Y:S01]  /*1ef0*/  STL [R1+0x4e8], R23 ;  /* 0x0004e81701007387 */ /* 0x000fe20000100800 */
[----:B------:R-:W-:Y:S02]  /*1f00*/  IMAD.MOV R15, RZ, RZ, -R15 ;  /* 0x000000ffff0f7224 */ /* 0x000fe400078e0a0f */
[----:B------:R-:W-:Y:S01]  /*1f10*/  IMAD.MOV R17, RZ, RZ, -R11 ;  /* 0x000000ffff117224 */ /* 0x000fe200078e0a0b */
[----:B------:R1:W-:Y:S01]  /*1f20*/  STL [R1+0x4d8], R143 ;  /* 0x0004d88f01007387 */ /* 0x0003e20000100800 */
[----:B------:R-:W-:-:S04]  /*1f30*/  IMAD.HI.U32 R9, R6, R120, RZ ;  /* 0x0000007806097227 */ /* 0x000fc800078e00ff */
[----:B------:R-:W-:-:S04]  /*1f40*/  IMAD.HI.U32 R11, R6, R138, RZ ;  /* 0x0000008a060b7227 */ /* 0x000fc800078e00ff */
[C---:B------:R-:W-:Y:S01]  /*1f50*/  IMAD R114, R5.reuse, R13, R114 ;  /* 0x0000000d05727224 */ /* 0x040fe200078e0272 */
[----:B------:R-:W-:Y:S01]  /*1f60*/  IABS R13, R143 ;  /* 0x0000008f000d7213 */ /* 0x000fe20000000000 */
[----:B------:R-:W-:Y:S02]  /*1f70*/  IMAD R118, R5, R15, R118 ;  /* 0x0000000f05767224 */ /* 0x000fe400078e0276 */
[----:B------:R-:W-:Y:S02]  /*1f80*/  IMAD.MOV R15, RZ, RZ, -R9 ;  /* 0x000000ffff0f7224 */ /* 0x000fe400078e0a09 */
[----:B------:R-:W-:Y:S02]  /*1f90*/  IMAD.MOV R11, RZ, RZ, -R11 ;  /* 0x000000ffff0b7224 */ /* 0x000fe400078e0a0b */
[----:B------:R-:W-:-:S04]  /*1fa0*/  IMAD.HI.U32 R9, R6, R124, RZ ;  /* 0x0000007c06097227 */ /* 0x000fc800078e00ff */
[----:B------:R-:W-:Y:S01]  /*1fb0*/  IMAD.HI.U32 R7, R7, R13, RZ ;  /* 0x0000000d07077227 */ /* 0x000fe200078e00ff */
[----:B------:R-:W-:-:S03]  /*1fc0*/  IADD3 R9, PT, PT, -R9, RZ, RZ ;  /* 0x000000ff09097210 */ /* 0x000fc60007ffe1ff */
[C---:B------:R-:W-:Y:S02]  /*1fd0*/  IMAD R138, R5.reuse, R11, R138 ;  /* 0x0000000b058a7224 */ /* 0x040fe400078e028a */
[----:B------:R-:W-:Y:S02]  /*1fe0*/  IMAD.MOV R7, RZ, RZ, -R7 ;  /* 0x000000ffff077224 */ /* 0x000fe400078e0a07 */
[C---:B------:R-:W-:Y:S01]  /*1ff0*/  IMAD R124, R5.reuse, R9, R124 ;  /* 0x00000009057c7224 */ /* 0x040fe200078e027c */
[C---:B------:R-:W-:Y:S01]  /*2000*/  ISETP.GT.U32.AND P2, PT, R5.reuse, R138, PT ;  /* 0x0000008a0500720c */ /* 0x040fe20003f44070 */
[----:B------:R-:W-:Y:S02]  /*2010*/  IMAD R9, R4, R7, R13 ;  /* 0x0000000704097224 */ /* 0x000fe400078e020d */
[--C-:B------:R-:W-:Y:S01]  /*2020*/  @!P1 IMAD.IADD R8, R8, 0x1, -R5.reuse ;  /* 0x0000000108089824 */ /* 0x100fe200078e0a05 */
[----:B------:R-:W2:Y:S01]  /*2030*/  LDS R13, [UR9] ;  /* 0x00000009ff0d7984 */ /* 0x000ea20008000800 */
[--C-:B------:R-:W-:Y:S01]  /*2040*/  @!P3 IMAD.IADD R12, R12, 0x1, -R5.reuse ;  /* 0x000000010c0cb824 */ /* 0x100fe200078e0a05 */
[----:B------:R-:W-:Y:S01]  /*2050*/  ISETP.GT.U32.AND P0, PT, R4, R9, PT ;  /* 0x000000090400720c */ /* 0x000fe20003f04070 */
[--C-:B------:R-:W-:Y:S01]  /*2060*/  @!P5 IMAD.IADD R16, R16, 0x1, -R5.reuse ;  /* 0x000000011010d824 */ /* 0x100fe200078e0a05 */
[----:B------:R-:W-:Y:S01]  /*2070*/  ISETP.GT.U32.AND P6, PT, R5, R8, PT ;  /* 0x000000080500720c */ /* 0x000fe20003fc4070 */
[----:B------:R-:W-:Y:S01]  /*2080*/  VIADD R31, R3, 0x3a ;  /* 0x0000003a031f7836 */ /* 0x000fe20000000000 */
[----:B------:R-:W-:Y:S01]  /*2090*/  ISETP.GT.U32.AND P3, PT, R5, R26, PT ;  /* 0x0000001a0500720c */ /* 0x000fe20003f64070 */
[----:B------:R-:W-:Y:S01]  /*20a0*/  VIADD R29, R3, 0x3b ;  /* 0x0000003b031d7836 */ /* 0x000fe20000000000 */
[C---:B------:R-:W-:Y:S01]  /*20b0*/  ISETP.GT.U32.AND P5, PT, R5.reuse, R30, PT ;  /* 0x0000001e0500720c */ /* 0x040fe20003fa4070 */
[--C-:B------:R-:W-:Y:S01]  /*20c0*/  @!P2 IMAD.IADD R138, R138, 0x1, -R5.reuse ;  /* 0x000000018a8aa824 */ /* 0x100fe200078e0a05 */
[C---:B------:R-:W-:Y:S01]  /*20d0*/  ISETP.GT.U32.AND P2, PT, R5.reuse, R10, PT ;  /* 0x0000000a0500720c */ /* 0x040fe20003f44070 */
[----:B------:R-:W-:Y:S01]  /*20e0*/  IMAD R122, R5, R17, R122 ;  /* 0x00000011057a7224 */ /* 0x000fe200078e027a */
[----:B------:R-:W-:Y:S01]  /*20f0*/  IABS R126, R31 ;  /* 0x0000001f007e7213 */ /* 0x000fe20000000000 */
[----:B------:R-:W-:Y:S01]  /*2100*/  VIADD R27, R3, 0x3c ;  /* 0x0000003c031b7836 */ /* 0x000fe20000000000 */
[----:B------:R-:W-:Y:S01]  /*2110*/  ISETP.GT.U32.AND P1, PT, R5, R138, PT ;  /* 0x0000008a0500720c */ /* 0x000fe20003f24070 */
[--C-:B------:R-:W-:Y:S01]  /*2120*/  @!P0 IMAD.IADD R9, R9, 0x1, -R4.reuse ;  /* 0x0000000109098824 */ /* 0x100fe200078e0a04 */
[C---:B------:R-:W-:Y:S01]  /*2130*/  ISETP.GT.U32.AND P0, PT, R5.reuse, R14, PT ;  /* 0x0000000e0500720c */ /* 0x040fe20003f04070 */
[--C-:B------:R-:W-:Y:S01]  /*2140*/  @!P6 IMAD.IADD R8, R8, 0x1, -R5.reuse ;  /* 0x000000010808e824 */ /* 0x100fe200078e0a05 */
[C---:B------:R-:W-:Y:S01]  /*2150*/  ISETP.GT.U32.AND P6, PT, R5.reuse, R22, PT ;  /* 0x000000160500720c */ /* 0x040fe20003fc4070 */
[--C-:B------:R-:W-:Y:S01]  /*2160*/  @!P3 IMAD.IADD R26, R26, 0x1, -R5.reuse ;  /* 0x000000011a1ab824 */ /* 0x100fe200078e0a05 */
[----:B------:R-:W-:Y:S01]  /*2170*/  ISETP.GT.U32.AND P4, PT, R4, R9, PT ;  /* 0x000000090400720c */ /* 0x000fe20003f84070 */
[--C-:B------:R-:W-:Y:S01]  /*2180*/  @!P5 IMAD.IADD R30, R30, 0x1, -R5.reuse ;  /* 0x000000011e1ed824 */ /* 0x100fe200078e0a05 */
[----:B------:R-:W-:Y:S01]  /*2190*/  IABS R128, R29 ;  /* 0x0000001d00807213 */ /* 0x000fe20000000000 */
[--C-:B------:R-:W-:Y:S01]  /*21a0*/  @!P2 IMAD.IADD R10, R10, 0x1, -R5.reuse ;  /* 0x000000010a0aa824 */ /* 0x100fe200078e0a05 */
[C---:B------:R-:W-:Y:S01]  /*21b0*/  ISETP.GT.U32.AND P2, PT, R5.reuse, R24, PT ;  /* 0x000000180500720c */ /* 0x040fe20003f44070 */
[----:B------:R-:W-:Y:S01]  /*21c0*/  IMAD.HI.U32 R7, R6, R126, RZ ;  /* 0x0000007e06077227 */ /* 0x000fe200078e00ff */
[----:B------:R-:W-:Y:S01]  /*21d0*/  IABS R130, R27 ;  /* 0x0000001b00827213 */ /* 0x000fe20000000000 */
[----:B------:R-:W-:Y:S02]  /*21e0*/  STL [R1+0x4fc], R31 ;  /* 0x0004fc1f01007387 */ /* 0x000fe40000100800 */
[--C-:B------:R-:W-:Y:S01]  /*21f0*/  @!P1 IMAD.IADD R138, R138, 0x1, -R5.reuse ;  /* 0x000000018a8a9824 */ /* 0x100fe200078e0a05 */
[----:B------:R-:W-:Y:S01]  /*2200*/  ISETP.GT.U32.AND P1, PT, R5, R20, PT ;  /* 0x000000140500720c */ /* 0x000fe20003f24070 */
[--C-:B------:R-:W-:Y:S01]  /*2210*/  @!P6 IMAD.IADD R22, R22, 0x1, -R5.reuse ;  /* 0x000000011616e824 */ /* 0x100fe200078e0a05 */
[----:B------:R-:W-:Y:S01]  /*2220*/  @!P0 IADD3 R14, PT, PT, R14, -R5, RZ ;  /* 0x800000050e0e8210 */ /* 0x000fe20007ffe0ff */
[----:B------:R-:W-:Y:S01]  /*2230*/  @!P4 IMAD.IADD R9, R9, 0x1, -R4 ;  /* 0x000000010909c824 */ /* 0x000fe200078e0a04 */
[C---:B------:R-:W-:Y:S01]  /*2240*/  ISETP.GT.U32.AND P4, PT, R5.reuse, R18, PT ;  /* 0x000000120500720c */ /* 0x040fe20003f84070 */
[----:B------:R-:W-:Y:S01]  /*2250*/  IMAD.HI.U32 R11, R6, R128, RZ ;  /* 0x00000080060b7227 */ /* 0x000fe200078e00ff */
[C---:B------:R-:W-:Y:S01]  /*2260*/  ISETP.GT.U32.AND P0, PT, R5.reuse, R28, PT ;  /* 0x0000001c0500720c */ /* 0x040fe20003f04070 */
[----:B------:R-:W-:Y:S01]  /*2270*/  STL [R1+0x4f8], R29 ;  /* 0x0004f81d01007387 */ /* 0x000fe20000100800 */
[C---:B------:R-:W-:Y:S01]  /*2280*/  ISETP.GT.U32.AND P3, PT, R5.reuse, R14, PT ;  /* 0x0000000e0500720c */ /* 0x040fe20003f64070 */
[--C-:B------:R-:W-:Y:S01]  /*2290*/  @!P2 IMAD.IADD R24, R24, 0x1, -R5.reuse ;  /* 0x000000011818a824 */ /* 0x100fe200078e0a05 */
[----:B------:R-:W-:Y:S01]  /*22a0*/  ISETP.GT.U32.AND P2, PT, R5, R12, PT ;  /* 0x0000000c0500720c */ /* 0x000fe20003f44070 */
[----:B------:R-:W-:Y:S01]  /*22b0*/  VIADD R25, R3, 0x3d ;  /* 0x0000003d03197836 */ /* 0x000fe20000000000 */
[C---:B------:R-:W-:Y:S01]  /*22c0*/  ISETP.GT.U32.AND P6, PT, R5.reuse, R10, PT ;  /* 0x0000000a0500720c */ /* 0x040fe20003fc4070 */
[----:B------:R-:W-:Y:S01]  /*22d0*/  @!P1 IMAD.IADD R20, R20, 0x1, -R5 ;  /* 0x0000000114149824 */ /* 0x000fe200078e0a05 */
[C---:B------:R-:W-:Y:S01]  /*22e0*/  ISETP.GT.U32.AND P1, PT, R5.reuse, R34, PT ;  /* 0x000000220500720c */ /* 0x040fe20003f24070 */
[----:B------:R-:W-:Y:S01]  /*22f0*/  IMAD.MOV R7, RZ, RZ, -R7 ;  /* 0x000000ffff077224 */ /* 0x000fe200078e0a07 */
[----:B------:R-:W-:Y:S01]  /*2300*/  IABS R134, R25 ;  /* 0x0000001900867213 */ /* 0x000fe20000000000 */
[----:B------:R-:W-:Y:S01]  /*2310*/  @!P4 IMAD.IADD R18, R18, 0x1, -R5 ;  /* 0x000000011212c824 */ /* 0x000fe200078e0a05 */
[C---:B------:R-:W-:Y:S01]  /*2320*/  ISETP.GT.U32.AND P4, PT, R5.reuse, R32, PT ;  /* 0x000000200500720c */ /* 0x040fe20003f84070 */
[----:B------:R-:W-:Y:S01]  /*2330*/  IMAD.MOV R11, RZ, RZ, -R11 ;  /* 0x000000ffff0b7224 */ /* 0x000fe200078e0a0b */
[----:B------:R-:W-:Y:S01]  /*2340*/  @!P0 IADD3 R28, PT, PT, R28, -R5, RZ ;  /* 0x800000051c1c8210 */ /* 0x000fe20007ffe0ff */
[--C-:B------:R-:W-:Y:S01]  /*2350*/  @!P3 IMAD.IADD R14, R14, 0x1, -R5.reuse ;  /* 0x000000010e0eb824 */ /* 0x100fe200078e0a05 */
[C---:B------:R-:W-:Y:S01]  /*2360*/  ISETP.GT.U32.AND P0, PT, R5.reuse, R16, PT ;  /* 0x000000100500720c */ /* 0x040fe20003f04070 */
[--C-:B------:R-:W-:Y:S01]  /*2370*/  @!P2 IMAD.IADD R12, R12, 0x1, -R5.reuse ;  /* 0x000000010c0ca824 */ /* 0x100fe200078e0a05 */
[C---:B------:R-:W-:Y:S01]  /*2380*/  ISETP.GT.U32.AND P5, PT, R5.reuse, R18, PT ;  /* 0x000000120500720c */ /* 0x040fe20003fa4070 */
[--C-:B------:R-:W-:Y:S01]  /*2390*/  @!P6 IMAD.IADD R10, R10, 0x1, -R5.reuse ;  /* 0x000000010a0ae824 */ /* 0x100fe200078e0a05 */
[C---:B------:R-:W-:Y:S01]  /*23a0*/  ISETP.GT.U32.AND P2, PT, R5.reuse, R24, PT ;  /* 0x000000180500720c */ /* 0x040fe20003f44070 */
[--C-:B------:R-:W-:Y:S01]  /*23b0*/  @!P1 IMAD.IADD R34, R34, 0x1, -R5.reuse ;  /* 0x0000000122229824 */ /* 0x100fe200078e0a05 */
[C---:B------:R-:W-:Y:S01]  /*23c0*/  ISETP.GT.U32.AND P1, PT, R5.reuse, R22, PT ;  /* 0x000000160500720c */ /* 0x040fe20003f24070 */
[C---:B------:R-:W-:Y:S01]  /*23d0*/  IMAD R120, R5.reuse, R15, R120 ;  /* 0x0000000f05787224 */ /* 0x040fe200078e0278 */
[C---:B------:R-:W-:Y:S01]  /*23e0*/  ISETP.GT.U32.AND P3, PT, R5.reuse, R26, PT ;  /* 0x0000001a0500720c */ /* 0x040fe20003f64070 */
[--C-:B------:R-:W-:Y:S01]  /*23f0*/  @!P4 IMAD.IADD R32, R32, 0x1, -R5.reuse ;  /* 0x000000012020c824 */ /* 0x100fe200078e0a05 */
[C---:B------:R-:W-:Y:S01]  /*2400*/  ISETP.GT.U32.AND P4, PT, R5.reuse, R20, PT ;  /* 0x000000140500720c */ /* 0x040fe20003f84070 */
[C---:B------:R-:W-:Y:S01]  /*2410*/  IMAD R126, R5.reuse, R7, R126 ;  /* 0x00000007057e7224 */ /* 0x040fe200078e027e */
[C---:B------:R-:W-:Y:S01]  /*2420*/  ISETP.GT.U32.AND P6, PT, R5.reuse, R34, PT ;  /* 0x000000220500720c */ /* 0x040fe20003fc4070 */
[C---:B------:R-:W-:Y:S01]  /*2430*/  IMAD R128, R5.reuse, R11, R128 ;  /* 0x0000000b05807224 */ /* 0x040fe200078e0280 */
[-C--:B------:R-:W-:Y:S01]  /*2440*/  @!P0 IADD3 R16, PT, PT, R16, -R5.reuse, RZ ;  /* 0x8000000510108210 */ /* 0x080fe20007ffe0ff */
        /* <DEDUP_REMOVED lines=12> */
[----:B------:R-:W-:Y:S01]  /*2510*/  IMAD.HI.U32 R7, R6, R130, RZ ;  /* 0x0000008206077227 */ /* 0x000fe200078e00ff */
[C---:B------:R-:W-:Y:S01]  /*2520*/  ISETP.GT.U32.AND P6, PT, R5.reuse, R48, PT ;  /* 0x000000300500720c */ /* 0x040fe20003fc4070 */
[----:B------:R-:W-:Y:S01]  /*2530*/  STL [R1+0x4f4], R27 ;  /* 0x0004f41b01007387 */ /* 0x000fe20000100800 */
[----:B------:R-:W-:Y:S01]  /*2540*/  SHF.R.U32.HI R15, RZ, 0x5, R0 ;  /* 0x00000005ff0f7819 */ /* 0x000fe20000011600 */
[--C-:B------:R-:W-:Y:S01]  /*2550*/  @!P0 IMAD.IADD R28, R28, 0x1, -R5.reuse ;  /* 0x000000011c1c8824 */ /* 0x100fe200078e0a05 */
[C---:B------:R-:W-:Y:S01]  /*2560*/  ISETP.GT.U32.AND P0, PT, R5.reuse, R42, PT ;  /* 0x0000002a0500720c */ /* 0x040fe20003f04070 */
[--C-:B------:R-:W-:Y:S01]  /*2570*/  @!P1 IMAD.IADD R36, R36, 0x1, -R5.reuse ;  /* 0x0000000124249824 */ /* 0x100fe200078e0a05 */
        /* <DEDUP_REMOVED lines=12> */
[C---:B------:R-:W-:Y:S01]  /*2640*/  ISETP.GT.U32.AND P6, PT, R5.reuse, R36, PT ;  /* 0x000000240500720c */ /* 0x040fe20003fc4070 */
[--C-:B------:R-:W-:Y:S01]  /*2650*/  @!P0 IMAD.IADD R42, R42, 0x1, -R5.reuse ;  /* 0x000000012a2a8824 */ /* 0x100fe200078e0a05 */
[C---:B------:R-:W-:Y:S01]  /*2660*/  ISETP.GT.U32.AND P0, PT, R5.reuse, R56, PT ;  /* 0x000000380500720c */ /* 0x040fe20003f04070 */
[----:B------:R-:W-:Y:S01]  /*2670*/  IMAD.HI.U32 R6, R6, R136, RZ ;  /* 0x0000008806067227 */ /* 0x000fe200078e00ff */
[-C--:B------:R-:W-:Y:S01]  /*2680*/  @!P5 IADD3 R44, PT, PT, R44, -R5.reuse, RZ ;  /* 0x800000052c2cd210 */ /* 0x080fe20007ffe0ff */
[----:B------:R3:W-:Y:S01]  /*2690*/  STL [R1+0x4ec], R21 ;  /* 0x0004ec1501007387 */ /* 0x0007e20000100800 */
        /* <DEDUP_REMOVED lines=10> */
[----:B------:R-:W-:Y:S01]  /*2740*/  ISETP.GT.U32.AND P0, PT, R5, R44, PT ;  /* 0x0000002c0500720c */ /* 0x000fe20003f04070 */
[----:B------:R-:W-:Y:S01]  /*2750*/  @!P6 IMAD.IADD R36, R36, 0x1, -R5 ;  /* 0x000000012424e824 */ /* 0x000fe200078e0a05 */
[----:B------:R-:W-:Y:S01]  /*2760*/  IADD3 R11, PT, PT, -R11, RZ, RZ ;  /* 0x000000ff0b0b7210 */ /* 0x000fe20007ffe1ff */
        /* <DEDUP_REMOVED lines=12> */
[----:B------:R-:W-:Y:S01]  /*2830*/  IMAD.MOV R6, RZ, RZ, -R6 ;  /* 0x000000ffff067224 */ /* 0x000fe200078e0a06 */
[C---:B------:R-:W-:Y:S01]  /*2840*/  ISETP.GT.U32.AND P3, PT, R5.reuse, R54, PT ;  /* 0x000000360500720c */ /* 0x040fe20003f64070 */
[C---:B------:R-:W-:Y:S01]  /*2850*/  IMAD R130, R5.reuse, R7, R130 ;  /* 0x0000000705827224 */ /* 0x040fe200078e0282 */
[C---:B------:R-:W-:Y:S01]  /*2860*/  ISETP.GT.U32.AND P6, PT, R5.reuse, R58, PT ;  /* 0x0000003a0500720c */ /* 0x040fe20003fc4070 */
[C---:B------:R-:W-:Y:S01]  /*2870*/  IMAD R136, R5.reuse, R6, R136 ;  /* 0x0000000605887224 */ /* 0x040fe200078e0288 */
        /* <DEDUP_REMOVED lines=15> */
[----:B------:R-:W-:Y:S01]  /*2970*/  IMAD.SHL.U32 R4, R0, 0x100, RZ ;  /* 0x0000010000047824 */ /* 0x000fe200078e00ff */
        /* <DEDUP_REMOVED lines=11> */
[----:B------:R-:W-:Y:S01]  /*2a30*/  @!P6 IMAD.IADD R72, R72, 0x1, -R5 ;  /* 0x000000014848e824 */ /* 0x000fe200078e0a05 */
[C---:B------:R-:W-:Y:S01]  /*2a40*/  ISETP.GT.U32.AND P3, PT, R5.reuse, R82, PT ;  /* 0x000000520500720c */ /* 0x040fe20003f64070 */
[----:B------:R-:W1:Y:S01]  /*2a50*/  LDC.64 R6, c[0x0][0x3a8] ;  /* 0x0000ea00ff067b82 */ /* 0x000e620000000a00 */
[----:B------:R-:W-:-:S02]  /*2a60*/  ISETP.GT.U32.AND P6, PT, R5, R86, PT ;  /* 0x000000560500720c */ /* 0x000fc40003fc4070 */
        /* <DEDUP_REMOVED lines=10> */
[----:B------:R-:W-:-:S02]  /*2b10*/  ISETP.GT.U32.AND P0, PT, R5, R72, PT ;  /* 0x000000480500720c */ /* 0x000fc40003f04070 */
[C---:B------:R-:W-:Y:S02]  /*2b20*/  ISETP.GT.U32.AND P3, PT, R5.reuse, R70, PT ;  /* 0x000000460500720c */ /* 0x040fe40003f64070 */
        /* <DEDUP_REMOVED lines=13> */
[----:B-1----:R-:W-:Y:S01]  /*2c00*/  IMAD R153, R6, 0x3, RZ ;  /* 0x0000000306997824 */ /* 0x002fe200078e02ff */
        /* <DEDUP_REMOVED lines=9> */
[----:B------:R-:W-:Y:S01]  /*2ca0*/  IMAD.SHL.U32 R149, R6, 0x4, RZ ;  /* 0x0000000406957824 */ /* 0x000fe200078e00ff */
        /* <DEDUP_REMOVED lines=13> */
[C---:B------:R-:W-:Y:S01]  /*2d80*/  IMAD R147, R6.reuse, 0x5, RZ ;  /* 0x0000000506937824 */ /* 0x040fe200078e02ff */
[C---:B------:R-:W-:Y:S01]  /*2d90*/  ISETP.GT.U32.AND P4, PT, R5.reuse, R104, PT ;  /* 0x000000680500720c */ /* 0x040fe20003f84070 */
[----:B------:R-:W-:Y:S01]  /*2da0*/  IMAD R145, R6, 0x6, RZ ;  /* 0x0000000606917824 */ /* 0x000fe200078e02ff */
        /* <DEDUP_REMOVED lines=29> */
[----:B------:R-:W-:Y:S01]  /*2f80*/  IMAD R170, R6, 0x54, RZ ;  /* 0x0000005406aa7824 */ /* 0x000fe200078e02ff */
[C---:B------:R-:W-:Y:S01]  /*2f90*/  ISETP.GT.U32.AND P6, PT, R5.reuse, R112, PT ;  /* 0x000000700500720c */ /* 0x040fe20003fc4070 */
[--C-:B------:R-:W-:Y:S01]  /*2fa0*/  @!P0 IMAD.IADD R100, R100, 0x1, -R5.reuse ;  /* 0x0000000164648824 */ /* 0x100fe200078e0a05 */
[C---:B------:R-:W-:Y:S01]  /*2fb0*/  ISETP.GT.U32.AND P0, PT, R5.reuse, R116, PT ;  /* 0x000000740500720c */ /* 0x040fe20003f04070 */
[--C-:B------:R-:W-:Y:S01]  /*2fc0*/  @!P3 IMAD.IADD R98, R98, 0x1, -R5.reuse ;  /* 0x000000016262b824 */ /* 0x100fe200078e0a05 */
        /* <DEDUP_REMOVED lines=30> */
[----:B------:R-:W-:Y:S01]  /*31b0*/  SHF.L.U32 R11, R0, 0x2, RZ ;  /* 0x00000002000b7819 */ /* 0x000fe200000006ff */
[----:B------:R-:W-:Y:S01]  /*31c0*/  IMAD R219, R6, 0x64, RZ ;  /* 0x0000006406db7824 */ /* 0x000fe200078e02ff */
[C---:B------:R-:W-:Y:S01]  /*31d0*/  ISETP.GT.U32.AND P0, PT, R5.reuse, R124, PT ;  /* 0x0000007c0500720c */ /* 0x040fe20003f04070 */
[--C-:B------:R-:W-:Y:S01]  /*31e0*/  @!P1 IMAD.IADD R116, R116, 0x1, -R5.reuse ;  /* 0x0000000174749824 */ /* 0x100fe200078e0a05 */
[C---:B------:R-:W-:Y:S01]  /*31f0*/  ISETP.GT.U32.AND P1, PT, R5.reuse, R126, PT ;  /* 0x0000007e0500720c */ /* 0x040fe20003f24070 */
[--C-:B------:R-:W-:Y:S01]  /*3200*/  @!P2 IMAD.IADD R118, R118, 0x1, -R5.reuse ;  /* 0x000000017676a824 */ /* 0x100fe200078e0a05 */
[C---:B------:R-:W-:Y:S01]  /*3210*/  ISETP.GT.U32.AND P2, PT, R5.reuse, R128, PT ;  /* 0x000000800500720c */ /* 0x040fe20003f44070 */
[--C-:B------:R-:W-:Y:S01]  /*3220*/  @!P4 IMAD.IADD R136, R136, 0x1, -R5.reuse ;  /* 0x000000018888c824 */ /* 0x100fe200078e0a05 */
[----:B------:R-:W-:Y:S01]  /*3230*/  ISETP.GT.U32.AND P4, PT, R5, R130, PT ;  /* 0x000000820500720c */ /* 0x000fe20003f84070 */
[----:B------:R-:W-:Y:S01]  /*3240*/  IMAD R220, R6, 0x68, RZ ;  /* 0x0000006806dc7824 */ /* 0x000fe200078e02ff */
[----:B------:R-:W-:Y:S01]  /*3250*/  @!P5 IADD3 R134, PT, PT, R134, -R5, RZ ;  /* 0x800000058686d210 */ /* 0x000fe20007ffe0ff */
[--C-:B------:R-:W-:Y:S01]  /*3260*/  @!P3 IMAD.IADD R122, R122, 0x1, -R5.reuse ;  /* 0x000000017a7ab824 */ /* 0x100fe200078e0a05 */
[----:B------:R-:W-:Y:S01]  /*3270*/  ISETP.GE.AND P5, PT, R143, RZ, PT ;  /* 0x000000ff8f00720c */ /* 0x000fe20003fa6270 */
[----:B------:R-:W-:Y:S01]  /*3280*/  IMAD R143, R6, 0x7, RZ ;  /* 0x00000007068f7824 */ /* 0x000fe200078e02ff */
[----:B------:R-:W-:Y:S01]  /*3290*/  ISETP.GT.U32.AND P3, PT, R5, R136, PT ;  /* 0x000000880500720c */ /* 0x000fe20003f64070 */
[----:B------:R-:W-:Y:S01]  /*32a0*/  @!P0 IMAD.IADD R124, R124, 0x1, -R5 ;  /* 0x000000017c7c8824 */ /* 0x000fe200078e0a05 */
[----:B------:R-:W-:Y:S01]  /*32b0*/  LOP3.LUT R0, R4, 0x607c, R11, 0xc8, !PT ;  /* 0x0000607c04007812 */ /* 0x000fe200078ec80b */
[--C-:B------:R-:W-:Y:S01]  /*32c0*/  @!P1 IMAD.IADD R126, R126, 0x1, -R5.reuse ;  /* 0x000000017e7e9824 */ /* 0x100fe200078e0a05 */
[----:B------:R-:W-:Y:S01]  /*32d0*/  ISETP.GE.AND P1, PT, R3, RZ, PT ;  /* 0x000000ff0300720c */ /* 0x000fe20003f26270 */
[--C-:B------:R-:W-:Y:S01]  /*32e0*/  @!P2 IMAD.IADD R128, R128, 0x1, -R5.reuse ;  /* 0x000000018080a824 */ /* 0x100fe200078e0a05 */
[----:B------:R-:W-:Y:S01]  /*32f0*/  ISETP.GE.AND P2, PT, R141, RZ, PT ;  /* 0x000000ff8d00720c */ /* 0x000fe20003f46270 */
[--C-:B------:R-:W-:Y:S01]  /*3300*/  @!P4 IMAD.IADD R130, R130, 0x1, -R5.reuse ;  /* 0x000000018282c824 */ /* 0x100fe200078e0a05 */
[----:B------:R-:W-:Y:S01]  /*3310*/  MOV R4, R9 ;  /* 0x0000000900047202 */ /* 0x000fe20000000f00 */
[C---:B------:R-:W-:Y:S01]  /*3320*/  IMAD R221, R6.reuse, 0x6c, RZ ;  /* 0x0000006c06dd7824 */ /* 0x040fe200078e02ff */
[----:B------:R-:W-:Y:S01]  /*3330*/  ISETP.GE.AND P4, PT, R139, RZ, PT ;  /* 0x000000ff8b00720c */ /* 0x000fe20003f86270 */
[----:B------:R-:W-:Y:S01]  /*3340*/  IMAD R139, R6, 0x9, RZ ;  /* 0x00000009068b7824 */ /* 0x000fe200078e02ff */
[----:B------:R-:W-:Y:S01]  /*3350*/  ISETP.NE.AND P0, PT, R106, RZ, PT ;  /* 0x000000ff6a00720c */ /* 0x000fe20003f05270 */
[----:B------:R-:W-:Y:S01]  /*3360*/  @!P5 IMAD.MOV R4, RZ, RZ, -R4 ;  /* 0x000000ffff04d224 */ /* 0x000fe200078e0a04 */
[----:B------:R-:W-:Y:S01]  /*3370*/  ISETP.GE.AND P5, PT, R140, RZ, PT ;  /* 0x000000ff8c00720c */ /* 0x000fe20003fa6270 */
[--C-:B------:R-:W-:Y:S01]  /*3380*/  @!P3 IMAD.IADD R136, R136, 0x1, -R5.reuse ;  /* 0x000000018888b824 */ /* 0x100fe200078e0a05 */
[----:B------:R-:W-:Y:S01]  /*3390*/  ISETP.GE.AND P3, PT, R47, RZ, PT ;  /* 0x000000ff2f00720c */ /* 0x000fe20003f66270 */
[----:B------:R-:W-:Y:S01]  /*33a0*/  IMAD R47, R2, R7, RZ ;  /* 0x00000007022f7224 */ /* 0x000fe200078e02ff */
[----:B------:R-:W-:Y:S01]  /*33b0*/  @!P1 IADD3 R8, PT, PT, -R8, RZ, RZ ;  /* 0x000000ff08089210 */ /* 0x000fe20007ffe1ff */
[----:B------:R-:W-:Y:S01]  /*33c0*/  @!P2 IMAD.MOV R12, RZ, RZ, -R12 ;  /* 0x000000ffff0ca224 */ /* 0x000fe200078e0a0c */
[----:B------:R-:W-:Y:S01]  /*33d0*/  ISETP.GE.AND P1, PT, R137, RZ, PT ;  /* 0x000000ff8900720c */ /* 0x000fe20003f26270 */
[C---:B------:R-:W-:Y:S01]  /*33e0*/  IMAD R137, R6.reuse, 0xa, RZ ;  /* 0x0000000a06897824 */ /* 0x040fe200078e02ff */
[----:B------:R-:W-:Y:S01]  /*33f0*/  ISETP.GE.AND P2, PT, R135, RZ, PT ;  /* 0x000000ff8700720c */ /* 0x000fe20003f46270 */
[----:B------:R-:W-:Y:S01]  /*3400*/  @!P4 IMAD.MOV R18, RZ, RZ, -R18 ;  /* 0x000000ffff12c224 */ /* 0x000fe200078e0a12 */
[----:B------:R-:W-:Y:S01]  /*3410*/  ISETP.GE.AND P4, PT, R131, RZ, PT ;  /* 0x000000ff8300720c */ /* 0x000fe20003f86270 */
[----:B------:R-:W-:Y:S01]  /*3420*/  IMAD R135, R6, 0xb, RZ ;  /* 0x0000000b06877824 */ /* 0x000fe200078e02ff */
[----:B------:R-:W-:Y:S01]  /*3430*/  @!P0 LOP3.LUT R4, RZ, R106, RZ, 0x33, !PT ;  /* 0x0000006aff048212 */ /* 0x000fe200078e33ff */
[----:B------:R-:W-:Y:S01]  /*3440*/  @!P5 IMAD.MOV R16, RZ, RZ, -R16 ;  /* 0x000000ffff10d224 */ /* 0x000fe200078e0a10 */
[----:B------:R-:W-:Y:S01]  /*3450*/  ISETP.GE.AND P5, PT, R132, RZ, PT ;  /* 0x000000ff8400720c */ /* 0x000fe20003fa6270 */
[----:B------:R-:W-:Y:S01]  /*3460*/  @!P3 IMAD.MOV R14, RZ, RZ, -R14 ;  /* 0x000000ffff0eb224 */ /* 0x000fe200078e0a0e */
[----:B------:R-:W-:Y:S01]  /*3470*/  ISETP.GE.AND P3, PT, R133, RZ, PT ;  /* 0x000000ff8500720c */ /* 0x000fe20003f66270 */
[----:B------:R-:W-:Y:S01]  /*3480*/  IMAD.MOV.U32 R106, RZ, RZ, R46 ;  /* 0x000000ffff6a7224 */ /* 0x000fe200078e002e */
[----:B------:R-:W-:Y:S01]  /*3490*/  ISETP.GT.U32.AND P6, PT, R5, R120, PT ;  /* 0x000000780500720c */ /* 0x000fe20003fc4070 */
[----:B------:R-:W-:Y:S01]  /*34a0*/  @!P1 IMAD.MOV R20, RZ, RZ, -R20 ;  /* 0x000000ffff149224 */ /* 0x000fe200078e0a14 */
[----:B------:R-:W-:Y:S01]  /*34b0*/  ISETP.GE.AND P1, PT, R129, RZ, PT ;  /* 0x000000ff8100720c */ /* 0x000fe20003f26270 */
[----:B------:R-:W1:Y:S01]  /*34c0*/  LDC R132, c[0x0][0x3a0] ;  /* 0x0000e800ff847b82 */ /* 0x000e620000000800 */
[----:B------:R-:W-:Y:S01]  /*34d0*/  @!P2 IADD3 R22, PT, PT, -R22, RZ, RZ ;  /* 0x000000ff1616a210 */ /* 0x000fe20007ffe1ff */
[----:B------:R-:W-:Y:S01]  /*34e0*/  @!P4 IMAD.MOV R28, RZ, RZ, -R28 ;  /* 0x000000ffff1cc224 */ /* 0x000fe200078e0a1c */
[----:B------:R-:W-:Y:S01]  /*34f0*/  ISETP.GE.AND P2, PT, R127, RZ, PT ;  /* 0x000000ff7f00720c */ /* 0x000fe20003f46270 */
[----:B------:R-:W-:Y:S01]  /*3500*/  IMAD R133, R6, 0xc, RZ ;  /* 0x0000000c06857824 */ /* 0x000fe200078e02ff */
[----:B------:R-:W-:Y:S01]  /*3510*/  ISETP.GE.AND P4, PT, R121, RZ, PT ;  /* 0x000000ff7900720c */ /* 0x000fe20003f86270 */
[----:B------:R-:W-:Y:S01]  /*3520*/  @!P5 IMAD.MOV R26, RZ, RZ, -R26 ;  /* 0x000000ffff1ad224 */ /* 0x000fe200078e0a1a */
[----:B------:R-:W-:Y:S01]  /*3530*/  ISETP.GE.AND P5, PT, R123, RZ, PT ;  /* 0x000000ff7b00720c */ /* 0x000fe20003fa6270 */
[----:B------:R-:W-:Y:S01]  /*3540*/  @!P3 IMAD.MOV R24, RZ, RZ, -R24 ;  /* 0x000000ffff18b224 */ /* 0x000fe200078e0a18 */
[----:B------:R-:W-:Y:S01]  /*3550*/  ISETP.GE.AND P3, PT, R125, RZ, PT ;  /* 0x000000ff7d00720c */ /* 0x000fe20003f66270 */
[--C-:B------:R-:W-:Y:S01]  /*3560*/  @!P6 IMAD.IADD R120, R120, 0x1, -R5.reuse ;  /* 0x000000017878e824 */ /* 0x100fe200078e0a05 */
[----:B------:R-:W-:Y:S01]  /*3570*/  ISETP.GT.U32.AND P6, PT, R5, R134, PT ;  /* 0x000000860500720c */ /* 0x000fe20003fc4070 */
[----:B------:R-:W-:Y:S01]  /*3580*/  @!P1 IMAD.MOV R30, RZ, RZ, -R30 ;  /* 0x000000ffff1e9224 */ /* 0x000fe200078e0a1e */
[----:B------:R-:W-:Y:S01]  /*3590*/  ISETP.GE.AND P1, PT, R119, RZ, PT ;  /* 0x000000ff7700720c */ /* 0x000fe20003f26270 */
[C---:B------:R-:W-:Y:S01]  /*35a0*/  IMAD R222, R6.reuse, 0x70, RZ ;  /* 0x0000007006de7824 */ /* 0x040fe200078e02ff */
[----:B------:R-:W-:Y:S01]  /*35b0*/  ISETP.NE.AND P0, PT, R107, RZ, PT ;  /* 0x000000ff6b00720c */ /* 0x000fe20003f05270 */
[----:B------:R-:W-:Y:S01]  /*35c0*/  @!P2 IMAD.MOV R32, RZ, RZ, -R32 ;  /* 0x000000ffff20a224 */ /* 0x000fe200078e0a20 */
[----:B------:R-:W-:Y:S01]  /*35d0*/  ISETP.GE.AND P2, PT, R117, RZ, PT ;  /* 0x000000ff7500720c */ /* 0x000fe20003f46270 */
[----:B------:R-:W-:Y:S01]  /*35e0*/  @!P4 IMAD.MOV R38, RZ, RZ, -R38 ;  /* 0x000000ffff26c224 */ /* 0x000fe200078e0a26 */
[----:B------:R-:W-:Y:S01]  /*35f0*/  ISETP.GE.AND P4, PT, R111, RZ, PT ;  /* 0x000000ff6f00720c */ /* 0x000fe20003f86270 */
[----:B------:R-:W-:Y:S01]  /*3600*/  IMAD R117, R6, 0x44, RZ ;  /* 0x0000004406757824 */ /* 0x000fe200078e02ff */
[----:B------:R-:W-:Y:S01]  /*3610*/  @!P5 IADD3 R36, PT, PT, -R36, RZ, RZ ;  /* 0x000000ff2424d210 */ /* 0x000fe20007ffe1ff */
[----:B------:R-:W-:Y:S01]  /*3620*/  @!P3 IMAD.MOV R34, RZ, RZ, -R34 ;  /* 0x000000ffff22b224 */ /* 0x000fe200078e0a22 */
[----:B------:R-:W-:Y:S01]  /*3630*/  ISETP.GE.AND P3, PT, R115, RZ, PT ;  /* 0x000000ff7300720c */ /* 0x000fe20003f66270 */
[----:B------:R-:W-:Y:S01]  /*3640*/  @!P6 IMAD.IADD R134, R134, 0x1, -R5 ;  /* 0x000000018686e824 */ /* 0x000fe200078e0a05 */
[----:B------:R-:W-:Y:S01]  /*3650*/  ISETP.GE.AND P5, PT, R113, RZ, PT ;  /* 0x000000ff7100720c */ /* 0x000fe20003fa6270 */
[----:B------:R-:W-:Y:S01]  /*3660*/  @!P1 IMAD.MOV R40, RZ, RZ, -R40 ;  /* 0x000000ffff289224 */ /* 0x000fe200078e0a28 */
[----:B------:R-:W-:Y:S01]  /*3670*/  ISETP.GE.AND P1, PT, R109, RZ, PT ;  /* 0x000000ff6d00720c */ /* 0x000fe20003f26270 */
[----:B------:R-:W-:Y:S01]  /*3680*/  IMAD R223, R6, 0x74, RZ ;  /* 0x0000007406df7824 */ /* 0x000fe200078e02ff */
[----:B------:R-:W-:Y:S01]  /*3690*/  ISETP.GE.AND P6, PT, R142, RZ, PT ;  /* 0x000000ff8e00720c */ /* 0x000fe20003fc6270 */
[----:B------:R-:W-:Y:S01]  /*36a0*/  @!P2 IMAD.MOV R42, RZ, RZ, -R42 ;  /* 0x000000ffff2aa224 */ /* 0x000fe200078e0a2a */
[----:B------:R-:W-:Y:S01]  /*36b0*/  ISETP.GE.AND P2, PT, R105, RZ, PT ;  /* 0x000000ff6900720c */ /* 0x000fe20003f46270 */
[----:B------:R-:W-:Y:S01]  /*36c0*/  IMAD R227, R6, 0x78, RZ ;  /* 0x0000007806e37824 */ /* 0x000fe200078e02ff */
[----:B------:R-:W-:Y:S01]  /*36d0*/  @!P4 IADD3 R48, PT, PT, -R48, RZ, RZ ;  /* 0x000000ff3030c210 */ /* 0x000fe20007ffe1ff */
[C---:B------:R-:W-:Y:S01]  /*36e0*/  IMAD R235, R6.reuse, 0x7c, RZ ;  /* 0x0000007c06eb7824 */ /* 0x040fe200078e02ff */
[----:B------:R-:W-:Y:S01]  /*36f0*/  ISETP.GE.AND P4, PT, R99, RZ, PT ;  /* 0x000000ff6300720c */ /* 0x000fe20003f86270 */
[----:B------:R-:W-:Y:S01]  /*3700*/  @!P3 IMAD.MOV R44, RZ, RZ, -R44 ;  /* 0x000000ffff2cb224 */ /* 0x000fe200078e0a2c */
        /* <DEDUP_REMOVED lines=9> */
[----:B------:R-:W-:Y:S01]  /*37a0*/  IMAD R246, R6, 0x84, RZ ;  /* 0x0000008406f67824 */ /* 0x000fe200078e02ff */
[----:B------:R-:W-:Y:S01]  /*37b0*/  LOP3.LUT R5, RZ, R107, RZ, 0x33, !PT ;  /* 0x0000006bff057212 */ /* 0x000fe200078e33ff */
        /* <DEDUP_REMOVED lines=9> */
[----:B------:R-:W-:Y:S01]  /*3850*/  SEL R9, R5, R8, !P0 ;  /* 0x0000000805097207 */ /* 0x000fe20004000000 */
[----:B----4-:R-:W-:Y:S01]  /*3860*/  IMAD R8, R4, UR5, RZ ;  /* 0x0000000504087c24 */ /* 0x010fe2000f8e02ff */
        /* <DEDUP_REMOVED lines=11> */
[C---:B------:R-:W-:Y:S01]  /*3920*/  IMAD R242, R6.reuse, 0x8c, RZ ;  /* 0x0000008c06f27824 */ /* 0x040fe200078e02ff */
[----:B------:R-:W-:Y:S01]  /*3930*/  R2UR UR8, R15 ;  /* 0x000000000f0872ca */ /* 0x000fe200000e0000 */
[----:B------:R-:W-:Y:S01]  /*3940*/  IMAD R89, R6, 0x94, RZ ;  /* 0x0000009406597824 */ /* 0x000fe200078e02ff */
[----:B--2---:R-:W-:Y:S01]  /*3950*/  R2UR UR10, R13 ;  /* 0x000000000d0a72ca */ /* 0x004fe200000e0000 */
[----:B------:R-:W-:Y:S01]  /*3960*/  @!P2 IMAD.MOV R72, RZ, RZ, -R72 ;  /* 0x000000ffff48a224 */ /* 0x000fe200078e0a48 */
[----:B------:R-:W-:Y:S01]  /*3970*/  ISETP.GE.AND P2, PT, R75, RZ, PT ;  /* 0x000000ff4b00720c */ /* 0x000fe20003f46270 */
[----:B------:R-:W-:Y:S01]  /*3980*/  @!P4 IMAD.MOV R78, RZ, RZ, -R78 ;  /* 0x000000ffff4ec224 */ /* 0x000fe200078e0a4e */
[----:B------:R-:W-:Y:S01]  /*3990*/  ISETP.GE.AND P4, PT, R69, RZ, PT ;  /* 0x000000ff4500720c */ /* 0x000fe20003f86270 */
[----:B------:R-:W-:Y:S01]  /*39a0*/  @!P3 IMAD.MOV R74, RZ, RZ, -R74 ;  /* 0x000000ffff4ab224 */ /* 0x000fe200078e0a4a */
[----:B------:R-:W-:Y:S01]  /*39b0*/  ISETP.GE.AND P3, PT, R73, RZ, PT ;  /* 0x000000ff4900720c */ /* 0x000fe20003f66270 */
[----:B-1----:R-:W-:Y:S01]  /*39c0*/  VIADD R75, R132, 0xffffffff ;  /* 0xffffffff844b7836 */ /* 0x002fe20000000000 */
[----:B------:R-:W-:Y:S01]  /*39d0*/  @!P5 IADD3 R76, PT, PT, -R76, RZ, RZ ;  /* 0x000000ff4c4cd210 */ /* 0x000fe20007ffe1ff */
[----:B------:R-:W-:Y:S01]  /*39e0*/  @!P1 IMAD.MOV R80, RZ, RZ, -R80 ;  /* 0x000000ffff509224 */ /* 0x000fe200078e0a50 */
[----:B------:R-:W-:Y:S01]  /*39f0*/  ISETP.GE.AND P5, PT, R71, RZ, PT ;  /* 0x000000ff4700720c */ /* 0x000fe20003fa6270 */
[C---:B------:R-:W-:Y:S01]  /*3a00*/  IMAD R103, R6.reuse, 0x3a, RZ ;  /* 0x0000003a06677824 */ /* 0x040fe200078e02ff */
[----:B------:R-:W-:Y:S01]  /*3a10*/  ISETP.GE.AND P1, PT, R67, RZ, PT ;  /* 0x000000ff4300720c */ /* 0x000fe20003f26270 */
[C---:B------:R-:W-:Y:S01]  /*3a20*/  IMAD R107, R6.reuse, 0x3b, RZ ;  /* 0x0000003b066b7824 */ /* 0x040fe200078e02ff */
[----:B------:R-:W-:Y:S01]  /*3a30*/  SEL R10, R5, R10, !P0 ;  /* 0x0000000a050a7207 */ /* 0x000fe20004000000 */
[----:B------:R-:W-:Y:S01]  /*3a40*/  @!P2 IMAD.MOV R82, RZ, RZ, -R82 ;  /* 0x000000ffff52a224 */ /* 0x000fe200078e0a52 */
[----:B------:R-:W-:Y:S01]  /*3a50*/  ISETP.GE.AND P2, PT, R65, RZ, PT ;  /* 0x000000ff4100720c */ /* 0x000fe20003f46270 */
[----:B------:R-:W-:Y:S01]  /*3a60*/  @!P4 IMAD.MOV R88, RZ, RZ, -R88 ;  /* 0x000000ffff58c224 */ /* 0x000fe200078e0a58 */
[----:B------:R-:W-:Y:S01]  /*3a70*/  ISETP.GE.AND P4, PT, R59, RZ, PT ;  /* 0x000000ff3b00720c */ /* 0x000fe20003f86270 */
[----:B------:R-:W-:Y:S01]  /*3a80*/  @!P3 IMAD.MOV R84, RZ, RZ, -R84 ;  /* 0x000000ffff54b224 */ /* 0x000fe200078e0a54 */
[----:B------:R-:W-:Y:S01]  /*3a90*/  ISETP.GE.AND P3, PT, R63, RZ, PT ;  /* 0x000000ff3f00720c */ /* 0x000fe20003f66270 */
[C---:B------:R-:W-:Y:S01]  /*3aa0*/  IMAD R113, R6.reuse, 0x3d, RZ ;  /* 0x0000003d06717824 */ /* 0x040fe200078e02ff */
[----:B------:R-:W-:Y:S01]  /*3ab0*/  SEL R11, R5, R14, !P0 ;  /* 0x0000000e050b7207 */ /* 0x000fe20004000000 */
[----:B------:R-:W-:Y:S01]  /*3ac0*/  @!P5 IMAD.MOV R86, RZ, RZ, -R86 ;  /* 0x000000ffff56d224 */ /* 0x000fe200078e0a56 */
[----:B------:R-:W-:Y:S01]  /*3ad0*/  ISETP.GE.AND P5, PT, R61, RZ, PT ;  /* 0x000000ff3d00720c */ /* 0x000fe20003fa6270 */
[----:B------:R-:W-:Y:S01]  /*3ae0*/  IMAD R105, R6, 0xf4, RZ ;  /* 0x000000f406697824 */ /* 0x000fe200078e02ff */
[----:B------:R-:W-:Y:S01]  /*3af0*/  @!P1 IADD3 R90, PT, PT, -R90, RZ, RZ ;  /* 0x000000ff5a5a9210 */ /* 0x000fe20007ffe1ff */
[----:B------:R-:W-:Y:S01]  /*3b00*/  IMAD R11, R11, UR6, RZ ;  /* 0x000000060b0b7c24 */ /* 0x000fe2000f8e02ff */
        /* <DEDUP_REMOVED lines=12> */
[----:B------:R-:W-:Y:S01]  /*3bd0*/  SEL R14, R5, R20, !P0 ;  /* 0x00000014050e7207 */ /* 0x000fe20004000000 */
[----:B------:R-:W-:Y:S01]  /*3be0*/  @!P1 IMAD.MOV R100, RZ, RZ, -R100 ;  /* 0x000000ffff649224 */ /* 0x000fe200078e0a64 */
[----:B------:R-:W-:Y:S01]  /*3bf0*/  ISETP.GE.AND P1, PT, R45, RZ, PT ;  /* 0x000000ff2d00720c */ /* 0x000fe20003f26270 */
[----:B------:R-:W-:Y:S01]  /*3c00*/  @!P2 IMAD.MOV R102, RZ, RZ, -R102 ;  /* 0x000000ffff66a224 */ /* 0x000fe200078e0a66 */
[----:B------:R-:W-:Y:S01]  /*3c10*/  ISETP.GE.AND P2, PT, R43, RZ, PT ;  /* 0x000000ff2b00720c */ /* 0x000fe20003f46270 */
[----:B------:R-:W-:Y:S01]  /*3c20*/  @!P4 IMAD.MOV R110, RZ, RZ, -R110 ;  /* 0x000000ffff6ec224 */ /* 0x000fe200078e0a6e */
[----:B------:R-:W-:Y:S01]  /*3c30*/  ISETP.GE.AND P4, PT, R37, RZ, PT ;  /* 0x000000ff2500720c */ /* 0x000fe20003f86270 */
[----:B------:R-:W-:Y:S01]  /*3c40*/  IMAD R14, R14, UR6, RZ ;  /* 0x000000060e0e7c24 */ /* 0x000fe2000f8e02ff */
[----:B------:R-:W-:Y:S01]  /*3c50*/  @!P3 IADD3 R104, PT, PT, -R104, RZ, RZ ;  /* 0x000000ff6868b210 */ /* 0x000fe20007ffe1ff */
[----:B------:R-:W-:Y:S01]  /*3c60*/  IMAD R13, R13, UR6, RZ ;  /* 0x000000060d0d7c24 */ /* 0x000fe2000f8e02ff */
[----:B------:R-:W-:Y:S01]  /*3c70*/  ISETP.GE.AND P3, PT, R41, RZ, PT ;  /* 0x000000ff2900720c */ /* 0x000fe20003f66270 */
        /* <DEDUP_REMOVED lines=8> */
[----:B------:R-:W-:Y:S01]  /*3d00*/  IMAD R15, R15, UR6, RZ ;  /* 0x000000060f0f7c24 */ /* 0x000fe2000f8e02ff */
[----:B------:R-:W-:Y:S01]  /*3d10*/  @!P4 IADD3 R120, PT, PT, -R120, RZ, RZ ;  /* 0x000000ff7878c210 */ /* 0x000fe20007ffe1ff */
[C---:B------:R-:W-:Y:S01]  /*3d20*/  IMAD R111, R6.reuse, 0xfc, RZ ;  /* 0x000000fc066f7824 */ /* 0x040fe200078e02ff */
[----:B------:R-:W-:Y:S01]  /*3d30*/  ISETP.GE.AND P4, PT, R27, RZ, PT ;  /* 0x000000ff1b00720c */ /* 0x000fe20003f86270 */
[----:B------:R-:W-:Y:S01]  /*3d40*/  @!P3 IMAD.MOV R116, RZ, RZ, -R116 ;  /* 0x000000ffff74b224 */ /* 0x000fe200078e0a74 */
[----:B------:R-:W-:Y:S01]  /*3d50*/  ISETP.GE.AND P3, PT, R31, RZ, PT ;  /* 0x000000ff1f00720c */ /* 0x000fe20003f66270 */
[----:B------:R-:W-:Y:S01]  /*3d60*/  @!P5 IMAD.MOV R118, RZ, RZ, -R118 ;  /* 0x000000ffff76d224 */ /* 0x000fe200078e0a76 */
[----:B------:R-:W-:Y:S01]  /*3d70*/  ISETP.GE.AND P5, PT, R29, RZ, PT ;  /* 0x000000ff1d00720c */ /* 0x000fe20003fa6270 */
[----:B------:R-:W-:Y:S01]  /*3d80*/  IMAD.SHL.U32 R125, R6, 0x40, RZ ;  /* 0x00000040067d7824 */ /* 0x000fe200078e00ff */
[----:B------:R-:W-:Y:S01]  /*3d90*/  SEL R17, R5, R26, !P0 ;  /* 0x0000001a05117207 */ /* 0x000fe20004000000 */
[----:B------:R-:W-:Y:S01]  /*3da0*/  @!P1 IMAD.MOV R122, RZ, RZ, -R122 ;  /* 0x000000ffff7a9224 */ /* 0x000fe200078e0a7a */
[----:B------:R-:W-:Y:S01]  /*3db0*/  ISETP.GE.AND P1, PT, R25, RZ, PT ;  /* 0x000000ff1900720c */ /* 0x000fe20003f26270 */
[----:B------:R-:W-:Y:S01]  /*3dc0*/  @!P2 IMAD.MOV R124, RZ, RZ, -R124 ;  /* 0x000000ffff7ca224 */ /* 0x000fe200078e0a7c */
[----:B------:R-:W-:Y:S01]  /*3dd0*/  ISETP.GE.AND P2, PT, R23, RZ, PT ;  /* 0x000000ff1700720c */ /* 0x000fe20003f46270 */
[----:B------:R-:W-:Y:S01]  /*3de0*/  IMAD R17, R17, UR6, RZ ;  /* 0x0000000611117c24 */ /* 0x000fe2000f8e02ff */
[C---:B------:R-:W-:Y:S01]  /*3df0*/  SEL R37, R5.reuse, R48, !P0 ;  /* 0x0000003005257207 */ /* 0x040fe20004000000 */
[----:B------:R-:W-:Y:S01]  /*3e00*/  @!P4 IMAD.MOV R130, RZ, RZ, -R130 ;  /* 0x000000ffff82c224 */ /* 0x000fe200078e0a82 */
[C---:B------:R-:W-:Y:S01]  /*3e10*/  SEL R39, R5.reuse, R50, !P0 ;  /* 0x0000003205277207 */ /* 0x040fe20004000000 */
[----:B------:R-:W-:Y:S01]  /*3e20*/  @!P3 IMAD.MOV R126, RZ, RZ, -R126 ;  /* 0x000000ffff7eb224 */ /* 0x000fe200078e0a7e */
[C---:B------:R-:W-:Y:S01]  /*3e30*/  SEL R41, R5.reuse, R52, !P0 ;  /* 0x0000003405297207 */ /* 0x040fe20004000000 */
[----:B------:R-:W-:Y:S01]  /*3e40*/  @!P5 IMAD.MOV R128, RZ, RZ, -R128 ;  /* 0x000000ffff80d224 */ /* 0x000fe200078e0a80 */
[----:B------:R-:W-:Y:S01]  /*3e50*/  SEL R43, R5, R54, !P0 ;  /* 0x00000036052b7207 */ /* 0x000fe20004000000 */
[----:B------:R-:W-:Y:S01]  /*3e60*/  IMAD R37, R37, UR6, RZ ;  /* 0x0000000625257c24 */ /* 0x000fe2000f8e02ff */
[----:B------:R-:W-:Y:S01]  /*3e70*/  SEL R45, R5, R56, !P0 ;  /* 0x00000038052d7207 */ /* 0x000fe20004000000 */
[----:B------:R-:W-:Y:S01]  /*3e80*/  @!P1 IMAD.MOV R134, RZ, RZ, -R134 ;  /* 0x000000ffff869224 */ /* 0x000fe200078e0a86 */
[----:B-----5:R-:W-:Y:S01]  /*3e90*/  LEA R4, P1, R8, UR12, 0x2 ;  /* 0x0000000c08047c11 */ /* 0x020fe2000f8210ff */
[----:B------:R-:W-:Y:S01]  /*3ea0*/  IMAD R39, R39, UR6, RZ ;  /* 0x0000000627277c24 */ /* 0x000fe2000f8e02ff */
[----:B------:R-:W-:Y:S01]  /*3eb0*/  @!P2 IADD3 R138, PT, PT, -R138, RZ, RZ ;  /* 0x000000ff8a8aa210 */ /* 0x000fe20007ffe1ff */
[----:B------:R-:W-:Y:S01]  /*3ec0*/  IMAD R41, R41, UR6, RZ ;  /* 0x0000000629297c24 */ /* 0x000fe2000f8e02ff */
[----:B------:R-:W-:Y:S01]  /*3ed0*/  SEL R77, R5, R60, !P0 ;  /* 0x0000003c054d7207 */ /* 0x000fe20004000000 */
        /* <DEDUP_REMOVED lines=11> */
[C---:B------:R-:W-:Y:S01]  /*3f90*/  SEL R24, R5.reuse, R24, !P0 ;  /* 0x0000001805187207 */ /* 0x040fe20004000000 */
[C---:B------:R-:W-:Y:S01]  /*3fa0*/  IMAD R129, R6.reuse, 0x41, RZ ;  /* 0x0000004106817824 */ /* 0x040fe200078e02ff */
[C---:B------:R-:W-:Y:S01]  /*3fb0*/  SEL R18, R5.reuse, R28, !P0 ;  /* 0x0000001c05127207 */ /* 0x040fe20004000000 */
[C---:B------:R-:W-:Y:S01]  /*3fc0*/  IMAD R119, R6.reuse, 0x104, RZ ;  /* 0x0000010406777824 */ /* 0x040fe200078e02ff */
[C---:B------:R-:W-:Y:S01]  /*3fd0*/  SEL R19, R5.reuse, R30, !P0 ;  /* 0x0000001e05137207 */ /* 0x040fe20004000000 */
[----:B------:R-:W-:Y:S01]  /*3fe0*/  IMAD R123, R6, 0x108, RZ ;  /* 0x00000108067b7824 */ /* 0x000fe200078e02ff */
[C---:B---3--:R-:W-:Y:S01]  /*3ff0*/  SEL R21, R5.reuse, R32, !P0 ;  /* 0x0000002005157207 */ /* 0x048fe20004000000 */
        /* <DEDUP_REMOVED lines=22> */
[----:B------:R-:W-:Y:S01]  /*4160*/  IMAD R127, R6, 0x10c, RZ ;  /* 0x0000010c067f7824 */ /* 0x000fe200078e02ff */
[C---:B------:R-:W-:Y:S01]  /*4170*/  SEL R20, R5.reuse, R74, !P0 ;  /* 0x0000004a05147207 */ /* 0x040fe20004000000 */
[----:B------:R-:W-:Y:S01]  /*4180*/  VIADD R74, R132, 0xfffffffe ;  /* 0xfffffffe844a7836 */ /* 0x000fe20000000000 */
[C---:B------:R-:W-:Y:S01]  /*4190*/  SEL R85, R5.reuse, R76, !P0 ;  /* 0x0000004c05557207 */ /* 0x040fe20004000000 */
[----:B------:R-:W-:Y:S01]  /*41a0*/  IMAD R76, R58, UR6, RZ ;  /* 0x000000063a4c7c24 */ /* 0x000fe2000f8e02ff */
        /* <DEDUP_REMOVED lines=12> */
[----:B------:R-:W-:Y:S01]  /*4270*/  SEL R90, R5, R90, !P0 ;  /* 0x0000005a055a7207 */ /* 0x000fe20004000000 */
[----:B------:R-:W-:Y:S01]  /*4280*/  IMAD R85, R85, UR6, RZ ;  /* 0x0000000655557c24 */ /* 0x000fe2000f8e02ff */
[----:B------:R-:W-:Y:S01]  /*4290*/  SEL R69, R5, R92, !P0 ;  /* 0x0000005c05457207 */ /* 0x000fe20004000000 */
        /* <DEDUP_REMOVED lines=43> */
[----:B------:R-:W-:Y:S01]  /*4550*/  LEA.HI.X.SX32 R5, R8, UR13, 0x2, P1 ;  /* 0x0000000d08057c11 */ /* 0x000fe200088f16ff */
[----:B------:R-:W-:Y:S01]  /*4560*/  IMAD R8, R9, UR6, RZ ;  /* 0x0000000609087c24 */ /* 0x000fe2000f8e02ff */
[C---:B------:R-:W-:Y:S01]  /*4570*/  LEA R46, P3, R47.reuse, UR14, 0x2 ;  /* 0x0000000e2f2e7c11 */ /* 0x040fe2000f8610ff */
[----:B------:R-:W-:Y:S01]  /*4580*/  IMAD R9, R10, UR6, RZ ;  /* 0x000000060a097c24 */ /* 0x000fe2000f8e02ff */
[----:B------:R-:W-:Y:S01]  /*4590*/  SHF.L.U32 R155, R6, 0x1, RZ ;  /* 0x00000001069b7819 */ /* 0x000fe200000006ff */
[----:B------:R-:W-:Y:S01]  /*45a0*/  IMAD R10, R12, UR6, RZ ;  /* 0x000000060c0a7c24 */ /* 0x000fe2000f8e02ff */
[----:B------:R-:W-:Y:S01]  /*45b0*/  LEA.HI.X.SX32 R47, R47, UR15, 0x2, P3 ;  /* 0x0000000f2f2f7c11 */ /* 0x000fe200098f16ff */
[----:B------:R-:W-:Y:S01]  /*45c0*/  IMAD R12, R16, UR6, RZ ;  /* 0x00000006100c7c24 */ /* 0x000fe2000f8e02ff */
[-C--:B------:R-:W-:Y:S01]  /*45d0*/  LEA R140, P0, R8, R46.reuse, 0x2 ;  /* 0x0000002e088c7211 */ /* 0x080fe200078010ff */
[----:B------:R-:W-:Y:S01]  /*45e0*/  IMAD R16, R24, UR6, RZ ;  /* 0x0000000618107c24 */ /* 0x000fe2000f8e02ff */
[-C--:B------:R-:W-:Y:S01]  /*45f0*/  LEA R96, P1, R9, R46.reuse, 0x2 ;  /* 0x0000002e09607211 */ /* 0x080fe200078210ff */
[----:B------:R-:W-:Y:S01]  /*4600*/  IMAD R49, R49, UR6, RZ ;  /* 0x0000000631317c24 */ /* 0x000fe2000f8e02ff */
[-C--:B------:R-:W-:Y:S01]  /*4610*/  LEA R94, P2, R10, R46.reuse, 0x2 ;  /* 0x0000002e0a5e7211 */ /* 0x080fe200078410ff */
[----:B------:R-:W-:Y:S01]  /*4620*/  IMAD R50, R50, UR6, RZ ;  /* 0x0000000632327c24 */ /* 0x000fe2000f8e02ff */
[-C--:B------:R-:W-:Y:S01]  /*4630*/  LEA.HI.X.SX32 R141, R8, R47.reuse, 0x2, P0 ;  /* 0x0000002f088d7211 */ /* 0x080fe200000f16ff */
[----:B------:R-:W-:Y:S01]  /*4640*/  IMAD R51, R51, UR6, RZ ;  /* 0x0000000633337c24 */ /* 0x000fe2000f8e02ff */
[-C--:B------:R-:W-:Y:S01]  /*4650*/  LEA R92, P3, R11, R46.reuse, 0x2 ;  /* 0x0000002e0b5c7211 */ /* 0x080fe200078610ff */
[----:B------:R-:W-:Y:S01]  /*4660*/  IMAD R52, R52, UR6, RZ ;  /* 0x0000000634347c24 */ /* 0x000fe2000f8e02ff */
[-C--:B------:R-:W-:Y:S01]  /*4670*/  LEA.HI.X.SX32 R97, R9, R47.reuse, 0x2, P1 ;  /* 0x0000002f09617211 */ /* 0x080fe200008f16ff */
[----:B------:R1:W-:Y:S01]  /*4680*/  STL.64 [R1+0x140], R140 ;  /* 0x0001408c01007387 */ /* 0x0003e20000100a00 */
[-C--:B------:R-:W-:Y:S01]  /*4690*/  LEA R90, P5, R12, R46.reuse, 0x2 ;  /* 0x0000002e0c5a7211 */ /* 0x080fe200078a10ff */
[----:B------:R-:W-:Y:S01]  /*46a0*/  IMAD R53, R53, UR6, RZ ;  /* 0x0000000635357c24 */ /* 0x000fe2000f8e02ff */
[-C--:B------:R-:W-:Y:S01]  /*46b0*/  LEA.HI.X.SX32 R95, R10, R47.reuse, 0x2, P2 ;  /* 0x0000002f0a5f7211 */ /* 0x080fe200010f16ff */
[----:B------:R2:W-:Y:S01]  /*46c0*/  STL.64 [R1+0x138], R96 ;  /* 0x0001386001007387 */ /* 0x0005e20000100a00 */
[-C--:B------:R-:W-:Y:S01]  /*46d0*/  LEA.HI.X.SX32 R93, R11, R47.reuse, 0x2, P3 ;  /* 0x0000002f0b5d7211 */ /* 0x080fe200018f16ff */
[----:B------:R-:W-:Y:S01]  /*46e0*/  IMAD R116, R6, 0x14, RZ ;  /* 0x0000001406747824 */ /* 0x000fe200078e02ff */
[-C--:B------:R-:W-:Y:S01]  /*46f0*/  LEA.HI.X.SX32 R91, R12, R47.reuse, 0x2, P5 ;  /* 0x0000002f0c5b7211 */ /* 0x080fe200028f16ff */
[----:B------:R3:W-:Y:S01]  /*4700*/  STL.64 [R1+0x130], R94 ;  /* 0x0001305e01007387 */ /* 0x0007e20000100a00 */
[-C--:B------:R-:W-:Y:S01]  /*4710*/  LEA R98, P0, R14, R46.reuse, 0x2 ;  /* 0x0000002e0e627211 */ /* 0x080fe200078010ff */
[----:B------:R-:W-:Y:S01]  /*4720*/  IMAD R108, R6, 0x18, RZ ;  /* 0x00000018066c7824 */ /* 0x000fe200078e02ff */
[-C--:B------:R-:W-:Y:S01]  /*4730*/  LEA R100, P4, R13, R46.reuse, 0x2 ;  /* 0x0000002e0d647211 */ /* 0x080fe200078810ff */
[----:B------:R4:W-:Y:S01]  /*4740*/  STL.64 [R1+0x128], R92 ;  /* 0x0001285c01007387 */ /* 0x0009e20000100a00 */
[-C--:B------:R-:W-:Y:S01]  /*4750*/  LEA.HI.X.SX32 R99, R14, R47.reuse, 0x2, P0 ;  /* 0x0000002f0e637211 */ /* 0x080fe200000f16ff */
[C---:B-1----:R-:W-:Y:S01]  /*4760*/  IMAD.SHL.U32 R141, R6.reuse, 0x8, RZ ;  /* 0x00000008068d7824 */ /* 0x042fe200078e00ff */
[-C--:B------:R-:W-:Y:S01]  /*4770*/  LEA R10, P0, R21, R46.reuse, 0x2 ;  /* 0x0000002e150a7211 */ /* 0x080fe200078010ff */
[----:B------:R1:W-:Y:S01]  /*4780*/  STL.64 [R1+0x120], R90 ;  /* 0x0001205a01007387 */ /* 0x0003e20000100a00 */
[-C--:B--2---:R-:W-:Y:S01]  /*4790*/  LEA R96, P1, R15, R46.reuse, 0x2 ;  /* 0x0000002e0f607211 */ /* 0x084fe200078210ff */
[C---:B------:R-:W-:Y:S01]  /*47a0*/  IMAD R130, R6.reuse, 0xd, RZ ;  /* 0x0000000d06827824 */ /* 0x040fe200078e02ff */
[-C--:B------:R-:W-:Y:S01]  /*47b0*/  LEA.HI.X.SX32 R101, R13, R47.reuse, 0x2, P4 ;  /* 0x0000002f0d657211 */ /* 0x080fe200020f16ff */
[----:B------:R-:W-:Y:S01]  /*47c0*/  IMAD R128, R6, 0xe, RZ ;  /* 0x0000000e06807824 */ /* 0x000fe200078e02ff */
[-C--:B---3--:R-:W-:Y:S01]  /*47d0*/  LEA R94, P2, R16, R46.reuse, 0x2 ;  /* 0x0000002e105e7211 */ /* 0x088fe200078410ff */
[C---:B------:R-:W-:Y:S01]  /*47e0*/  IMAD R126, R6.reuse, 0xf, RZ ;  /* 0x0000000f067e7824 */ /* 0x040fe200078e02ff */
[-C--:B------:R-:W-:Y:S01]  /*47f0*/  LEA.HI.X.SX32 R97, R15, R47.reuse, 0x2, P1 ;  /* 0x0000002f0f617211 */ /* 0x080fe200008f16ff */
[----:B------:R-:W-:Y:S01]  /*4800*/  STL.64 [R1+0x118], R100 ;  /* 0x0001186401007387 */ /* 0x000fe20000100a00 */
[-C--:B----4-:R-:W-:Y:S01]  /*4810*/  LEA R92, P3, R17, R46.reuse, 0x2 ;  /* 0x0000002e115c7211 */ /* 0x090fe200078610ff */
[----:B------:R-:W-:Y:S01]  /*4820*/  IMAD.SHL.U32 R124, R6, 0x10, RZ ;  /* 0x00000010067c7824 */ /* 0x000fe200078e00ff */
[-C--:B------:R-:W-:Y:S01]  /*4830*/  LEA R12, P1, R23, R46.reuse, 0x2 ;  /* 0x0000002e170c7211 */ /* 0x080fe200078210ff */
[----:B------:R-:W-:Y:S01]  /*4840*/  STL.64 [R1+0x110], R98 ;  /* 0x0001106201007387 */ /* 0x000fe20000100a00 */
[-C--:B-1----:R-:W-:Y:S01]  /*4850*/  LEA R90, P5, R18, R46.reuse, 0x2 ;  /* 0x0000002e125a7211 */ /* 0x082fe200078a10ff */
[----:B------:R-:W-:Y:S01]  /*4860*/  IMAD R122, R6, 0x11, RZ ;  /* 0x00000011067a7824 */ /* 0x000fe200078e02ff */
[-C--:B------:R-:W-:Y:S01]  /*4870*/  LEA.HI.X.SX32 R95, R16, R47.reuse, 0x2, P2 ;  /* 0x0000002f105f7211 */ /* 0x080fe200010f16ff */
[----:B------:R-:W-:Y:S01]  /*4880*/  STL.64 [R1+0x108], R96 ;  /* 0x0001086001007387 */ /* 0x000fe20000100a00 */
[-C--:B------:R-:W-:Y:S01]  /*4890*/  LEA R14, P2, R25, R46.reuse, 0x2 ;  /* 0x0000002e190e7211 */ /* 0x080fe200078410ff */
[C---:B------:R-:W-:Y:S01]  /*48a0*/  IMAD R120, R6.reuse, 0x12, RZ ;  /* 0x0000001206787824 */ /* 0x040fe200078e02ff */
[-C--:B------:R-:W-:Y:S01]  /*48b0*/  LEA.HI.X.SX32 R93, R17, R47.reuse, 0x2, P3 ;  /* 0x0000002f115d7211 */ /* 0x080fe200018f16ff */
[----:B------:R-:W-:Y:S01]  /*48c0*/  STL.64 [R1+0x100], R94 ;  /* 0x0001005e01007387 */ /* 0x000fe20000100a00 */
[-C--:B------:R-:W-:Y:S01]  /*48d0*/  LEA R8, P4, R19, R46.reuse, 0x2 ;  /* 0x0000002e13087211 */ /* 0x080fe200078810ff */
[----:B------:R-:W-:Y:S01]  /*48e0*/  IMAD R138, R6, 0x48, RZ ;  /* 0x00000048068a7824 */ /* 0x000fe200078e02ff */
[-C--:B------:R-:W-:Y:S01]  /*48f0*/  LEA R16, P3, R27, R46.reuse, 0x2 ;  /* 0x0000002e1b107211 */ /* 0x080fe200078610ff */
[----:B------:R1:W-:Y:S01]  /*4900*/  STL.64 [R1+0xf8], R92 ;  /* 0x0000f85c01007387 */ /* 0x0003e20000100a00 */
[-C--:B------:R-:W-:Y:S01]  /*4910*/  LEA.HI.X.SX32 R91, R18, R47.reuse, 0x2, P5 ;  /* 0x0000002f125b7211 */ /* 0x080fe200028f16ff */
[C---:B------:R-:W-:Y:S01]  /*4920*/  IMAD R118, R6.reuse, 0x13, RZ ;  /* 0x0000001306767824 */ /* 0x040fe200078e02ff */
[-C--:B------:R-:W-:Y:S01]  /*4930*/  LEA.HI.X.SX32 R13, R23, R47.reuse, 0x2, P1 ;  /* 0x0000002f170d7211 */ /* 0x080fe200008f16ff */
[C---:B------:R-:W-:Y:S01]  /*4940*/  IMAD R114, R6.reuse, 0x15, RZ ;  /* 0x0000001506727824 */ /* 0x040fe200078e02ff */
[-C--:B------:R-:W-:Y:S01]  /*4950*/  LEA R18, P5, R29, R46.reuse, 0x2 ;  /* 0x0000002e1d127211 */ /* 0x080fe200078a10ff */
[----:B------:R2:W-:Y:S01]  /*4960*/  STL.64 [R1+0xf0], R90 ;  /* 0x0000f05a01007387 */ /* 0x0005e20000100a00 */
[-C--:B------:R-:W-:Y:S01]  /*4970*/  LEA.HI.X.SX32 R11, R21, R47.reuse, 0x2, P0 ;  /* 0x0000002f150b7211 */ /* 0x080fe200000f16ff */
[C---:B------:R-:W-:Y:S01]  /*4980*/  IMAD R112, R6.reuse, 0x16, RZ ;  /* 0x0000001606707824 */ /* 0x040fe200078e02ff */
[-C--:B------:R-:W-:Y:S01]  /*4990*/  LEA R24, P1, R35, R46.reuse, 0x2 ;  /* 0x0000002e23187211 */ /* 0x080fe200078210ff */
[C---:B------:R-:W-:Y:S01]  /*49a0*/  IMAD R110, R6.reuse, 0x17, RZ ;  /* 0x00000017066e7824 */ /* 0x040fe200078e02ff */
[-C--:B------:R-:W-:Y:S01]  /*49b0*/  LEA R22, P0, R33, R46.reuse, 0x2 ;  /* 0x0000002e21167211 */ /* 0x080fe200078010ff */
[C---:B------:R-:W-:Y:S01]  /*49c0*/  IMAD R104, R6.reuse, 0x1a, RZ ;  /* 0x0000001a06687824 */ /* 0x040fe200078e02ff */
[-C--:B------:R-:W-:Y:S01]  /*49d0*/  LEA.HI.X.SX32 R15, R25, R47.reuse, 0x2, P2 ;  /* 0x0000002f190f7211 */ /* 0x080fe200010f16ff */
[C---:B------:R-:W-:Y:S01]  /*49e0*/  IMAD R102, R6.reuse, 0x1b, RZ ;  /* 0x0000001b06667824 */ /* 0x040fe200078e02ff */
[-C--:B------:R-:W-:Y:S01]  /*49f0*/  LEA R26, P2, R37, R46.reuse, 0x2 ;  /* 0x0000002e251a7211 */ /* 0x080fe200078410ff */
[C---:B------:R-:W-:Y:S01]  /*4a00*/  IMAD R134, R6.reuse, 0x42, RZ ;  /* 0x0000004206867824 */ /* 0x040fe200078e02ff */
[-C--:B------:R-:W-:Y:S01]  /*4a10*/  LEA.HI.X.SX32 R9, R19, R47.reuse, 0x2, P4 ;  /* 0x0000002f13097211 */ /* 0x080fe200020f16ff */
[C---:B------:R-:W-:Y:S01]  /*4a20*/  IMAD R140, R6.reuse, 0x43, RZ ;  /* 0x00000043068c7824 */ /* 0x040fe200078e02ff */
        /* <DEDUP_REMOVED lines=12> */
[-C--:B------:R-:W-:Y:S01]  /*4af0*/  LEA.HI.X.SX32 R23, R33, R47.reuse, 0x2, P0 ;  /* 0x0000002f21177211 */ /* 0x080fe200000f16ff */
[----:B------:R-:W-:Y:S01]  /*4b00*/  IMAD R144, R6, 0x11c, RZ ;  /* 0x0000011c06907824 */ /* 0x000fe200078e02ff */
        /* <DEDUP_REMOVED lines=13> */
[----:B------:R-:W-:Y:S01]  /*4be0*/  IMAD R158, R6, 0x12c, RZ ;  /* 0x0000012c069e7824 */ /* 0x000fe200078e02ff */
[-C--:B------:R-:W-:Y:S01]  /*4bf0*/  LEA R40, P3, R78, R46.reuse, 0x2 ;  /* 0x0000002e4e287211 */ /* 0x080fe200078610ff */
[C---:B------:R-:W-:Y:S01]  /*4c00*/  IMAD R160, R6.reuse, 0x130, RZ ;  /* 0x0000013006a07824 */ /* 0x040fe200078e02ff */
[-C--:B------:R-:W-:Y:S01]  /*4c10*/  LEA.HI.X.SX32 R31, R41, R47.reuse, 0x2, P5 ;  /* 0x0000002f291f7211 */ /* 0x080fe200028f16ff */
[----:B------:R-:W-:Y:S01]  /*4c20*/  IMAD R167, R6, 0x4d, RZ ;  /* 0x0000004d06a77824 */ /* 0x000fe200078e02ff */
[-C--:B------:R-:W-:Y:S01]  /*4c30*/  LEA.HI.X.SX32 R37, R76, R47.reuse, 0x2, P1 ;  /* 0x0000002f4c257211 */ /* 0x080fe200008f16ff */
[C---:B------:R-:W-:Y:S01]  /*4c40*/  IMAD R163, R6.reuse, 0x134, RZ ;  /* 0x0000013406a37824 */ /* 0x040fe200078e02ff */
[-C--:B------:R-:W-:Y:S01]  /*4c50*/  LEA R42, P5, R79, R46.reuse, 0x2 ;  /* 0x0000002e4f2a7211 */ /* 0x080fe200078a10ff */
[C---:B------:R-:W-:Y:S01]  /*4c60*/  IMAD R169, R6.reuse, 0x4e, RZ ;  /* 0x0000004e06a97824 */ /* 0x040fe200078e02ff */
[-C--:B------:R-:W-:Y:S01]  /*4c70*/  LEA.HI.X.SX32 R35, R45, R47.reuse, 0x2, P0 ;  /* 0x0000002f2d237211 */ /* 0x080fe200000f16ff */
[----:B------:R-:W-:Y:S01]  /*4c80*/  IMAD R165, R6, 0x138, RZ ;  /* 0x0000013806a57824 */ /* 0x000fe200078e02ff */
[-C--:B-1----:R-:W-:Y:S01]  /*4c90*/  LEA R92, P1, R82, R46.reuse, 0x2 ;  /* 0x0000002e525c7211 */ /* 0x082fe200078210ff */
[C---:B------:R-:W-:Y:S01]  /*4ca0*/  IMAD R172, R6.reuse, 0x4f, RZ ;  /* 0x0000004f06ac7824 */ /* 0x040fe200078e02ff */
[-C--:B------:R-:W-:Y:S01]  /*4cb0*/  LEA R100, P0, R81, R46.reuse, 0x2 ;  /* 0x0000002e51647211 */ /* 0x080fe200078010ff */
[C---:B------:R-:W-:Y:S01]  /*4cc0*/  IMAD R166, R6.reuse, 0x13c, RZ ;  /* 0x0000013c06a67824 */ /* 0x040fe200078e02ff */
[-C--:B------:R-:W-:Y:S01]  /*4cd0*/  LEA.HI.X.SX32 R39, R77, R47.reuse, 0x2, P2 ;  /* 0x0000002f4d277211 */ /* 0x080fe200010f16ff */
[C---:B------:R-:W-:Y:S01]  /*4ce0*/  IMAD R168, R6.reuse, 0x140, RZ ;  /* 0x0000014006a87824 */ /* 0x040fe200078e02ff */
[-C--:B--2---:R-:W-:Y:S01]  /*4cf0*/  LEA R90, P2, R83, R46.reuse, 0x2 ;  /* 0x0000002e535a7211 */ /* 0x084fe200078410ff */
[C---:B------:R-:W-:Y:S01]  /*4d00*/  IMAD R187, R6.reuse, 0x51, RZ ;  /* 0x0000005106bb7824 */ /* 0x040fe200078e02ff */
[-C--:B------:R-:W-:Y:S01]  /*4d10*/  LEA.HI.X.SX32 R33, R43, R47.reuse, 0x2, P4 ;  /* 0x0000002f2b217211 */ /* 0x080fe200020f16ff */
[----:B------:R-:W-:Y:S01]  /*4d20*/  IMAD R171, R6, 0x144, RZ ;  /* 0x0000014406ab7824 */ /* 0x000fe200078e02ff */
[-C--:B------:R-:W-:Y:S01]  /*4d30*/  LEA.HI.X.SX32 R41, R78, R47.reuse, 0x2, P3 ;  /* 0x0000002f4e297211 */ /* 0x080fe200018f16ff */
[----:B------:R-:W-:Y:S01]  /*4d40*/  IMAD R197, R6, 0x52, RZ ;  /* 0x0000005206c57824 */ /* 0x000fe200078e02ff */
        /* <DEDUP_REMOVED lines=11> */
[----:B------:R1:W-:Y:S01]  /*4e00*/  STL.64 [R1+0x150], R92 ;  /* 0x0001505c01007387 */ /* 0x0003e20000100a00 */
[-C--:B------:R-:W-:Y:S01]  /*4e10*/  LEA R76, P0, R87, R46.reuse, 0x2 ;  /* 0x0000002e574c7211 */ /* 0x080fe200078010ff */
[----:B------:R-:W-:Y:S01]  /*4e20*/  IMAD R208, R6, 0x154, RZ ;  /* 0x0000015406d07824 */ /* 0x000fe200078e02ff */
[-C--:B------:R-:W-:Y:S01]  /*4e30*/  LEA.HI.X.SX32 R91, R83, R47.reuse, 0x2, P2 ;  /* 0x0000002f535b7211 */ /* 0x080fe200010f16ff */
[----:B------:R2:W-:Y:S01]  /*4e40*/  STL.64 [R1+0x148], R100 ;  /* 0x0001486401007387 */ /* 0x0005e20000100a00 */
[-C--:B------:R-:W-:Y:S01]  /*4e50*/  LEA.HI.X.SX32 R45, R80, R47.reuse, 0x2, P4 ;  /* 0x0000002f502d7211 */ /* 0x080fe200020f16ff */
[----:B------:R-:W-:Y:S01]  /*4e60*/  UMOV UR6, 0x1 ;  /* 0x0000000100067882 */ /* 0x000fe20000000000 */
[----:B------:R-:W-:Y:S01]  /*4e70*/  LEA.HI.X.SX32 R99, R84, R47, 0x2, P3 ;  /* 0x0000002f54637211 */ /* 0x000fe200018f16ff */
[----:B------:R3:W-:Y:S01]  /*4e80*/  STL.64 [R1+0x158], R90 ;  /* 0x0001585a01007387 */ /* 0x0007e20000100a00 */
[----:B------:R-:W-:-:S02]  /*4e90*/  LEA R94, P4, R86, R46, 0x2 ;  /* 0x0000002e565e7211 */ /* 0x000fc400078810ff */
[-C--:B------:R-:W-:Y:S01]  /*4ea0*/  LEA.HI.X.SX32 R97, R85, R47.reuse, 0x2, P5 ;  /* 0x0000002f55617211 */ /* 0x080fe200028f16ff */
[----:B------:R4:W-:Y:S01]  /*4eb0*/  STL.64 [R1+0x160], R98 ;  /* 0x0001606201007387 */ /* 0x0009e20000100a00 */
[-C--:B-1----:R-:W-:Y:S02]  /*4ec0*/  LEA R92, P1, R88, R46.reuse, 0x2 ;  /* 0x0000002e585c7211 */ /* 0x082fe400078210ff */
[-C--:B------:R-:W-:Y:S01]  /*4ed0*/  LEA.HI.X.SX32 R77, R87, R47.reuse, 0x2, P0 ;  /* 0x0000002f574d7211 */ /* 0x080fe200000f16ff */
[----:B------:R1:W-:Y:S01]  /*4ee0*/  STL.64 [R1+0x168], R96 ;  /* 0x0001686001007387 */ /* 0x0003e20000100a00 */
[-C--:B------:R-:W-:Y:S01]  /*4ef0*/  LEA R82, P3, R72, R46.reuse, 0x2 ;  /* 0x0000002e48527211 */ /* 0x080fe200078610ff */
[C---:B--2---:R-:W-:Y:S01]  /*4f00*/  IMAD R100, R6.reuse, 0x1c, RZ ;  /* 0x0000001c06647824 */ /* 0x044fe200078e02ff */
[-C--:B------:R-:W-:Y:S01]  /*4f10*/  LEA R80, P5, R71, R46.reuse, 0x2 ;  /* 0x0000002e47507211 */ /* 0x080fe200078a10ff */
[----:B------:R2:W-:Y:S01]  /*4f20*/  STL.64 [R1+0x178], R76 ;  /* 0x0001784c01007387 */ /* 0x0005e20000100a00 */
[CC--:B---3--:R-:W-:Y:S01]  /*4f30*/  LEA R90, P2, R73.reuse, R46.reuse, 0x2 ;  /* 0x0000002e495a7211 */ /* 0x0c8fe200078410ff */
[----:B------:R-:W-:Y:S01]  /*4f40*/  IMAD R101, R6, 0xf0, RZ ;  /* 0x000000f006657824 */ /* 0x000fe200078e02ff */
[-C--:B------:R-:W-:Y:S01]  /*4f50*/  LEA.HI.X.SX32 R95, R86, R47.reuse, 0x2, P4 ;  /* 0x0000002f565f7211 */ /* 0x080fe200020f16ff */
[----:B----4-:R-:W-:Y:S01]  /*4f60*/  IMAD R98, R6, 0x1d, RZ ;  /* 0x0000001d06627824 */ /* 0x010fe200078e02ff */
[-C--:B------:R-:W-:Y:S01]  /*4f70*/  LEA R78, P4, R70, R46.reuse, 0x2 ;  /* 0x0000002e464e7211 */ /* 0x080fe200078810ff */
[----:B------:R-:W-:Y:S01]  /*4f80*/  IMAD R99, R6, 0x39, RZ ;  /* 0x0000003906637824 */ /* 0x000fe200078e02ff */
[-C--:B------:R-:W-:Y:S01]  /*4f90*/  LEA.HI.X.SX32 R93, R88, R47.reuse, 0x2, P1 ;  /* 0x0000002f585d7211 */ /* 0x080fe200008f16ff */
[----:B------:R3:W-:Y:S01]  /*4fa0*/  STL.64 [R1+0x170], R94 ;  /* 0x0001705e01007387 */ /* 0x0007e20000100a00 */
[-C--:B------:R-:W-:Y:S01]  /*4fb0*/  LEA.HI.X.SX32 R83, R72, R47.reuse, 0x2, P3 ;  /* 0x0000002f48537211 */ /* 0x080fe200018f16ff */
[C---:B-1----:R-:W-:Y:S01]  /*4fc0*/  IMAD R96, R6.reuse, 0x1e, RZ ;  /* 0x0000001e06607824 */ /* 0x042fe200078e02ff */
[-C--:B------:R-:W-:Y:S01]  /*4fd0*/  LEA.HI.X.SX32 R91, R73, R47.reuse, 0x2, P2 ;  /* 0x0000002f495b7211 */ /* 0x080fe200010f16ff */
[----:B------:R1:W-:Y:S01]  /*4fe0*/  STL.64 [R1+0x180], R92 ;  /* 0x0001805c01007387 */ /* 0x0003e20000100a00 */
[-C--:B--2---:R-:W-:Y:S01]  /*4ff0*/  LEA R76, P0, R69, R46.reuse, 0x2 ;  /* 0x0000002e454c7211 */ /* 0x084fe200078010ff */
[----:B------:R-:W-:Y:S01]  /*5000*/  IMAD R88, R6, 0xe4, RZ ;  /* 0x000000e406587824 */ /* 0x000fe200078e02ff */
[-C--:B------:R-:W-:Y:S01]  /*5010*/  LEA.HI.X.SX32 R81, R71, R47.reuse, 0x2, P5 ;  /* 0x0000002f47517211 */ /* 0x080fe200028f16ff */
[----:B------:R2:W-:Y:S01]  /*5020*/  STL.64 [R1+0x190], R82 ;  /* 0x0001905201007387 */ /* 0x0005e20000100a00 */
[-C--:B------:R-:W-:Y:S01]  /*5030*/  LEA.HI.X.SX32 R79, R70, R47.reuse, 0x2, P4 ;  /* 0x0000002f464f7211 */ /* 0x080fe200020f16ff */
[----:B------:R-:W-:Y:S01]  /*5040*/  IMAD R97, R6, 0xec, RZ ;  /* 0x000000ec06617824 */ /* 0x000fe200078e02ff */
[-C--:B------:R-:W-:Y:S01]  /*5050*/  LEA.HI.X.SX32 R77, R69, R47.reuse, 0x2, P0 ;  /* 0x0000002f454d7211 */ /* 0x080fe200000f16ff */
[----:B------:R4:W-:Y:S01]  /*5060*/  STL.64 [R1+0x188], R90 ;  /* 0x0001885a01007387 */ /* 0x0009e20000100a00 */
[-C--:B------:R-:W-:Y:S01]  /*5070*/  LEA R86, P1, R68, R46.reuse, 0x2 ;  /* 0x0000002e44567211 */ /* 0x080fe200078210ff */
[----:B---3--:R-:W-:Y:S01]  /*5080*/  IMAD R95, R6, 0x3c, RZ ;  /* 0x0000003c065f7824 */ /* 0x008fe200078e02ff */
[CC--:B------:R-:W-:Y:S01]  /*5090*/  LEA R84, P2, R67.reuse, R46.reuse, 0x2 ;  /* 0x0000002e43547211 */ /* 0x0c0fe200078410ff */
[----:B------:R3:W-:Y:S01]  /*50a0*/  STL.64 [R1+0x198], R80 ;  /* 0x0001985001007387 */ /* 0x0007e20000100a00 */
[-C--:B------:R-:W-:Y:S01]  /*50b0*/  LEA.HI.X.SX32 R87, R68, R47.reuse, 0x2, P1 ;  /* 0x0000002f44577211 */ /* 0x080fe200008f16ff */
[----:B-1----:R-:W-:Y:S01]  /*50c0*/  IMAD R93, R6, 0x1f, RZ ;  /* 0x0000001f065d7824 */ /* 0x002fe200078e02ff */
[-C--:B------:R-:W-:Y:S01]  /*50d0*/  LEA.HI.X.SX32 R85, R67, R47.reuse, 0x2, P2 ;  /* 0x0000002f43557211 */ /* 0x080fe200010f16ff */
[----:B------:R1:W-:Y:S01]  /*50e0*/  STL.64 [R1+0x1a0], R78 ;  /* 0x0001a04e01007387 */ /* 0x0003e20000100a00 */
[-C--:B--2---:R-:W-:Y:S01]  /*50f0*/  LEA R82, P3, R66, R46.reuse, 0x2 ;  /* 0x0000002e42527211 */ /* 0x084fe200078610ff */
[----:B------:R-:W-:Y:S01]  /*5100*/  IMAD.SHL.U32 R92, R6, 0x20, RZ ;  /* 0x00000020065c7824 */ /* 0x000fe200078e00ff */
[-C--:B------:R-:W-:Y:S01]  /*5110*/  LEA R72, P1, R62, R46.reuse, 0x2 ;  /* 0x0000002e3e487211 */ /* 0x080fe200078210ff */
[----:B------:R2:W-:Y:S01]  /*5120*/  STL.64 [R1+0x1a8], R76 ;  /* 0x0001a84c01007387 */ /* 0x0005e20000100a00 */
[-C--:B------:R-:W-:Y:S01]  /*5130*/  LEA.HI.X.SX32 R83, R66, R47.reuse, 0x2, P3 ;  /* 0x0000002f42537211 */ /* 0x080fe200018f16ff */
[C---:B----4-:R-:W-:Y:S01]  /*5140*/  IMAD R91, R6.reuse, 0x21, RZ ;  /* 0x00000021065b7824 */ /* 0x050fe200078e02ff */
[-C--:B------:R-:W-:Y:S01]  /*5150*/  LEA R70, P2, R61, R46.reuse, 0x2 ;  /* 0x0000002e3d467211 */ /* 0x080fe200078410ff */
[----:B------:R4:W-:Y:S01]  /*5160*/  STL.64 [R1+0x1b0], R86 ;  /* 0x0001b05601007387 */ /* 0x0009e20000100a00 */
[CC--:B---3--:R-:W-:Y:S01]  /*5170*/  LEA R80, P5, R65.reuse, R46.reuse, 0x2 ;  /* 0x0000002e41507211 */ /* 0x0c8fe200078a10ff */
[----:B------:R-:W-:Y:S01]  /*5180*/  IMAD R90, R6, 0x90, RZ ;  /* 0x00000090065a7824 */ /* 0x000fe200078e02ff */
[-C--:B------:R-:W-:Y:S01]  /*5190*/  LEA R68, P3, R60, R46.reuse, 0x2 ;  /* 0x0000002e3c447211 */ /* 0x080fe200078610ff */
[----:B------:R3:W-:Y:S01]  /*51a0*/  STL.64 [R1+0x1b8], R84 ;  /* 0x0001b85401007387 */ /* 0x0007e20000100a00 */
[-C--:B-1----:R-:W-:Y:S01]  /*51b0*/  LEA R78, P4, R64, R46.reuse, 0x2 ;  /* 0x0000002e404e7211 */ /* 0x082fe200078810ff */
[----:B------:R-:W-:Y:S01]  /*51c0*/  IMAD R94, R6, 0xe8, RZ ;  /* 0x000000e8065e7824 */ /* 0x000fe200078e02ff */
[----:B------:R-:W-:Y:S01]  /*51d0*/  LEA.HI.X.SX32 R81, R65, R47, 0x2, P5 ;  /* 0x0000002f41517211 */ /* 0x000fe200028f16ff */
[----:B------:R1:W-:Y:S01]  /*51e0*/  STL.64 [R1+0x1c0], R82 ;  /* 0x0001c05201007387 */ /* 0x0003e20000100a00 */
[----:B--2---:R-:W-:-:S02]  /*51f0*/  LEA R76, P0, R63, R46, 0x2 ;  /* 0x0000002e3f4c7211 */ /* 0x004fc400078010ff */
[-C--:B------:R-:W-:Y:S01]  /*5200*/  LEA.HI.X.SX32 R79, R64, R47.reuse, 0x2, P4 ;  /* 0x0000002f404f7211 */ /* 0x080fe200020f16ff */
[C---:B----4-:R-:W-:Y:S01]  /*5210*/  IMAD R87, R6.reuse, 0x38, RZ ;  /* 0x0000003806577824 */ /* 0x050fe200078e02ff */
[----:B------:R-:W-:Y:S01]  /*5220*/  LEA R66, P5, R59, R46, 0x2 ;  /* 0x0000002e3b427211 */ /* 0x000fe200078a10ff */
[----:B------:R-:W-:Y:S01]  /*5230*/  IMAD R86, R6, 0xe0, RZ ;  /* 0x000000e006567824 */ /* 0x000fe200078e02ff */
[-C--:B------:R-:W-:Y:S01]  /*5240*/  LEA.HI.X.SX32 R77, R63, R47.reuse, 0x2, P0 ;  /* 0x0000002f3f4d7211 */ /* 0x080fe200000f16ff */
[----:B------:R2:W-:Y:S01]  /*5250*/  STL.64 [R1+0x1d0], R78 ;  /* 0x0001d04e01007387 */ /* 0x0005e20000100a00 */
[-C--:B------:R-:W-:Y:S01]  /*5260*/  LEA.HI.X.SX32 R73, R62, R47.reuse, 0x2, P1 ;  /* 0x0000002f3e497211 */ /* 0x080fe200008f16ff */
[----:B---3--:R-:W-:Y:S01]  /*5270*/  IMAD R85, R6, 0x37, RZ ;  /* 0x0000003706557824 */ /* 0x008fe200078e02ff */
[-C--:B------:R-:W-:Y:S01]  /*5280*/  LEA.HI.X.SX32 R71, R61, R47.reuse, 0x2, P2 ;  /* 0x0000002f3d477211 */ /* 0x080fe200010f16ff */
[----:B------:R3:W-:Y:S01]  /*5290*/  STL.64 [R1+0x1c8], R80 ;  /* 0x0001c85001007387 */ /* 0x0007e20000100a00 */
[-C--:B------:R-:W-:Y:S01]  /*52a0*/  LEA.HI.X.SX32 R69, R60, R47.reuse, 0x2, P3 ;  /* 0x0000002f3c457211 */ /* 0x080fe200018f16ff */
[C---:B-1----:R-:W-:Y:S01]  /*52b0*/  IMAD R83, R6.reuse, 0x36, RZ ;  /* 0x0000003606537824 */ /* 0x042fe200078e02ff */
[----:B------:R-:W-:Y:S01]  /*52c0*/  LEA.HI.X.SX32 R67, R59, R47, 0x2, P5 ;  /* 0x0000002f3b437211 */ /* 0x000fe200028f16ff */
[----:B------:R1:W-:Y:S01]  /*52d0*/  STL.64 [R1+0x1d8], R76 ;  /* 0x0001d84c01007387 */ /* 0x0003e20000100a00 */
[----:B------:R-:W-:-:S02]  /*52e0*/  IMAD R82, R6, 0xd8, RZ ;  /* 0x000000d806527824 */ /* 0x000fc400078e02ff */
[----:B------:R-:W-:Y:S01]  /*52f0*/  IMAD R84, R6, 0xdc, RZ ;  /* 0x000000dc06547824 */ /* 0x000fe200078e02ff */
[----:B------:R-:W-:Y:S01]  /*5300*/  BAR.SYNC.DEFER_BLOCKING 0x0 ;  /* 0x0000000000007b1d */ /* 0x000fe20000010000 */
[----:B--2---:R-:W-:Y:S01]  /*5310*/  LEA R78, P4, R58, R46, 0x2 ;  /* 0x0000002e3a4e7211 */ /* 0x004fe200078810ff */
[----:B---3--:R-:W-:-:S03]  /*5320*/  IMAD R81, R6, 0x35, RZ ;  /* 0x0000003506517824 */ /* 0x008fc600078e02ff */
[-C--:B------:R-:W-:Y:S01]  /*5330*/  LEA.HI.X.SX32 R79, R58, R47.reuse, 0x2, P4 ;  /* 0x0000002f3a4f7211 */ /* 0x080fe200020f16ff */
[C---:B------:R-:W-:Y:S01]  /*5340*/  IMAD R80, R6.reuse, 0xd4, RZ ;  /* 0x000000d406507824 */ /* 0x040fe200078e02ff */
[-C--:B------:R-:W-:Y:S01]  /*5350*/  LEA R64, P4, R49, R46.reuse, 0x2 ;  /* 0x0000002e31407211 */ /* 0x080fe200078810ff */
[----:B------:R2:W-:Y:S01]  /*5360*/  STL.64 [R1+0x1e0], R72 ;  /* 0x0001e04801007387 */ /* 0x0005e20000100a00 */
[-C--:B-1----:R-:W-:Y:S02]  /*5370*/  LEA R76, P0, R57, R46.reuse, 0x2 ;  /* 0x0000002e394c7211 */ /* 0x082fe400078010ff */
[-C--:B------:R-:W-:Y:S01]  /*5380*/  LEA.HI.X.SX32 R65, R49, R47.reuse, 0x2, P4 ;  /* 0x0000002f31417211 */ /* 0x080fe200020f16ff */
[----:B------:R1:W-:Y:S01]  /*5390*/  STL.64 [R1+0x1e8], R70 ;  /* 0x0001e84601007387 */ /* 0x0003e20000100a00 */
[----:B------:R-:W-:Y:S01]  /*53a0*/  LEA.HI.X.SX32 R77, R57, R47, 0x2, P0 ;  /* 0x0000002f394d7211 */ /* 0x000fe200000f16ff */
[----:B------:R-:W-:Y:S01]  /*53b0*/  IMAD R49, R6, 0x25, RZ ;  /* 0x0000002506317824 */ /* 0x000fe200078e02ff */
[----:B------:R-:W-:Y:S01]  /*53c0*/  LEA R62, P0, R50, R46, 0x2 ;  /* 0x0000002e323e7211 */ /* 0x000fe200078010ff */
[----:B------:R3:W-:Y:S01]  /*53d0*/  STL.64 [R1+0x1f0], R68 ;  /* 0x0001f04401007387 */ /* 0x0007e20000100a00 */
[----:B------:R-:W-:-:S02]  /*53e0*/  LEA R174, P4, R6, R4, 0x3 ;  /* 0x0000000406ae7211 */ /* 0x000fc400078818ff */
[-C--:B------:R-:W-:Y:S01]  /*53f0*/  LEA.HI.X.SX32 R63, R50, R47.reuse, 0x2, P0 ;  /* 0x0000002f323f7211 */ /* 0x080fe200000f16ff */
[----:B------:R4:W-:Y:S01]  /*5400*/  STL.64 [R1+0x1f8], R66 ;  /* 0x0001f84201007387 */ /* 0x0009e20000100a00 */
[-C--:B--2---:R-:W-:Y:S01]  /*5410*/  LEA R72, P1, R56, R46.reuse, 0x2 ;  /* 0x0000002e38487211 */ /* 0x084fe200078210ff */
[----:B------:R-:W-:Y:S01]  /*5420*/  IMAD R50, R6, 0x98, RZ ;  /* 0x0000009806327824 */ /* 0x000fe200078e02ff */
[----:B------:R-:W-:Y:S01]  /*5430*/  ISETP.GE.U32.AND P0, PT, R74, 0x7fffff7f, PT ;  /* 0x7fffff7f4a00780c */ /* 0x000fe20003f06070 */
[----:B------:R2:W-:Y:S01]  /*5440*/  STL.64 [R1+0x200], R78 ;  /* 0x0002004e01007387 */ /* 0x0005e20000100a00 */
[-C--:B-1----:R-:W-:Y:S01]  /*5450*/  LEA R70, P2, R55, R46.reuse, 0x2 ;  /* 0x0000002e37467211 */ /* 0x082fe200078410ff */
[----:B------:R-:W-:Y:S01]  /*5460*/  IMAD R74, R6, 0xc8, RZ ;  /* 0x000000c8064a7824 */ /* 0x000fe200078e02ff */
[----:B------:R-:W-:Y:S01]  /*5470*/  LEA.HI.X.SX32 R73, R56, R47, 0x2, P1 ;  /* 0x0000002f38497211 */ /* 0x000fe200008f16ff */
[----:B------:R-:W-:Y:S01]  /*5480*/  STL.64 [R1+0x208], R76 ;  /* 0x0002084c01007387 */ /* 0x000fe20000100a00 */
[----:B---3--:R-:W-:-:S02]  /*5490*/  LEA R68, P3, R54, R46, 0x2 ;  /* 0x0000002e36447211 */ /* 0x008fc400078610ff */
[-C--:B------:R-:W-:Y:S01]  /*54a0*/  LEA.HI.X.SX32 R71, R55, R47.reuse, 0x2, P2 ;  /* 0x0000002f37477211 */ /* 0x080fe200010f16ff */
[----:B------:R-:W-:Y:S01]  /*54b0*/  STL.64 [R1+0x210], R72 ;  /* 0x0002104801007387 */ /* 0x000fe20000100a00 */
[-C--:B----4-:R-:W-:Y:S01]  /*54c0*/  LEA R66, P5, R48, R46.reuse, 0x2 ;  /* 0x0000002e30427211 */ /* 0x090fe200078a10ff */
[----:B------:R-:W-:Y:S01]  /*54d0*/  IMAD R55, R6, 0x28, RZ ;  /* 0x0000002806377824 */ /* 0x000fe200078e02ff */
[-C--:B------:R-:W-:Y:S01]  /*54e0*/  LEA R60, P1, R51, R46.reuse, 0x2 ;  /* 0x0000002e333c7211 */ /* 0x080fe200078210ff */
[----:B------:R1:W-:Y:S01]  /*54f0*/  STL.64 [R1+0x218], R70 ;  /* 0x0002184601007387 */ /* 0x0003e20000100a00 */
[-C--:B------:R-:W-:Y:S01]  /*5500*/  LEA.HI.X.SX32 R69, R54, R47.reuse, 0x2, P3 ;  /* 0x0000002f36457211 */ /* 0x080fe200018f16ff */
[----:B--2---:R-:W-:Y:S01]  /*5510*/  IMAD R79, R6, 0x34, RZ ;  /* 0x00000034064f7824 */ /* 0x004fe200078e02ff */
[-C--:B------:R-:W-:Y:S01]  /*5520*/  LEA R58, P2, R52, R46.reuse, 0x2 ;  /* 0x0000002e343a7211 */ /* 0x080fe200078410ff */
[----:B------:R-:W-:Y:S01]  /*5530*/  IMAD R54, R6, 0xa0, RZ ;  /* 0x000000a006367824 */ /* 0x000fe200078e02ff */
[-C--:B------:R-:W-:Y:S01]  /*5540*/  LEA.HI.X.SX32 R67, R48, R47.reuse, 0x2, P5 ;  /* 0x0000002f30437211 */ /* 0x080fe200028f16ff */
[----:B------:R-:W-:Y:S01]  /*5550*/  STL.64 [R1+0x220], R68 ;  /* 0x0002204401007387 */ /* 0x000fe20000100a00 */
[----:B------:R-:W-:Y:S01]  /*5560*/  LEA R56, P3, R53, R46, 0x2 ;  /* 0x0000002e35387211 */ /* 0x000fe200078610ff */
[----:B------:R-:W-:Y:S01]  /*5570*/  VIADD R46, R132, 0xfffffffd ;  /* 0xfffffffd842e7836 */ /* 0x000fe20000000000 */
[-C--:B------:R-:W-:Y:S01]  /*5580*/  LEA.HI.X.SX32 R61, R51, R47.reuse, 0x2, P1 ;  /* 0x0000002f333d7211 */ /* 0x080fe200008f16ff */
[----:B------:R-:W-:Y:S01]  /*5590*/  STL.64 [R1+0x228], R66 ;  /* 0x0002284201007387 */ /* 0x000fe20000100a00 */
[-C--:B------:R-:W-:Y:S01]  /*55a0*/  LEA.HI.X.SX32 R59, R52, R47.reuse, 0x2, P2 ;  /* 0x0000002f343b7211 */ /* 0x080fe200010f16ff */
[C---:B------:R-:W-:Y:S01]  /*55b0*/  VIADD R48, R132.reuse, 0xfffffffb ;  /* 0xfffffffb84307836 */ /* 0x040fe20000000000 */
[----:B------:R-:W-:Y:S01]  /*55c0*/  LEA.HI.X.SX32 R57, R53, R47, 0x2, P3 ;  /* 0x0000002f35397211 */ /* 0x000fe200018f16ff */
[----:B------:R-:W-:Y:S01]  /*55d0*/  STL.64 [R1+0x230], R64 ;  /* 0x0002304001007387 */ /* 0x000fe20000100a00 */
[----:B------:R-:W-:Y:S01]  /*55e0*/  VIADD R47, R132, 0xfffffffc ;  /* 0xfffffffc842f7836 */ /* 0x000fe20000000000 */
[----:B------:R-:W-:Y:S01]  /*55f0*/  ISETP.GE.U32.AND P1, PT, R75, 0x7fffff80, PT ;  /* 0x7fffff804b00780c */ /* 0x000fe20003f26070 */
[----:B-1----:R-:W-:Y:S01]  /*5600*/  IMAD R71, R6, 0x30, RZ ;  /* 0x0000003006477824 */ /* 0x002fe200078e02ff */
[----:B------:R1:W-:Y:S01]  /*5610*/  STL.64 [R1+0x238], R62 ;  /* 0x0002383e01007387 */ /* 0x0003e20000100a00 */
[----:B------:R-:W-:Y:S01]  /*5620*/  ISETP.GE.U32.AND P6, PT, R46, 0x7fffff7e, PT ;  /* 0x7fffff7e2e00780c */ /* 0x000fe20003fc6070 */
[----:B------:R-:W-:Y:S01]  /*5630*/  IMAD R46, R6, 0x22, RZ ;  /* 0x00000022062e7824 */ /* 0x000fe200078e02ff */
[----:B------:R-:W-:Y:S01]  /*5640*/  ISETP.GE.U32.AND P5, PT, R47, 0x7fffff7d, PT ;  /* 0x7fffff7d2f00780c */ /* 0x000fe20003fa6070 */
[----:B------:R2:W-:Y:S01]  /*5650*/  STL.64 [R1+0x240], R60 ;  /* 0x0002403c01007387 */ /* 0x0005e20000100a00 */
[----:B------:R-:W-:Y:S01]  /*5660*/  ISETP.GE.U32.AND P3, PT, R48, 0x7fffff7c, PT ;  /* 0x7fffff7c3000780c */ /* 0x000fe20003f66070 */
[----:B------:R-:W-:-:S02]  /*5670*/  IMAD R47, R6, 0x24, RZ ;  /* 0x00000024062f7824 */ /* 0x000fc400078e02ff */
[----:B------:R3:W-:Y:S01]  /*5680*/  STL.64 [R1+0x248], R58 ;  /* 0x0002483a01007387 */ /* 0x0007e20000100a00 */
[C---:B------:R-:W-:Y:S02]  /*5690*/  IMAD R48, R6.reuse, 0x23, RZ ;  /* 0x0000002306307824 */ /* 0x040fe400078e02ff */
[C---:B------:R-:W-:Y:S01]  /*56a0*/  IMAD R51, R6.reuse, 0x26, RZ ;  /* 0x0000002606337824 */ /* 0x040fe200078e02ff */
[----:B------:R4:W-:Y:S01]  /*56b0*/  STL.64 [R1+0x250], R56 ;  /* 0x0002503801007387 */ /* 0x0009e20000100a00 */
[C---:B-1----:R-:W-:Y:S02]  /*56c0*/  IMAD R63, R6.reuse, 0x2c, RZ ;  /* 0x0000002c063f7824 */ /* 0x042fe400078e02ff */
[C---:B------:R-:W-:Y:S01]  /*56d0*/  IMAD R53, R6.reuse, 0x27, RZ ;  /* 0x0000002706357824 */ /* 0x040fe200078e02ff */
[----:B------:R1:W-:Y:S01]  /*56e0*/  STL [R1+0xe0], R174 ;  /* 0x0000e0ae01007387 */ /* 0x0003e20000100800 */
[C---:B------:R-:W-:Y:S02]  /*56f0*/  IMAD R52, R6.reuse, 0x9c, RZ ;  /* 0x0000009c06347824 */ /* 0x040fe400078e02ff */
[----:B--2---:R-:W-:-:S02]  /*5700*/  IMAD R61, R6, 0x2b, RZ ;  /* 0x0000002b063d7824 */ /* 0x004fc400078e02ff */
[C---:B---3--:R-:W-:Y:S02]  /*5710*/  IMAD R59, R6.reuse, 0x2a, RZ ;  /* 0x0000002a063b7824 */ /* 0x048fe400078e02ff */
[C---:B------:R-:W-:Y:S02]  /*5720*/  IMAD R58, R6.reuse, 0xa8, RZ ;  /* 0x000000a8063a7824 */ /* 0x040fe400078e02ff */
[C---:B----4-:R-:W-:Y:S02]  /*5730*/  IMAD R57, R6.reuse, 0x29, RZ ;  /* 0x0000002906397824 */ /* 0x050fe400078e02ff */
[C---:B------:R-:W-:Y:S02]  /*5740*/  IMAD R56, R6.reuse, 0xa4, RZ ;  /* 0x000000a406387824 */ /* 0x040fe400078e02ff */
[C---:B------:R-:W-:Y:S02]  /*5750*/  IMAD R60, R6.reuse, 0xac, RZ ;  /* 0x000000ac063c7824 */ /* 0x040fe400078e02ff */
[----:B------:R-:W-:-:S02]  /*5760*/  IMAD R62, R6, 0xb0, RZ ;  /* 0x000000b0063e7824 */ /* 0x000fc400078e02ff */
[C---:B------:R-:W-:Y:S02]  /*5770*/  IMAD R65, R6.reuse, 0x2d, RZ ;  /* 0x0000002d06417824 */ /* 0x040fe400078e02ff */
[C---:B------:R-:W-:Y:S02]  /*5780*/  IMAD R64, R6.reuse, 0xb4, RZ ;  /* 0x000000b406407824 */ /* 0x040fe400078e02ff */
[C---:B------:R-:W-:Y:S02]  /*5790*/  IMAD R67, R6.reuse, 0x2e, RZ ;  /* 0x0000002e06437824 */ /* 0x040fe400078e02ff */
        /* <DEDUP_REMOVED lines=9> */
[----:B------:R-:W-:Y:S01]  /*5830*/  IMAD R78, R6, 0xd0, RZ ;  /* 0x000000d0064e7824 */ /* 0x000fe200078e02ff */
[----:B-1----:R-:W-:Y:S06]  /*5840*/  BRA.U UP0, `(.L_x_5) ;  /* 0x0000000100187547 */ /* 0x002fec000b800000 */
[----:B------:R-:W-:Y:S01]  /*5850*/  ELECT P2, URZ, PT ;  /* 0x0000000000ff782f */ /* 0x000fe20003840000 */
[----:B------:R-:W-:Y:S01]  /*5860*/  IMAD.MOV.U32 R156, RZ, RZ, 0x1 ;  /* 0x00000001ff9c7424 */ /* 0x000fe200078e00ff */
[----:B------:R-:W-:Y:S01]  /*5870*/  UMOV UR5, 0x40 ;  /* 0x0000004000057882 */ /* 0x000fe20000000000 */
[----:B------:R-:W-:Y:S01]  /*5880*/  UVIRTCOUNT.DEALLOC.SMPOOL 0x80 ;  /* 0x000000800000784c */ /* 0x000fe20000000000 */
[----:B------:R-:W-:-:S09]  /*5890*/  ULEA UR5, UR4, UR5, 0x18 ;  /* 0x0000000504057291 */ /* 0x000fd2000f8ec0ff */
[----:B------:R1:W-:Y:S03]  /*58a0*/  @P2 STS.U8 [UR5], R156 ;  /* 0x0000009cff002988 */ /* 0x0003e60008000005 */
.L_x_5:
[----:B------:R-:W-:Y:S01]  /*58b0*/  STL.64 [R1+0x750], R18 ;  /* 0x0007501201007387 */ /* 0x000fe20000100a00 */
[----:B------:R-:W-:Y:S01]  /*58c0*/  MOV R176, R174 ;  /* 0x000000ae00b07202 */ /* 0x000fe20000000f00 */
[----:B------:R-:W-:Y:S01]  /*58d0*/  IMAD.MOV.U32 R177, RZ, RZ, R175 ;  /* 0x000000ffffb17224 */ /* 0x000fe200078e00af */
[----:B------:R-:W-:Y:S01]  /*58e0*/  IADD3 R174, P2, PT, R133, R4, RZ ;  /* 0x0000000485ae7210 */ /* 0x000fe20007f5e0ff */
[----:B------:R-:W-:Y:S01]  /*58f0*/  STL.64 [R1+0x748], R34 ;  /* 0x0007482201007387 */ /* 0x000fe20000100a00 */
[-C--:B------:R-:W-:Y:S01]  /*5900*/  LEA.HI.X.SX32 R177, R155, R5.reuse, 0x2, P4 ;  /* 0x000000059bb17211 */ /* 0x080fe200020f16ff */
[C---:B------:R-:W-:Y:S01]  /*5910*/  IMAD R206, R6.reuse, 0x158, RZ ;  /* 0x0000015806ce7824 */ /* 0x040fe200078e02ff */
[----:B------:R-:W-:Y:S01]  /*5920*/  LEA.HI.X.SX32 R175, R153, R5, 0x2, P2 ;  /* 0x0000000599af7211 */ /* 0x000fe200010f16ff */
[----:B------:R-:W-:Y:S01]  /*5930*/  STL.64 [R1+0x740], R20 ;  /* 0x0007401401007387 */ /* 0x000fe20000100a00 */
[C---:B------:R-:W-:Y:S02]  /*5940*/  IMAD R216, R6.reuse, 0x56, RZ ;  /* 0x0000005606d87824 */ /* 0x040fe400078e02ff */
[C---:B------:R-:W-:Y:S01]  /*5950*/  IMAD R203, R6.reuse, 0x160, RZ ;  /* 0x0000016006cb7824 */ /* 0x040fe200078e02ff */
[----:B------:R-:W-:Y:S01]  /*5960*/  STL.64 [R1+0x738], R36 ;  /* 0x0007382401007387 */ /* 0x000fe20000100a00 */
[----:B------:R-:W-:-:S02]  /*5970*/  IMAD R205, R6, 0x15c, RZ ;  /* 0x0000015c06cd7824 */ /* 0x000fc400078e02ff */
[C---:B------:R-:W-:Y:S01]  /*5980*/  IMAD R215, R6.reuse, 0x57, RZ ;  /* 0x0000005706d77824 */ /* 0x040fe200078e02ff */
[----:B------:R-:W-:Y:S01]  /*5990*/  STL.64 [R1+0x730], R22 ;  /* 0x0007301601007387 */ /* 0x000fe20000100a00 */
[C---:B------:R-:W-:Y:S02]  /*59a0*/  IMAD R201, R6.reuse, 0x164, RZ ;  /* 0x0000016406c97824 */ /* 0x040fe400078e02ff */
[----:B------:R-:W-:Y:S01]  /*59b0*/  IMAD R213, R6, 0x59, RZ ;  /* 0x0000005906d57824 */ /* 0x000fe200078e02ff */
[----:B------:R-:W-:Y:S04]  /*59c0*/  STL.64 [R1+0x728], R38 ;  /* 0x0007282601007387 */ /* 0x000fe80000100a00 */
[----:B------:R2:W-:Y:S04]  /*59d0*/  STL.64 [R1+0x720], R8 ;  /* 0x0007200801007387 */ /* 0x0005e80000100a00 */
[----:B------:R-:W-:Y:S04]  /*59e0*/  STL.64 [R1+0x718], R24 ;  /* 0x0007181801007387 */ /* 0x000fe80000100a00 */
[----:B------:R-:W-:Y:S04]  /*59f0*/  STL.64 [R1+0x710], R40 ;  /* 0x0007102801007387 */ /* 0x000fe80000100a00 */
[----:B------:R3:W-:Y:S01]  /*5a00*/  STL.64 [R1+0x708], R10 ;  /* 0x0007080a01007387 */ /* 0x0007e20000100a00 */
[----:B--2---:R-:W-:-:S03]  /*5a10*/  IADD3 R8, P4, PT, R149, R4, RZ ;  /* 0x0000000495087210 */ /* 0x004fc60007f9e0ff */
[----:B------:R-:W-:Y:S01]  /*5a20*/  STL.64 [R1+0x700], R26 ;  /* 0x0007001a01007387 */ /* 0x000fe20000100a00 */
[----:B------:R-:W-:-:S03]  /*5a30*/  LEA.HI.X.SX32 R9, R6, R5, 0x2, P4 ;  /* 0x0000000506097211 */ /* 0x000fc600020f16ff */
[----:B------:R-:W-:Y:S04]  /*5a40*/  STL.64 [R1+0x6f8], R42 ;  /* 0x0006f82a01007387 */ /* 0x000fe80000100a00 */
[----:B------:R-:W-:Y:S01]  /*5a50*/  STL.64 [R1+0x6f0], R12 ;  /* 0x0006f00c01007387 */ /* 0x000fe20000100a00 */
[----:B---3--:R-:W-:-:S03]  /*5a60*/  LEA R10, P2, R6, R4, 0x4 ;  /* 0x00000004060a7211 */ /* 0x008fc600078420ff */
[----:B------:R-:W-:Y:S01]  /*5a70*/  STL.64 [R1+0x6e8], R28 ;  /* 0x0006e81c01007387 */ /* 0x000fe20000100a00 */
[----:B------:R-:W-:-:S03]  /*5a80*/  LEA.HI.X.SX32 R11, R149, R5, 0x2, P2 ;  /* 0x00000005950b7211 */ /* 0x000fc600010f16ff */
[----:B------:R-:W-:Y:S04]  /*5a90*/  STL.64 [R1+0x6e0], R44 ;  /* 0x0006e02c01007387 */ /* 0x000fe80000100a00 */
[----:B------:R-:W-:Y:S04]  /*5aa0*/  STL.64 [R1+0x6d8], R14 ;  /* 0x0006d80e01007387 */ /* 0x000fe80000100a00 */
[----:B------:R-:W-:Y:S04]  /*5ab0*/  STL.64 [R1+0x6d0], R30 ;  /* 0x0006d01e01007387 */ /* 0x000fe80000100a00 */
[----:B------:R-:W-:Y:S04]  /*5ac0*/  STL.64 [R1+0x6c8], R16 ;  /* 0x0006c81001007387 */ /* 0x000fe80000100a00 */
[----:B------:R-:W-:Y:S04]  /*5ad0*/  STL.64 [R1+0x6c0], R32 ;  /* 0x0006c02001007387 */ /* 0x000fe80000100a00 */
[----:B------:R-:W-:Y:S04]  /*5ae0*/  STL [R1+0xe4], R177 ;  /* 0x0000e4b101007387 */ /* 0x000fe80000100800 */
[----:B------:R-:W-:Y:S04]  /*5af0*/  STL.64 [R1+0xd8], R174 ;  /* 0x0000d8ae01007387 */ /* 0x000fe80000100a00 */
[----:B------:R2:W-:Y:S04]  /*5b00*/  STL.64 [R1+0xe8], R8 ;  /* 0x0000e80801007387 */ /* 0x0005e80000100a00 */
[----:B------:R3:W-:Y:S01]  /*5b10*/  STL.64 [R1+0xd0], R10 ;  /* 0x0000d00a01007387 */ /* 0x0007e20000100a00 */
[----:B--2---:R-:W-:-:S04]  /*5b20*/  IADD3 R8, P4, PT, R116, R4, RZ ;  /* 0x0000000474087210 */ /* 0x004fc80007f9e0ff */
[----:B------:R-:W-:Y:S02]  /*5b30*/  LEA.HI.X.SX32 R9, R147, R5, 0x2, P4 ;  /* 0x0000000593097211 */ /* 0x000fe400020f16ff */
[----:B---3--:R-:W-:-:S03]  /*5b40*/  IADD3 R10, P2, PT, R108, R4, RZ ;  /* 0x000000046c0a7210 */ /* 0x008fc60007f5e0ff */
[----:B------:R2:W-:Y:S01]  /*5b50*/  STL.64 [R1+0xc8], R8 ;  /* 0x0000c80801007387 */ /* 0x0005e20000100a00 */
[----:B------:R-:W-:-:S05]  /*5b60*/  LEA.HI.X.SX32 R11, R145, R5, 0x2, P2 ;  /* 0x00000005910b7211 */ /* 0x000fca00010f16ff */
[----:B------:R3:W-:Y:S01]  /*5b70*/  STL.64 [R1+0xc0], R10 ;  /* 0x0000c00a01007387 */ /* 0x0007e20000100a00 */
[----:B--2---:R-:W-:-:S04]  /*5b80*/  IADD3 R8, P4, PT, R100, R4, RZ ;  /* 0x0000000464087210 */ /* 0x004fc80007f9e0ff */
[----:B------:R-:W-:Y:S02]  /*5b90*/  LEA.HI.X.SX32 R9, R143, R5, 0x2, P4 ;  /* 0x000000058f097211 */ /* 0x000fe400020f16ff */
[----:B---3--:R-:W-:-:S03]  /*5ba0*/  LEA R10, P2, R6, R4, 0x5 ;  /* 0x00000004060a7211 */ /* 0x008fc600078428ff */
[----:B------:R2:W-:Y:S01]  /*5bb0*/  STL.64 [R1+0xb8], R8 ;  /* 0x0000b80801007387 */ /* 0x0005e20000100a00 */
[----:B------:R-:W-:-:S05]  /*5bc0*/  LEA.HI.X.SX32 R11, R141, R5, 0x2, P2 ;  /* 0x000000058d0b7211 */ /* 0x000fca00010f16ff */
[----:B------:R3:W-:Y:S01]  /*5bd0*/  STL.64 [R1+0xb0], R10 ;  /* 0x0000b00a01007387 */ /* 0x0007e20000100a00 */
[----:B--2---:R-:W-:-:S04]  /*5be0*/  IADD3 R8, P4, PT, R47, R4, RZ ;  /* 0x000000042f087210 */ /* 0x004fc80007f9e0ff */
[----:B------:R-:W-:Y:S02]  /*5bf0*/  LEA.HI.X.SX32 R9, R139, R5, 0x2, P4 ;  /* 0x000000058b097211 */ /* 0x000fe400020f16ff */
[----:B---3--:R-:W-:-:S03]  /*5c00*/  IADD3 R10, P2, PT, R55, R4, RZ ;  /* 0x00000004370a7210 */ /* 0x008fc60007f5e0ff */
[----:B------:R2:W-:Y:S01]  /*5c10*/  STL.64 [R1+0xa8], R8 ;  /* 0x0000a80801007387 */ /* 0x0005e20000100a00 */
[----:B------:R-:W-:Y:S02]  /*5c20*/  LEA.HI.X.SX32 R11, R137, R5, 0x2, P2 ;  /* 0x00000005890b7211 */ /* 0x000fe400010f16ff */
[----:B------:R-:W-:-:S03]  /*5c30*/  IADD3 R18, P2, PT, R71, R4, RZ ;  /* 0x0000000447127210 */ /* 0x000fc60007f5e0ff */
[----:B------:R-:W-:Y:S01]  /*5c40*/  STL.64 [R1+0xa0], R10 ;  /* 0x0000a00a01007387 */ /* 0x000fe20000100a00 */
[----:B------:R-:W-:Y:S02]  /*5c50*/  LEA.HI.X.SX32 R19, R133, R5, 0x2, P2 ;  /* 0x0000000585137211 */ /* 0x000fe400010f16ff */
[-C--:B------:R-:W-:Y:S02]  /*5c60*/  IADD3 R20, P2, PT, R87, R4.reuse, RZ ;  /* 0x0000000457147210 */ /* 0x080fe40007f5e0ff */
[----:B--2---:R-:W-:-:S04]  /*5c70*/  IADD3 R8, P4, PT, R63, R4, RZ ;  /* 0x000000043f087210 */ /* 0x004fc80007f9e0ff */
[----:B------:R-:W-:Y:S02]  /*5c80*/  LEA.HI.X.SX32 R9, R135, R5, 0x2, P4 ;  /* 0x0000000587097211 */ /* 0x000fe400020f16ff */
[----:B------:R-:W-:-:S03]  /*5c90*/  IADD3 R34, P4, PT, R79, R4, RZ ;  /* 0x000000044f227210 */ /* 0x000fc60007f9e0ff */
[----:B------:R-:W-:Y:S01]  /*5ca0*/  STL.64 [R1+0x98], R8 ;  /* 0x0000980801007387 */ /* 0x000fe20000100a00 */
[-C--:B------:R-:W-:Y:S02]  /*5cb0*/  LEA.HI.X.SX32 R21, R128, R5.reuse, 0x2, P2 ;  /* 0x0000000580157211 */ /* 0x080fe400010f16ff */
[----:B------:R-:W-:Y:S01]  /*5cc0*/  LEA.HI.X.SX32 R35, R130, R5, 0x2, P4 ;  /* 0x0000000582237211 */ /* 0x000fe200020f16ff */
[----:B------:R-:W-:Y:S04]  /*5cd0*/  STL.64 [R1+0x90], R18 ;  /* 0x0000901201007387 */ /* 0x000fe80000100a00 */
[----:B------:R2:W-:Y:S04]  /*5ce0*/  STL.64 [R1+0x758], R18 ;  /* 0x0007581201007387 */ /* 0x0005e80000100a00 */
[----:B--2---:R-:W2:Y:S04]  /*5cf0*/  LDL.64 R18, [R1+0xb8] ;  /* 0x0000b80001127983 */ /* 0x004ea80000100a00 */
[----:B--2---:R2:W-:Y:S04]  /*5d00*/  STL.64 [R1+0x760], R18 ;  /* 0x0007601201007387 */ /* 0x0045e80000100a00 */
[----:B--2---:R-:W2:Y:S04]  /*5d10*/  LDL.64 R18, [R1+0xc0] ;  /* 0x0000c00001127983 */ /* 0x004ea80000100a00 */
[----:B--2---:R2:W-:Y:S04]  /*5d20*/  STL.64 [R1+0x768], R18 ;  /* 0x0007681201007387 */ /* 0x0045e80000100a00 */
[----:B--2---:R-:W2:Y:S04]  /*5d30*/  LDL.64 R18, [R1+0xc8] ;  /* 0x0000c80001127983 */ /* 0x004ea80000100a00 */
[----:B--2---:R2:W-:Y:S04]  /*5d40*/  STL.64 [R1+0x770], R18 ;  /* 0x0007701201007387 */ /* 0x0045e80000100a00 */
[----:B--2---:R-:W2:Y:S04]  /*5d50*/  LDL.64 R18, [R1+0xd0] ;  /* 0x0000d00001127983 */ /* 0x004ea80000100a00 */
[----:B--2---:R2:W-:Y:S04]  /*5d60*/  STL.64 [R1+0x778], R18 ;  /* 0x0007781201007387 */ /* 0x0045e80000100a00 */
[----:B--2---:R-:W2:Y:S01]  /*5d70*/  LDL.64 R18, [R1+0xd8] ;  /* 0x0000d80001127983 */ /* 0x004ea20000100a00 */
[----:B------:R-:W-:-:S02]  /*5d80*/  LEA R22, P2, R6, R4, 0x6 ;  /* 0x0000000406167211 */ /* 0x000fc400078430ff */
[-C--:B------:R-:W-:Y:S02]  /*5d90*/  IADD3 R36, P4, PT, R95, R4.reuse, RZ ;  /* 0x000000045f247210 */ /* 0x080fe40007f9e0ff */
[-C--:B------:R-:W-:Y:S02]  /*5da0*/  LEA.HI.X.SX32 R23, R124, R5.reuse, 0x2, P2 ;  /* 0x000000057c177211 */ /* 0x080fe400010f16ff */
[-C--:B------:R-:W-:Y:S02]  /*5db0*/  IADD3 R8, P2, PT, R138, R4.reuse, RZ ;  /* 0x000000048a087210 */ /* 0x080fe40007f5e0ff */
[-C--:B------:R-:W-:Y:S02]  /*5dc0*/  LEA.HI.X.SX32 R37, R126, R5.reuse, 0x2, P4 ;  /* 0x000000057e257211 */ /* 0x080fe400020f16ff */
[----:B------:R-:W-:Y:S02]  /*5dd0*/  IADD3 R38, P4, PT, R117, R4, RZ ;  /* 0x0000000475267210 */ /* 0x000fe40007f9e0ff */
[----:B------:R-:W-:-:S02]  /*5de0*/  LEA.HI.X.SX32 R9, R120, R5, 0x2, P2 ;  /* 0x0000000578097211 */ /* 0x000fc400010f16ff */
[-C--:B------:R-:W-:Y:S01]  /*5df0*/  IADD3 R40, P2, PT, R162, R4.reuse, RZ ;  /* 0x00000004a2287210 */ /* 0x080fe20007f5e0ff */
[----:B--2---:R2:W-:Y:S04]  /*5e00*/  STL.64 [R1+0x780], R18 ;  /* 0x0007801201007387 */ /* 0x0045e80000100a00 */
[----:B--2---:R-:W2:Y:S01]  /*5e10*/  LDL.64 R18, [R1+0xe0] ;  /* 0x0000e00001127983 */ /* 0x004ea20000100a00 */
[-C--:B------:R-:W-:Y:S02]  /*5e20*/  LEA.HI.X.SX32 R39, R122, R5.reuse, 0x2, P4 ;  /* 0x000000057a277211 */ /* 0x080fe400020f16ff */
[----:B------:R-:W-:Y:S02]  /*5e30*/  IADD3 R24, P4, PT, R151, R4, RZ ;  /* 0x0000000497187210 */ /* 0x000fe40007f9e0ff */
[----:B------:R-:W-:-:S02]  /*5e40*/  LEA.HI.X.SX32 R41, R116, R5, 0x2, P2 ;  /* 0x0000000574297211 */ /* 0x000fc400010f16ff */
[-C--:B------:R-:W-:Y:S02]  /*5e50*/  IADD3 R26, P2, PT, R199, R4.reuse, RZ ;  /* 0x00000004c71a7210 */ /* 0x080fe40007f5e0ff */
[-C--:B------:R-:W-:Y:S02]  /*5e60*/  LEA.HI.X.SX32 R25, R118, R5.reuse, 0x2, P4 ;  /* 0x0000000576197211 */ /* 0x080fe400020f16ff */
[-C--:B------:R-:W-:Y:S02]  /*5e70*/  IADD3 R10, P4, PT, R170, R4.reuse, RZ ;  /* 0x00000004aa0a7210 */ /* 0x080fe40007f9e0ff */
        /* <DEDUP_REMOVED lines=17> */
[-C--:B------:R-:W-:Y:S02]  /*5f90*/  LEA R248, P2, R6, R4.reuse, 0x7 ;  /* 0x0000000406f87211 */ /* 0x080fe400078438ff */
        /* <DEDUP_REMOVED lines=63> */
[-C--:B------:R-:W-:Y:S02]  /*6390*/  LEA R102, P2, R6, R4.reuse, 0x8 ;  /* 0x0000000406667211 */ /* 0x080fe400078440ff */
        /* <DEDUP_REMOVED lines=8> */
[-C--:B------:R-:W-:Y:S01]  /*6420*/  LEA.HI.X.SX32 R105, R129, R5.reuse, 0x2, P4 ;  /* 0x0000000581697211 */ /* 0x080fe200020f16ff */
[----:B--2---:R2:W-:Y:S04]  /*6430*/  STL.64 [R1+0x788], R18 ;  /* 0x0007881201007387 */ /* 0x0045e80000100a00 */
[----:B--2---:R-:W2:Y:S01]  /*6440*/  LDL.64 R18, [R1+0xe8] ;  /* 0x0000e80001127983 */ /* 0x004ea20000100a00 */
[-C--:B------:R-:W-:Y:S01]  /*6450*/  IADD3 R108, P4, PT, R127, R4.reuse, RZ ;  /* 0x000000047f6c7210 */ /* 0x080fe20007f9e0ff */
[C---:B------:R-:W-:Y:S01]  /*6460*/  IMAD R191, R6.reuse, 0x168, RZ ;  /* 0x0000016806bf7824 */ /* 0x040fe200078e02ff */
[-C--:B------:R-:W-:Y:S01]  /*6470*/  LEA.HI.X.SX32 R111, R117, R5.reuse, 0x2, P2 ;  /* 0x00000005756f7211 */ /* 0x080fe200010f16ff */
[----:B------:R-:W-:Y:S01]  /*6480*/  IMAD R212, R6, 0x5a, RZ ;  /* 0x0000005a06d47824 */ /* 0x000fe200078e02ff */
[-C--:B------:R-:W-:Y:S01]  /*6490*/  IADD3 R114, P2, PT, R142, R4.reuse, RZ ;  /* 0x000000048e727210 */ /* 0x080fe20007f5e0ff */
[----:B------:R-:W-:Y:S01]  /*64a0*/  IMAD R177, R6, 0x170, RZ ;  /* 0x0000017006b17824 */ /* 0x000fe200078e02ff */
        /* <DEDUP_REMOVED lines=13> */
[C---:B------:R-:W-:Y:S01]  /*6580*/  IMAD R211, R6.reuse, 0x5d, RZ ;  /* 0x0000005d06d37824 */ /* 0x040fe200078e02ff */
[-C--:B------:R-:W-:Y:S01]  /*6590*/  IADD3 R122, P2, PT, R157, R4.reuse, RZ ;  /* 0x000000049d7a7210 */ /* 0x080fe20007f5e0ff */
[----:B------:R-:W-:Y:S01]  /*65a0*/  IMAD R176, R6, 0x17c, RZ ;  /* 0x0000017c06b07824 */ /* 0x000fe200078e02ff */
[-C--:B------:R-:W-:Y:S01]  /*65b0*/  LEA.HI.X.SX32 R117, R154, R5.reuse, 0x2, P4 ;  /* 0x000000059a757211 */ /* 0x080fe200020f16ff */
[----:B------:R-:W-:Y:S01]  /*65c0*/  IMAD R182, R6, 0x188, RZ ;  /* 0x0000018806b67824 */ /* 0x000fe200078e02ff */
[-C--:B------:R-:W-:Y:S01]  /*65d0*/  IADD3 R120, P4, PT, R152, R4.reuse, RZ ;  /* 0x0000000498787210 */ /* 0x080fe20007f9e0ff */
[C---:B------:R-:W-:Y:S01]  /*65e0*/  IMAD R193, R6.reuse, 0x5f, RZ ;  /* 0x0000005f06c17824 */ /* 0x040fe200078e02ff */
        /* <DEDUP_REMOVED lines=9> */
[C---:B------:R-:W-:Y:S01]  /*6680*/  IMAD R184, R6.reuse, 0x18c, RZ ;  /* 0x0000018c06b87824 */ /* 0x040fe200078e02ff */
[-C--:B------:R-:W-:Y:S01]  /*6690*/  IADD3 R130, P2, PT, R165, R4.reuse, RZ ;  /* 0x00000004a5827210 */ /* 0x080fe20007f5e0ff */
[----:B------:R-:W-:Y:S01]  /*66a0*/  IMAD R190, R6, 0x198, RZ ;  /* 0x0000019806be7824 */ /* 0x000fe200078e02ff */
[-C--:B------:R-:W-:Y:S01]  /*66b0*/  LEA.HI.X.SX32 R125, R164, R5.reuse, 0x2, P4 ;  /* 0x00000005a47d7211 */ /* 0x080fe200020f16ff */
[C---:B------:R-:W-:Y:S01]  /*66c0*/  IMAD R185, R6.reuse, 0x63, RZ ;  /* 0x0000006306b97824 */ /* 0x040fe200078e02ff */
        /* <DEDUP_REMOVED lines=19> */
[C---:B------:R-:W-:Y:S01]  /*6800*/  IMAD R202, R6.reuse, 0x1b0, RZ ;  /* 0x000001b006ca7824 */ /* 0x040fe200078e02ff */
[-C--:B------:R-:W-:Y:S01]  /*6810*/  IADD3 R154, P2, PT, R195, R4.reuse, RZ ;  /* 0x00000004c39a7210 */ /* 0x080fe20007f5e0ff */
[C---:B------:R-:W-:Y:S01]  /*6820*/  IMAD R133, R6.reuse, 0x69, RZ ;  /* 0x0000006906857824 */ /* 0x040fe200078e02ff */
        /* <DEDUP_REMOVED lines=10> */
[-C--:B-1----:R-:W-:Y:S01]  /*68d0*/  IADD3 R156, P4, PT, R208, R4.reuse, RZ ;  /* 0x00000004d09c7210 */ /* 0x082fe20007f9e0ff */
        /* <DEDUP_REMOVED lines=14> */
[----:B------:R-:W-:Y:S01]  /*69c0*/  IMAD R226, R6, 0x1e0, RZ ;  /* 0x000001e006e27824 */ /* 0x000fe200078e02ff */
[-C--:B------:R-:W-:Y:S01]  /*69d0*/  IADD3 R164, P4, PT, R201, R4.reuse, RZ ;  /* 0x00000004c9a47210 */ /* 0x080fe20007f9e0ff */
[----:B------:R-:W-:Y:S01]  /*69e0*/  USHF.L.U32 UR5, UR8, 0x15, URZ ;  /* 0x0000001508057899 */ /* 0x000fe200080006ff */
        /* <DEDUP_REMOVED lines=11> */
[----:B------:R-:W-:Y:S01]  /*6aa0*/  UIADD3 UR4, UPT, UPT, UR9, 0x68000, URZ ;  /* 0x0006800009047890 */ /* 0x000fe2000fffe0ff */
[-C--:B------:R-:W-:Y:S01]  /*6ab0*/  LEA.HI.X.SX32 R169, R210, R5.reuse, 0x2, P4 ;  /* 0x00000005d2a97211 */ /* 0x080fe200020f16ff */
[C---:B------:R-:W-:Y:S01]  /*6ac0*/  IMAD R210, R6.reuse, 0x1c0, RZ ;  /* 0x000001c006d27824 */ /* 0x040fe200078e02ff */
[-C--:B------:R-:W-:Y:S01]  /*6ad0*/  IADD3 R172, P4, PT, R175, R4.reuse, RZ ;  /* 0x00000004afac7210 */ /* 0x080fe20007f9e0ff */
[C---:B------:R-:W-:Y:S01]  /*6ae0*/  IMAD R234, R6.reuse, 0x1f0, RZ ;  /* 0x000001f006ea7824 */ /* 0x040fe200078e02ff */
[-C--:B------:R-:W-:Y:S01]  /*6af0*/  LEA.HI.X.SX32 R175, R207, R5.reuse, 0x2, P2 ;  /* 0x00000005cfaf7211 */ /* 0x080fe200010f16ff */
[----:B------:R-:W-:Y:S01]  /*6b00*/  IMAD R236, R6, 0x1f4, RZ ;  /* 0x000001f406ec7824 */ /* 0x000fe200078e02ff */
[-C--:B------:R-:W-:Y:S01]  /*6b10*/  IADD3 R178, P2, PT, R178, R4.reuse, RZ ;  /* 0x00000004b2b27210 */ /* 0x080fe20007f5e0ff */
[----:B------:R-:W-:Y:S01]  /*6b20*/  IMAD R238, R6, 0x1f8, RZ ;  /* 0x000001f806ee7824 */ /* 0x000fe200078e02ff */
[----:B------:R-:W-:Y:S01]  /*6b30*/  LEA.HI.X.SX32 R173, R211, R5, 0x2, P4 ;  /* 0x00000005d3ad7211 */ /* 0x000fe200020f16ff */
[----:B------:R1:W-:Y:S01]  /*6b40*/  STL.64 [R1+0x88], R34 ;  /* 0x0000882201007387 */ /* 0x0003e20000100a00 */
[----:B------:R-:W-:-:S02]  /*6b50*/  IADD3 R176, P4, PT, R176, R4, RZ ;  /* 0x00000004b0b07210 */ /* 0x000fc40007f9e0ff */
[-C--:B------:R-:W-:Y:S01]  /*6b60*/  LEA.HI.X.SX32 R179, R218, R5.reuse, 0x2, P2 ;  /* 0x00000005dab37211 */ /* 0x080fe200010f16ff */
[----:B------:R-:W-:Y:S01]  /*6b70*/  IMAD R218, R6, 0x1d0, RZ ;  /* 0x000001d006da7824 */ /* 0x000fe200078e02ff */
[-C--:B------:R-:W-:Y:S01]  /*6b80*/  IADD3 R182, P2, PT, R182, R4.reuse, RZ ;  /* 0x00000004b6b67210 */ /* 0x080fe20007f5e0ff */
[----:B------:R-:W-:Y:S01]  /*6b90*/  ULOP3.LUT UR5, UR5, 0x600000, URZ, 0xc0, !UPT ;  /* 0x0060000005057892 */ /* 0x000fe2000f8ec0ff */
[-C--:B------:R-:W-:Y:S01]  /*6ba0*/  LEA.HI.X.SX32 R177, R193, R5.reuse, 0x2, P4 ;  /* 0x00000005c1b17211 */ /* 0x080fe200020f16ff */
[----:B------:R3:W-:Y:S01]  /*6bb0*/  STL.64 [R1+0x80], R20 ;  /* 0x0000801401007387 */ /* 0x0007e20000100a00 */
[-C--:B------:R-:W-:Y:S02]  /*6bc0*/  IADD3 R180, P4, PT, R180, R4.reuse, RZ ;  /* 0x00000004b4b47210 */ /* 0x080fe40007f9e0ff */
[-C--:B------:R-:W-:Y:S01]  /*6bd0*/  LEA.HI.X.SX32 R183, R143, R5.reuse, 0x2, P2 ;  /* 0x000000058fb77211 */ /* 0x080fe200010f16ff */
[----:B------:R-:W-:Y:S01]  /*6be0*/  IMAD R143, R6, 0x72, RZ ;  /* 0x00000072068f7824 */ /* 0x000fe200078e02ff */
[-C--:B------:R-:W-:Y:S01]  /*6bf0*/  IADD3 R186, P2, PT, R186, R4.reuse, RZ ;  /* 0x00000004baba7210 */ /* 0x080fe20007f5e0ff */
[----:B------:R-:W-:Y:S01]  /*6c00*/  UIADD3 UR11, UPT, UPT, UR10, UR5, URZ ;  /* 0x000000050a0b7290 */ /* 0x000fe2000fffe0ff */
[-C--:B------:R-:W-:Y:S01]  /*6c10*/  LEA.HI.X.SX32 R181, R181, R5.reuse, 0x2, P4 ;  /* 0x00000005b5b57211 */ /* 0x080fe200020f16ff */
[----:B------:R-:W-:Y:S01]  /*6c20*/  IMAD R240, R6, 0x1fc, RZ ;  /* 0x000001fc06f07824 */ /* 0x000fe200078e02ff */
[----:B------:R-:W-:Y:S01]  /*6c30*/  IADD3 R184, P4, PT, R184, R4, RZ ;  /* 0x00000004b8b87210 */ /* 0x000fe20007f9e0ff */
[----:B------:R4:W-:Y:S01]  /*6c40*/  STL.64 [R1+0x78], R36 ;  /* 0x0000782401007387 */ /* 0x0009e20000100a00 */
[----:B------:R-:W-:-:S02]  /*6c50*/  LEA.HI.X.SX32 R187, R219, R5, 0x2, P2 ;  /* 0x00000005dbbb7211 */ /* 0x000fc400010f16ff */
[-C--:B------:R-:W-:Y:S01]  /*6c60*/  IADD3 R190, P2, PT, R190, R4.reuse, RZ ;  /* 0x00000004bebe7210 */ /* 0x080fe20007f5e0ff */
[----:B------:R1:W-:Y:S01]  /*6c70*/  STL.64 [R1+0x70], R22 ;  /* 0x0000701601007387 */ /* 0x0003e20000100a00 */
[-C--:B------:R-:W-:Y:S02]  /*6c80*/  LEA.HI.X.SX32 R185, R185, R5.reuse, 0x2, P4 ;  /* 0x00000005b9b97211 */ /* 0x080fe400020f16ff */
[-C--:B------:R-:W-:Y:S01]  /*6c90*/  IADD3 R188, P4, PT, R188, R4.reuse, RZ ;  /* 0x00000004bcbc7210 */ /* 0x080fe20007f9e0ff */
[----:B------:R-:W-:Y:S01]  /*6ca0*/  STTM.x64 tmem[UR11], RZ ;  /* 0x000000ff000079ed */ /* 0x000fe2000834000b */
[----:B------:R-:W-:Y:S01]  /*6cb0*/  LEA.HI.X.SX32 R191, R141, R5, 0x2, P2 ;  /* 0x000000058dbf7211 */ /* 0x000fe200010f16ff */
[----:B------:R-:W1:Y:S02]  /*6cc0*/  FENCE.VIEW.ASYNC.T ;  /* 0x00000000000073c6 */ /* 0x000e640000000200 */
[----:B-1----:R-:W-:Y:S01]  /*6cd0*/  BAR.SYNC.DEFER_BLOCKING 0x0 ;  /* 0x0000000000007b1d */ /* 0x002fe20000010000 */
[----:B------:R-:W-:-:S02]  /*6ce0*/  IADD3 R194, P2, PT, R194, R4, RZ ;  /* 0x00000004c2c27210 */ /* 0x000fc40007f5e0ff */
[-C--:B------:R-:W-:Y:S02]  /*6cf0*/  LEA.HI.X.SX32 R189, R189, R5.reuse, 0x2, P4 ;  /* 0x00000005bdbd7211 */ /* 0x080fe400020f16ff */
[-C--:B------:R-:W-:Y:S02]  /*6d00*/  IADD3 R192, P4, PT, R192, R4.reuse, RZ ;  /* 0x00000004c0c07210 */ /* 0x080fe40007f9e0ff */
[-C--:B------:R-:W-:Y:S01]  /*6d10*/  LEA.HI.X.SX32 R195, R220, R5.reuse, 0x2, P2 ;  /* 0x00000005dcc37211 */ /* 0x080fe200010f16ff */
[----:B------:R1:W-:Y:S01]  /*6d20*/  STL.64 [R1+0x68], R38 ;  /* 0x0000682601007387 */ /* 0x0003e20000100a00 */
[-C--:B------:R-:W-:Y:S02]  /*6d30*/  IADD3 R198, P2, PT, R198, R4.reuse, RZ ;  /* 0x00000004c6c67210 */ /* 0x080fe40007f5e0ff */
[-C--:B------:R-:W-:Y:S01]  /*6d40*/  LEA.HI.X.SX32 R193, R139, R5.reuse, 0x2, P4 ;  /* 0x000000058bc17211 */ /* 0x080fe200020f16ff */
[----:B------:R-:W-:Y:S01]  /*6d50*/  IMAD R220, R6, 0x1d4, RZ ;  /* 0x000001d406dc7824 */ /* 0x000fe200078e02ff */
[-C--:B------:R-:W-:Y:S01]  /*6d60*/  IADD3 R196, P4, PT, R196, R4.reuse, RZ ;  /* 0x00000004c4c47210 */ /* 0x080fe20007f9e0ff */
[----:B------:R1:W-:Y:S01]  /*6d70*/  STL.64 [R1+0x60], R8 ;  /* 0x0000600801007387 */ /* 0x0003e20000100a00 */
        /* <DEDUP_REMOVED lines=9> */
[----:B------:R-:W-:Y:S01]  /*6e10*/  IMAD R133, R6, 0x76, RZ ;  /* 0x0000007606857824 */ /* 0x000fe200078e02ff */
[-C--:B------:R-:W-:Y:S01]  /*6e20*/  LEA.HI.X.SX32 R201, R135, R5.reuse, 0x2, P4 ;  /* 0x0000000587c97211 */ /* 0x080fe200020f16ff */
[----:B------:R1:W-:Y:S01]  /*6e30*/  STL.64 [R1+0x48], R10 ;  /* 0x0000480a01007387 */ /* 0x0003e20000100a00 */
[-C--:B------:R-:W-:Y:S02]  /*6e40*/  IADD3 R204, P4, PT, R204, R4.reuse, RZ ;  /* 0x00000004cccc7210 */ /* 0x080fe40007f9e0ff */
[----:B------:R-:W-:Y:S01]  /*6e50*/  LEA.HI.X.SX32 R207, R137, R5, 0x2, P2 ;  /* 0x0000000589cf7211 */ /* 0x000fe200010f16ff */
[----:B------:R1:W-:Y:S01]  /*6e60*/  STL.64 [R1+0x40], R26 ;  /* 0x0000401a01007387 */ /* 0x0003e20000100a00 */
[----:B------:R-:W-:-:S02]  /*6e70*/  IADD3 R210, P2, PT, R210, R4, RZ ;  /* 0x00000004d2d27210 */ /* 0x000fc40007f5e0ff */
[-C--:B------:R-:W-:Y:S01]  /*6e80*/  LEA.HI.X.SX32 R205, R136, R5.reuse, 0x2, P4 ;  /* 0x0000000588cd7211 */ /* 0x080fe200020f16ff */
[----:B------:R1:W-:Y:S01]  /*6e90*/  STL.64 [R1+0x38], R42 ;  /* 0x0000382a01007387 */ /* 0x0003e20000100a00 */
[-C--:B------:R-:W-:Y:S02]  /*6ea0*/  IADD3 R208, P4, PT, R208, R4.reuse, RZ ;  /* 0x00000004d0d07210 */ /* 0x080fe40007f9e0ff */
[-C--:B------:R-:W-:Y:S01]  /*6eb0*/  LEA.HI.X.SX32 R211, R222, R5.reuse, 0x2, P2 ;  /* 0x00000005ded37211 */ /* 0x080fe200010f16ff */
[----:B------:R1:W-:Y:S01]  /*6ec0*/  STL.64 [R1+0x30], R12 ;  /* 0x0000300c01007387 */ /* 0x0003e20000100a00 */
[-C--:B------:R-:W-:Y:S02]  /*6ed0*/  IADD3 R214, P2, PT, R214, R4.reuse, RZ ;  /* 0x00000004d6d67210 */ /* 0x080fe40007f5e0ff */
        /* <DEDUP_REMOVED lines=9> */
[----:B------:R1:W-:Y:S01]  /*6f70*/  STL.64 [R1+0x18], R14 ;  /* 0x0000180e01007387 */ /* 0x0003e20000100a00 */
[-C--:B------:R-:W-:Y:S02]  /*6f80*/  LEA.HI.X.SX32 R219, R223, R5.reuse, 0x2, P2 ;  /* 0x00000005dfdb7211 */ /* 0x080fe400010f16ff */
[----:B------:R-:W-:Y:S01]  /*6f90*/  IADD3 R222, P2, PT, R222, R4, RZ ;  /* 0x00000004dede7210 */ /* 0x000fe20007f5e0ff */
[----:B------:R-:W-:Y:S01]  /*6fa0*/  STL.64 [R1+0x10], R32 ;  /* 0x0000102001007387 */ /* 0x000fe20000100a00 */
[----:B------:R-:W-:-:S02]  /*6fb0*/  LEA.HI.X.SX32 R217, R140, R5, 0x2, P4 ;  /* 0x000000058cd97211 */ /* 0x000fc400020f16ff */
[-C--:B------:R-:W-:Y:S01]  /*6fc0*/  IADD3 R220, P4, PT, R220, R4.reuse, RZ ;  /* 0x00000004dcdc7210 */ /* 0x080fe20007f9e0ff */
[----:B------:R1:W-:Y:S01]  /*6fd0*/  STL.64 [R1+0x8], R16 ;  /* 0x0000081001007387 */ /* 0x0003e20000100a00 */
[-C--:B------:R-:W-:Y:S02]  /*6fe0*/  LEA.HI.X.SX32 R223, R133, R5.reuse, 0x2, P2 ;  /* 0x0000000585df7211 */ /* 0x080fe400010f16ff */
[-C--:B------:R-:W-:Y:S01]  /*6ff0*/  IADD3 R226, P2, PT, R226, R4.reuse, RZ ;  /* 0x00000004e2e27210 */ /* 0x080fe20007f5e0ff */
[----:B------:R-:W-:Y:S01]  /*7000*/  STL.64 [R1], R30 ;  /* 0x0000001e01007387 */ /* 0x000fe20000100a00 */
[-C--:B------:R-:W-:Y:S01]  /*7010*/  LEA.HI.X.SX32 R221, R134, R5.reuse, 0x2, P4 ;  /* 0x0000000586dd7211 */ /* 0x080fe200020f16ff */
[C---:B------:R-:W-:Y:S01]  /*7020*/  IMAD R134, R6.reuse, 0x7a, RZ ;  /* 0x0000007a06867824 */ /* 0x040fe200078e02ff */
[-C--:B------:R-:W-:Y:S01]  /*7030*/  LEA.HI.X.SX32 R227, R227, R5.reuse, 0x2, P2 ;  /* 0x00000005e3e37211 */ /* 0x080fe200010f16ff */
[----:B------:R-:W-:Y:S01]  /*7040*/  IMAD R133, R6, 0x77, RZ ;  /* 0x0000007706857824 */ /* 0x000fe200078e02ff */
[----:B------:R-:W-:Y:S01]  /*7050*/  IADD3 R230, P2, PT, R230, R4, RZ ;  /* 0x00000004e6e67210 */ /* 0x000fe20007f5e0ff */
[----:B------:R-:W3:Y:S03]  /*7060*/  LDL.64 R136, [R1+0x98] ;  /* 0x0000980001887983 */ /* 0x000ee60000100a00 */
[----:B------:R-:W-:Y:S01]  /*7070*/  LEA.HI.X.SX32 R231, R134, R5, 0x2, P2 ;  /* 0x0000000586e77211 */ /* 0x000fe200010f16ff */
[----:B------:R-:W3:Y:S01]  /*7080*/  LDL.64 R138, [R1+0xa0] ;  /* 0x0000a000018a7983 */ /* 0x000ee20000100a00 */
[----:B------:R-:W-:-:S02]  /*7090*/  ISETP.NE.U32.AND P2, PT, R2, RZ, PT ;  /* 0x000000ff0200720c */ /* 0x000fc40003f45070 */
[-C--:B------:R-:W-:Y:S01]  /*70a0*/  IADD3 R224, P4, PT, R224, R4.reuse, RZ ;  /* 0x00000004e0e07210 */ /* 0x080fe20007f9e0ff */
[----:B------:R-:W3:Y:S03]  /*70b0*/  LDL.64 R142, [R1+0xa8] ;  /* 0x0000a800018e7983 */ /* 0x000ee60000100a00 */
[-C--:B------:R-:W-:Y:S01]  /*70c0*/  LEA.HI.X.SX32 R225, R133, R5.reuse, 0x2, P4 ;  /* 0x0000000585e17211 */ /* 0x080fe200020f16ff */
[----:B------:R-:W-:Y:S01]  /*70d0*/  IMAD R133, R6, 0x79, RZ ;  /* 0x0000007906857824 */ /* 0x000fe200078e02ff */
[-C--:B------:R-:W-:Y:S01]  /*70e0*/  IADD3 R228, P4, PT, R228, R4.reuse, RZ ;  /* 0x00000004e4e47210 */ /* 0x080fe20007f9e0ff */
[----:B------:R-:W3:Y:S01]  /*70f0*/  LDL.64 R140, [R1+0xb0] ;  /* 0x0000b000018c7983 */ /* 0x000ee20000100a00 */
[----:B------:R-:W-:Y:S02]  /*7100*/  VIADD R134, R132, 0xfffffffa ;  /* 0xfffffffa84867836 */ /* 0x000fe40000000000 */
[----:B------:R-:W-:Y:S01]  /*7110*/  LEA.HI.X.SX32 R229, R133, R5, 0x2, P4 ;  /* 0x0000000585e57211 */ /* 0x000fe200020f16ff */
[----:B------:R-:W-:Y:S01]  /*7120*/  VOTEU.ALL UP1, P2 ;  /* 0x0000000000ff7886 */ /* 0x000fe20001020000 */
[----:B------:R-:W-:Y:S01]  /*7130*/  IMAD R133, R6, 0x7b, RZ ;  /* 0x0000007b06857824 */ /* 0x000fe200078e02ff */
[----:B------:R-:W-:Y:S01]  /*7140*/  IADD3 R232, P4, PT, R232, R4, RZ ;  /* 0x00000004e8e87210 */ /* 0x000fe20007f9e0ff */
[----:B------:R-:W-:-:S02]  /*7150*/  VOTEU.ALL UP2, P2 ;  /* 0x0000000000ff7886 */ /* 0x000fc40001040000 */
[----:B------:R-:W-:-:S04]  /*7160*/  @!UP1 UIADD3 UR12, UPT, UPT, -UR6, 0x100000, URZ ;  /* 0x00100000060c9890 */ /* 0x000fc8000fffe1ff */
[----:B------:R-:W-:Y:S02]  /*7170*/  @!UP1 USHF.L.U32 UR13, UR12, 0xb, URZ ;  /* 0x0000000b0c0d9899 */ /* 0x000fe400080006ff */
[----:B------:R-:W-:Y:S02]  /*7180*/  @!UP1 USHF.L.U32 UR12, UR12, 0x1, URZ ;  /* 0x000000010c0c9899 */ /* 0x000fe400080006ff */
[----:B------:R-:W-:-:S04]  /*7190*/  @!UP1 UIADD3 UR6, UPT, UPT, -UR6, 0x100000, URZ ;  /* 0x0010000006069890 */ /* 0x000fc8000fffe1ff */
[----:B------:R-:W-:Y:S02]  /*71a0*/  @!UP1 USHF.L.U32 UR7, UR6, 0xb, URZ ;  /* 0x0000000b06079899 */ /* 0x000fe400080006ff */
[----:B------:R-:W-:Y:S01]  /*71b0*/  @!UP1 USHF.L.U32 UR6, UR6, 0x1, URZ ;  /* 0x0000000106069899 */ /* 0x000fe200080006ff */
[----:B------:R-:W-:Y:S01]  /*71c0*/  VOTEU.ALL UP1, P2 ;  /* 0x0000000000ff7886 */ /* 0x000fe20001020000 */
[----:B------:R-:W-:Y:S01]  /*71d0*/  LEA.HI.X.SX32 R233, R133, R5, 0x2, P4 ;  /* 0x0000000585e97211 */ /* 0x000fe200020f16ff */
[----:B------:R-:W-:Y:S01]  /*71e0*/  IMAD R133, R6, 0x7d, RZ ;  /* 0x0000007d06857824 */ /* 0x000fe200078e02ff */
[----:B------:R-:W-:-:S04]  /*71f0*/  IADD3 R234, P4, PT, R234, R4, RZ ;  /* 0x00000004eaea7210 */ /* 0x000fc80007f9e0ff */
[----:B------:R-:W-:Y:S01]  /*7200*/  LEA.HI.X.SX32 R235, R235, R5, 0x2, P4 ;  /* 0x00000005ebeb7211 */ /* 0x000fe200020f16ff */
[----:B------:R-:W1:Y:S02]  /*7210*/  FENCE.VIEW.ASYNC.S ;  /* 0x00000000000073c6 */ /* 0x000e640000000000 */
[----:B-1----:R-:W1:Y:S02]  /*7220*/  @!UP1 SYNCS.EXCH.64 URZ, [UR4], UR12 ;  /* 0x0000000c04ff95b2 */ /* 0x002e640008000100 */
[----:B-1----:R-:W-:Y:S01]  /*7230*/  BAR.SYNC.DEFER_BLOCKING 0x0 ;  /* 0x0000000000007b1d */ /* 0x002fe20000010000 */
[----:B------:R-:W-:-:S04]  /*7240*/  IADD3 R236, P4, PT, R236, R4, RZ ;  /* 0x00000004ecec7210 */ /* 0x000fc80007f9e0ff */
[----:B------:R-:W-:Y:S01]  /*7250*/  LEA.HI.X.SX32 R237, R133, R5, 0x2, P4 ;  /* 0x0000000585ed7211 */ /* 0x000fe200020f16ff */
[----:B------:R-:W-:Y:S01]  /*7260*/  IMAD R133, R6, 0x7e, RZ ;  /* 0x0000007e06857824 */ /* 0x000fe200078e02ff */
[----:B------:R-:W-:-:S04]  /*7270*/  IADD3 R238, P4, PT, R238, R4, RZ ;  /* 0x00000004eeee7210 */ /* 0x000fc80007f9e0ff */
[----:B------:R-:W-:Y:S01]  /*7280*/  LEA.HI.X.SX32 R239, R133, R5, 0x2, P4 ;  /* 0x0000000585ef7211 */ /* 0x000fe200020f16ff */
[----:B------:R-:W-:Y:S01]  /*7290*/  IMAD R133, R6, 0x7f, RZ ;  /* 0x0000007f06857824 */ /* 0x000fe200078e02ff */
[----:B------:R-:W-:-:S04]  /*72a0*/  IADD3 R240, P4, PT, R240, R4, RZ ;  /* 0x00000004f0f07210 */ /* 0x000fc80007f9e0ff */
[----:B------:R-:W-:Y:S01]  /*72b0*/  LEA.HI.X.SX32 R241, R133, R5, 0x2, P4 ;  /* 0x0000000585f17211 */ /* 0x000fe200020f16ff */
[----:B------:R-:W-:Y:S01]  /*72c0*/  VIADD R133, R132, 0xfffffff9 ;  /* 0xfffffff984857836 */ /* 0x000fe20000000000 */
[----:B------:R-:W-:Y:S02]  /*72d0*/  ISETP.GE.U32.AND P4, PT, R134, 0x7fffff7b, PT ;  /* 0x7fffff7b8600780c */ /* 0x000fe40003f86070 */
[----:B------:R-:W-:Y:S01]  /*72e0*/  LEA R134, R2, UR9, 0x9 ;  /* 0x0000000902867c11 */ /* 0x000fe2000f8e48ff */
[----:B------:R1:W1:Y:S04]  /*72f0*/  @!UP2 SYNCS.EXCH.64 URZ, [UR9+0x68008], UR6 ;  /* 0x0680080609ffa5b2 */ /* 0x0002680008000100 */
[----:B------:R-:W-:Y:S01]  /*7300*/  @!PT LDS RZ, [RZ] ;  /* 0x00000000fffff984 */ /* 0x000fe20000000800 */
[----:B------:R-:W-:Y:S01]  /*7310*/  @!PT LDS RZ, [RZ] ;  /* 0x00000000fffff984 */ /* 0x000fe20000000800 */
[----:B------:R-:W-:Y:S01]  /*7320*/  @!PT LDS RZ, [RZ] ;  /* 0x00000000fffff984 */ /* 0x000fe20000000800 */
[----:B-1----:R-:W-:Y:S01]  /*7330*/  LDGSTS.E [R134], desc[UR22][R4.64], !P1 ;  /* 0x0000000004867fae */ /* 0x002fe2000c9a1016 */
[----:B------:R-:W-:Y:S01]  /*7340*/  ISETP.GE.U32.AND P1, PT, R133, 0x7fffff7a, PT ;  /* 0x7fffff7a8500780c */ /* 0x000fe20003f26070 */
[----:B------:R-:W-:-:S02]  /*7350*/  VIADD R133, R132, 0xfffffff8 ;  /* 0xfffffff884857836 */ /* 0x000fc40000000000 */
[----:B------:R-:W-:Y:S02]  /*7360*/  VIADD R135, R132, 0xffffff80 ;  /* 0xffffff8084877836 */ /* 0x000fe40000000000 */
[----:B------:R-:W-:Y:S01]  /*7370*/  VIADD R252, R0, UR9 ;  /* 0x0000000900fc7c36 */ /* 0x000fe20008000000 */
[----:B------:R-:W1:Y:S01]  /*7380*/  LDCU UR6, c[0x0][0x3a0] ;  /* 0x00007400ff0677ac */ /* 0x000e620008000800 */
[----:B--2---:R-:W-:Y:S04]  /*7390*/  LDGSTS.E [R134+0x4], desc[UR22][R18.64], !P0 ;  /* 0x0000400012867fae */ /* 0x004fe8000c1a1016 */
[----:B------:R-:W2:Y:S01]  /*73a0*/  LDL.LU.64 R18, [R1+0x788] ;  /* 0x0007880001127983 */ /* 0x000ea20000300a00 */
[----:B------:R-:W-:Y:S01]  /*73b0*/  ISETP.GE.U32.AND P0, PT, R133, 0x7fffff79, PT ;  /* 0x7fffff798500780c */ /* 0x000fe20003f06070 */
[----:B------:R-:W-:-:S02]  /*73c0*/  VIADD R133, R132, 0xfffffff7 ;  /* 0xfffffff784857836 */ /* 0x000fc40000000000 */
[----:B--2---:R-:W-:Y:S04]  /*73d0*/  LDGSTS.E [R134+0x8], desc[UR22][R18.64], !P6 ;  /* 0x0000800012867fae */ /* 0x004fe8000f1a1016 */
[----:B------:R-:W2:Y:S01]  /*73e0*/  LDL.LU.64 R18, [R1+0x780] ;  /* 0x0007800001127983 */ /* 0x000ea20000300a00 */
[----:B------:R-:W-:Y:S01]  /*73f0*/  ISETP.GE.U32.AND P6, PT, R133, 0x7fffff78, PT ;  /* 0x7fffff788500780c */ /* 0x000fe20003fc6070 */
[----:B------:R-:W-:Y:S02]  /*7400*/  VIADD R133, R132, 0xfffffff6 ;  /* 0xfffffff684857836 */ /* 0x000fe40000000000 */
[----:B--2---:R-:W-:Y:S04]  /*7410*/  LDGSTS.E [R134+0xc], desc[UR22][R18.64], !P5 ;  /* 0x0000c00012867fae */ /* 0x004fe8000e9a1016 */
[----:B------:R-:W2:Y:S01]  /*7420*/  LDL.LU.64 R18, [R1+0x778] ;  /* 0x0007780001127983 */ /* 0x000ea20000300a00 */
[----:B------:R-:W-:-:S02]  /*7430*/  ISETP.GE.U32.AND P5, PT, R133, 0x7fffff77, PT ;  /* 0x7fffff778500780c */ /* 0x000fc40003fa6070 */
[C---:B------:R-:W-:Y:S01]  /*7440*/  IADD3 R133, PT, PT, R132.reuse, -0xb, RZ ;  /* 0xfffffff584857810 */ /* 0x040fe20007ffe0ff */
[----:B--2---:R-:W-:Y:S04]  /*7450*/  LDGSTS.E [R134+0x10], desc[UR22][R18.64], !P3 ;  /* 0x0001000012867fae */ /* 0x004fe8000d9a1016 */
[----:B------:R-:W2:Y:S01]  /*7460*/  LDL.LU.64 R18, [R1+0x770] ;  /* 0x0007700001127983 */ /* 0x000ea20000300a00 */
[----:B------:R-:W-:Y:S01]  /*7470*/  ISETP.GE.U32.AND P3, PT, R133, 0x7fffff76, PT ;  /* 0x7fffff768500780c */ /* 0x000fe20003f66070 */
[C---:B------:R-:W-:Y:S02]  /*7480*/  VIADD R133, R132.reuse, 0xfffffff4 ;  /* 0xfffffff484857836 */ /* 0x040fe40000000000 */
[----:B--2---:R-:W-:Y:S04]  /*7490*/  LDGSTS.E [R134+0x14], desc[UR22][R18.64], !P4 ;  /* 0x0001400012867fae */ /* 0x004fe8000e1a1016 */
[----:B------:R-:W2:Y:S01]  /*74a0*/  LDL.LU.64 R18, [R1+0x768] ;  /* 0x0007680001127983 */ /* 0x000ea20000300a00 */
[----:B------:R-:W-:Y:S01]  /*74b0*/  ISETP.GE.U32.AND P4, PT, R133, 0x7fffff75, PT ;  /* 0x7fffff758500780c */ /* 0x000fe20003f86070 */
[----:B------:R-:W-:-:S02]  /*74c0*/  VIADD R133, R132, 0xfffffff3 ;  /* 0xfffffff384857836 */ /* 0x000fc40000000000 */
        /* <DEDUP_REMOVED lines=8> */
[----:B---3--:R-:W-:Y:S03]  /*7550*/  LDGSTS.E [R134+0x20], desc[UR22][R140.64], !P6 ;  /* 0x000200008c867fae */ /* 0x008fe6000f1a1016 */
[----:B------:R-:W-:Y:S01]  /*7560*/  ISETP.GE.U32.AND P6, PT, R133, 0x7fffff72, PT ;  /* 0x7fffff728500780c */ /* 0x000fe20003fc6070 */
[C---:B------:R-:W-:Y:S01]  /*7570*/  VIADD R133, R132.reuse, 0xfffffff0 ;  /* 0xfffffff084857836 */ /* 0x040fe20000000000 */
[----:B------:R-:W-:Y:S04]  /*7580*/  LDGSTS.E [R134+0x24], desc[UR22][R142.64], !P5 ;  /* 0x000240008e867fae */ /* 0x000fe8000e9a1016 */
[----:B------:R-:W-:Y:S01]  /*7590*/  ISETP.GE.U32.AND P5, PT, R133, 0x7fffff71, PT ;  /* 0x7fffff718500780c */ /* 0x000fe20003fa6070 */
[C---:B------:R-:W-:Y:S01]  /*75a0*/  VIADD R133, R132.reuse, 0xffffffef ;  /* 0xffffffef84857836 */ /* 0x040fe20000000000 */
[----:B------:R-:W-:Y:S04]  /*75b0*/  LDGSTS.E [R134+0x28], desc[UR22][R138.64], !P3 ;  /* 0x000280008a867fae */ /* 0x000fe8000d9a1016 */
[----:B------:R-:W-:Y:S01]  /*75c0*/  ISETP.GE.U32.AND P3, PT, R133, 0x7fffff70, PT ;  /* 0x7fffff708500780c */ /* 0x000fe20003f66070 */
[----:B------:R-:W-:Y:S01]  /*75d0*/  LDGSTS.E [R134+0x2c], desc[UR22][R136.64], !P4 ;  /* 0x0002c00088867fae */ /* 0x000fe2000e1a1016 */
[----:B------:R-:W-:-:S04]  /*75e0*/  IADD3 R133, PT, PT, R132, -0x12, RZ ;  /* 0xffffffee84857810 */ /* 0x000fc80007ffe0ff */
[----:B------:R-:W-:Y:S01]  /*75f0*/  ISETP.GE.U32.AND P4, PT, R133, 0x7fffff6f, PT ;  /* 0x7fffff6f8500780c */ /* 0x000fe20003f86070 */
[C---:B------:R-:W-:Y:S01]  /*7600*/  VIADD R133, R132.reuse, 0xffffffed ;  /* 0xffffffed84857836 */ /* 0x040fe20000000000 */
[----:B--2---:R-:W-:Y:S04]  /*7610*/  LDGSTS.E [R134+0x30], desc[UR22][R18.64], !P1 ;  /* 0x0003000012867fae */ /* 0x004fe8000c9a1016 */
[----:B------:R-:W-:Y:S01]  /*7620*/  ISETP.GE.U32.AND P1, PT, R133, 0x7fffff6e, PT ;  /* 0x7fffff6e8500780c */ /* 0x000fe20003f26070 */
[C---:B------:R-:W-:Y:S01]  /*7630*/  VIADD R133, R132.reuse, 0xffffffec ;  /* 0xffffffec84857836 */ /* 0x040fe20000000000 */
[----:B------:R-:W-:Y:S04]  /*7640*/  LDGSTS.E [R134+0x34], desc[UR22][R34.64], !P0 ;  /* 0x0003400022867fae */ /* 0x000fe8000c1a1016 */
        /* <DEDUP_REMOVED lines=14> */
[----:B------:R-:W-:-:S03]  /*7730*/  IADD3 R133, PT, PT, R132, -0x19, RZ ;  /* 0xffffffe784857810 */ /* 0x000fc60007ffe0ff */
[----:B------:R-:W-:Y:S01]  /*7740*/  LDGSTS.E [R134+0x4c], desc[UR22][R24.64], !P0 ;  /* 0x0004c00018867fae */ /* 0x000fe2000c1a1016 */
[----:B------:R-:W-:Y:S01]  /*7750*/  ISETP.GE.U32.AND P1, PT, R133, 0x7fffff68, PT ;  /* 0x7fffff688500780c */ /* 0x000fe20003f26070 */
[C---:B------:R-:W-:Y:S02]  /*7760*/  VIADD R133, R132.reuse, 0xffffffe6 ;  /* 0xffffffe684857836 */ /* 0x040fe40000000000 */
[----:B------:R-:W-:Y:S03]  /*7770*/  LDGSTS.E [R134+0x50], desc[UR22][R40.64], !P6 ;  /* 0x0005000028867fae */ /* 0x000fe6000f1a1016 */
        /* <DEDUP_REMOVED lines=24> */
[----:B------:R2:W-:Y:S04]  /*7900*/  LDGSTS.E [R134+0x74], desc[UR22][R16.64], !P4 ;  /* 0x0007400010867fae */ /* 0x0005e8000e1a1016 */
        /* <DEDUP_REMOVED lines=37> */
[----:B------:R-:W3:Y:S01]  /*7b60*/  LDL.LU.64 R18, [R1+0x750] ;  /* 0x0007500001127983 */ /* 0x000ee20000300a00 */
        /* <DEDUP_REMOVED lines=65> */
[----:B----4-:R-:W4:Y:S01]  /*7f80*/  LDL.LU.64 R36, [R1+0x738] ;  /* 0x0007380001247983 */ /* 0x010f220000300a00 */
        /* <DEDUP_REMOVED lines=19> */
[----:B------:R-:W3:Y:S01]  /*80c0*/  LDL.LU.64 R22, [R1+0x730] ;  /* 0x0007300001167983 */ /* 0x000ee20000300a00 */
[----:B------:R-:W-:-:S03]  /*80d0*/  IADD3 R133, PT, PT, R132, -0x4a, RZ ;  /* 0xffffffb684857810 */ /* 0x000fc60007ffe0ff */
[----:B------:R-:W3:Y:S01]  /*80e0*/  LDL.LU.64 R38, [R1+0x728] ;  /* 0x0007280001267983 */ /* 0x000ee20000300a00 */
[----:B------:R-:W-:Y:S01]  /*80f0*/  ISETP.GE.U32.AND P0, PT, R133, 0x7fffff37, PT ;  /* 0x7fffff378500780c */ /* 0x000fe20003f06070 */
[C---:B------:R-:W-:Y:S02]  /*8100*/  VIADD R133, R132.reuse, 0xffffffb5 ;  /* 0xffffffb584857836 */ /* 0x040fe40000000000 */
[----:B------:R-:W3:Y:S03]  /*8110*/  LDL.LU.64 R8, [R1+0x720] ;  /* 0x0007200001087983 */ /* 0x000ee60000300a00 */
[----:B------:R-:W-:Y:S01]  /*8120*/  ISETP.GE.U32.AND P6, PT, R133, 0x7fffff36, PT ;  /* 0x7fffff368500780c */ /* 0x000fe20003fc6070 */
[C---:B------:R-:W-:Y:S01]  /*8130*/  VIADD R133, R132.reuse, 0xffffffb4 ;  /* 0xffffffb484857836 */ /* 0x040fe20000000000 */
[----:B------:R-:W3:Y:S04]  /*8140*/  LDL.LU.64 R24, [R1+0x718] ;  /* 0x0007180001187983 */ /* 0x000ee80000300a00 */
[----:B------:R-:W-:Y:S01]  /*8150*/  ISETP.GE.U32.AND P5, PT, R133, 0x7fffff35, PT ;  /* 0x7fffff358500780c */ /* 0x000fe20003fa6070 */
[C---:B------:R-:W-:Y:S01]  /*8160*/  VIADD R133, R132.reuse, 0xffffffb3 ;  /* 0xffffffb384857836 */ /* 0x040fe20000000000 */
[----:B------:R-:W3:Y:S04]  /*8170*/  LDL.LU.64 R40, [R1+0x710] ;  /* 0x0007100001287983 */ /* 0x000ee80000300a00 */
[----:B------:R-:W3:Y:S04]  /*8180*/  LDL.LU.64 R10, [R1+0x708] ;  /* 0x00070800010a7983 */ /* 0x000ee80000300a00 */
[----:B------:R-:W-:Y:S01]  /*8190*/  LDGSTS.E [R134+0x118], desc[UR22][R114.64], !P3 ;  /* 0x0011800072867fae */ /* 0x000fe2000d9a1016 */
[----:B------:R-:W-:Y:S01]  /*81a0*/  ISETP.GE.U32.AND P3, PT, R133, 0x7fffff34, PT ;  /* 0x7fffff348500780c */ /* 0x000fe20003f66070 */
[----:B------:R-:W-:-:S02]  /*81b0*/  VIADD R133, R132, 0xffffffb2 ;  /* 0xffffffb284857836 */ /* 0x000fc40000000000 */
[----:B------:R-:W3:Y:S04]  /*81c0*/  LDL.LU.64 R26, [R1+0x700] ;  /* 0x00070000011a7983 */ /* 0x000ee80000300a00 */
[----:B------:R-:W3:Y:S04]  /*81d0*/  LDL.LU.64 R42, [R1+0x6f8] ;  /* 0x0006f800012a7983 */ /* 0x000ee80000300a00 */
[----:B------:R-:W3:Y:S04]  /*81e0*/  LDL.LU.64 R12, [R1+0x6f0] ;  /* 0x0006f000010c7983 */ /* 0x000ee80000300a00 */
[----:B------:R-:W3:Y:S04]  /*81f0*/  LDL.LU.64 R28, [R1+0x6e8] ;  /* 0x0006e800011c7983 */ /* 0x000ee80000300a00 */
[----:B------:R-:W3:Y:S04]  /*8200*/  LDL.LU.64 R44, [R1+0x6e0] ;  /* 0x0006e000012c7983 */ /* 0x000ee80000300a00 */
[----:B------:R-:W3:Y:S01]  /*8210*/  LDL.LU.64 R14, [R1+0x6d8] ;  /* 0x0006d800010e7983 */ /* 0x000ee20000300a00 */
[----:B--2---:R-:W-:-:S03]  /*8220*/  VIADD R16, R132, 0x7f ;  /* 0x0000007f84107836 */ /* 0x004fc60000000000 */
[----:B------:R-:W-:Y:S01]  /*8230*/  LDGSTS.E [R134+0x11c], desc[UR22][R116.64], !P4 ;  /* 0x0011c00074867fae */ /* 0x000fe2000e1a1016 */
[----:B------:R-:W-:Y:S01]  /*8240*/  ISETP.GE.U32.AND P4, PT, R133, 0x7fffff33, PT ;  /* 0x7fffff338500780c */ /* 0x000fe20003f86070 */
[C---:B------:R-:W-:Y:S02]  /*8250*/  VIADD R133, R132.reuse, 0xffffffb1 ;  /* 0xffffffb184857836 */ /* 0x040fe40000000000 */
[----:B------:R-:W-:Y:S04]  /*8260*/  STL.64 [R1+0x678], R250 ;  /* 0x000678fa01007387 */ /* 0x000fe80000100a00 */
[----:B------:R-:W-:Y:S04]  /*8270*/  STL.64 [R1+0x680], R248 ;  /* 0x000680f801007387 */ /* 0x000fe80000100a00 */
[----:B------:R-:W-:Y:S04]  /*8280*/  STL.64 [R1+0x688], R246 ;  /* 0x000688f601007387 */ /* 0x000fe80000100a00 */
[----:B------:R-:W-:Y:S04]  /*8290*/  STL.64 [R1+0x690], R244 ;  /* 0x000690f401007387 */ /* 0x000fe80000100a00 */
[----:B------:R-:W-:Y:S04]  /*82a0*/  STL.64 [R1+0x698], R242 ;  /* 0x000698f201007387 */ /* 0x000fe80000100a00 */
[----:B------:R-:W-:Y:S04]  /*82b0*/  STL.64 [R1+0x6a0], R46 ;  /* 0x0006a02e01007387 */ /* 0x000fe80000100a00 */
[----:B------:R-:W-:Y:S01]  /*82c0*/  LDGSTS.E [R134+0x120], desc[UR22][R118.64], !P1 ;  /* 0x0012000076867fae */ /* 0x000fe2000c9a1016 */
[----:B------:R-:W-:Y:S01]  /*82d0*/  ISETP.GE.U32.AND P1, PT, R133, 0x7fffff32, PT ;  /* 0x7fffff328500780c */ /* 0x000fe20003f26070 */
[----:B------:R-:W-:-:S02]  /*82e0*/  VIADD R133, R132, 0xffffffb0 ;  /* 0xffffffb084857836 */ /* 0x000fc40000000000 */
[----:B------:R2:W-:Y:S04]  /*82f0*/  STL.64 [R1+0x6a8], R48 ;  /* 0x0006a83001007387 */ /* 0x0005e80000100a00 */
[----:B------:R1:W-:Y:S04]  /*8300*/  STL.64 [R1+0x6b0], R50 ;  /* 0x0006b03201007387 */ /* 0x0003e80000100a00 */
[----:B------:R-:W-:Y:S04]  /*8310*/  STL.64 [R1+0x6b8], R52 ;  /* 0x0006b83401007387 */ /* 0x000fe80000100a00 */
[----:B--2---:R-:W2:Y:S04]  /*8320*/  LDL.64 R48, [R1+0x100] ;  /* 0x0001000001307983 */ /* 0x004ea80000100a00 */
[----:B-1----:R-:W2:Y:S04]  /*8330*/  LDL.64 R50, [R1+0x140] ;  /* 0x0001400001327983 */ /* 0x002ea80000100a00 */
[----:B------:R-:W-:Y:S01]  /*8340*/  LDGSTS.E [R134+0x124], desc[UR22][R120.64], !P0 ;  /* 0x0012400078867fae */ /* 0x000fe2000c1a1016 */
[----:B------:R-:W-:-:S02]  /*8350*/  ISETP.GE.U32.AND P0, PT, R133, 0x7fffff31, PT ;  /* 0x7fffff318500780c */ /* 0x000fc40003f06070 */
[C---:B------:R-:W-:Y:S01]  /*8360*/  IADD3 R133, PT, PT, R132.reuse, -0x51, RZ ;  /* 0xffffffaf84857810 */ /* 0x040fe20007ffe0ff */
        /* <DEDUP_REMOVED lines=88> */
[----:B------:R-:W4:Y:S01]  /*88f0*/  LDL.64 R46, [R1+0x158] ;  /* 0x00015800012e7983 */ /* 0x000f220000100a00 */
        /* <DEDUP_REMOVED lines=48> */
[----:B------:R-:W-:Y:S01]  /*8c00*/  VIADD R133, R132, 0xffffff83 ;  /* 0xffffff8384857836 */ /* 0x000fe20000000000 */
[----:B------:R-:W-:Y:S01]  /*8c10*/  LDGSTS.E [R134+0x1e4], desc[UR22][R228.64], !P0 ;  /* 0x001e4000e4867fae */ /* 0x000fe2000c1a1016 */
[----:B------:R-:W-:-:S03]  /*8c20*/  ISETP.GT.AND P0, PT, R16, 0x7f, PT ;  /* 0x0000007f1000780c */ /* 0x000fc60003f04270 */
[----:B------:R-:W-:Y:S01]  /*8c30*/  ISETP.GE.U32.AND P3, PT, R133, 0x7fffff04, PT ;  /* 0x7fffff048500780c */ /* 0x000fe20003f66070 */
[C---:B------:R-:W-:Y:S01]  /*8c40*/  VIADD R133, R132.reuse, 0xffffff82 ;  /* 0xffffff8284857836 */ /* 0x040fe20000000000 */
[----:B------:R-:W-:Y:S04]  /*8c50*/  LDGSTS.E [R134+0x1e8], desc[UR22][R230.64], !P6 ;  /* 0x001e8000e6867fae */ /* 0x000fe8000f1a1016 */
[----:B------:R-:W-:Y:S01]  /*8c60*/  ISETP.GE.U32.AND P4, PT, R133, 0x7fffff03, PT ;  /* 0x7fffff038500780c */ /* 0x000fe20003f86070 */
[----:B------:R-:W-:Y:S01]  /*8c70*/  VIADD R133, R132, 0xffffff81 ;  /* 0xffffff8184857836 */ /* 0x000fe20000000000 */
[----:B------:R-:W-:Y:S01]  /*8c80*/  ISETP.GE.AND P6, PT, R2, R132, PT ;  /* 0x000000840200720c */ /* 0x000fe20003fc6270 */
[----:B------:R-:W-:Y:S03]  /*8c90*/  LDGSTS.E [R134+0x1ec], desc[UR22][R232.64], !P5 ;  /* 0x001ec000e8867fae */ /* 0x000fe6000e9a1016 */
[----:B------:R-:W-:Y:S01]  /*8ca0*/  ISETP.GE.U32.AND P1, PT, R133, 0x7fffff02, PT ;  /* 0x7fffff028500780c */ /* 0x000fe20003f26070 */
[----:B------:R-:W-:Y:S01]  /*8cb0*/  LDGSTS.E [R134+0x1f0], desc[UR22][R234.64], !P3 ;  /* 0x001f0000ea867fae */ /* 0x000fe2000d9a1016 */
[----:B------:R-:W-:-:S02]  /*8cc0*/  SEL R133, RZ, 0x4, !P0 ;  /* 0x00000004ff857807 */ /* 0x000fc40004000000 */
[----:B------:R-:W-:Y:S01]  /*8cd0*/  ISETP.GE.U32.AND P5, PT, R135, 0x7fffff01, PT ;  /* 0x7fffff018700780c */ /* 0x000fe20003fa6070 */
[----:B------:R-:W4:Y:S01]  /*8ce0*/  LDL.64 R16, [R1+0x218] ;  /* 0x0002180001107983 */ /* 0x000f220000100a00 */
[----:B------:R-:W-:-:S03]  /*8cf0*/  SEL R133, R133, RZ, !P6 ;  /* 0x000000ff85857207 */ /* 0x000fc60007000000 */
[----:B------:R-:W-:Y:S01]  /*8d00*/  LDGSTS.E [R134+0x1f4], desc[UR22][R236.64], !P4 ;  /* 0x001f4000ec867fae */ /* 0x000fe2000e1a1016 */
[----:B------:R-:W-:-:S03]  /*8d10*/  ISETP.NE.U32.AND P6, PT, R133, RZ, PT ;  /* 0x000000ff8500720c */ /* 0x000fc60003fc5070 */
[----:B------:R-:W-:Y:S04]  /*8d20*/  LDGSTS.E [R134+0x1f8], desc[UR22][R238.64], !P1 ;  /* 0x001f8000ee867fae */ /* 0x000fe8000c9a1016 */
[----:B------:R-:W-:Y:S04]  /*8d30*/  LDGSTS.E [R134+0x1fc], desc[UR22][R240.64], !P5 ;  /* 0x001fc000f0867fae */ /* 0x000fe8000e9a1016 */
[----:B------:R-:W0:Y:S04]  /*8d40*/  LDGDEPBAR ;  /* 0x00000000000079af */ /* 0x000e280000000000 */
[----:B--2---:R-:W-:Y:S04]  /*8d50*/  LDGSTS.E [R252+0x40000], desc[UR22][R50.64], P6 ;  /* 0x4000000032fc7fae */ /* 0x004fe8000b1a1016 */
[----:B------:R-:W2:Y:S04]  /*8d60*/  LDL.64 R30, [R1+0x138] ;  /* 0x00013800011e7983 */ /* 0x000ea80000100a00 */
[----:B------:R-:W2:Y:S04]  /*8d70*/  LDL.64 R242, [R1+0x160] ;  /* 0x0001600001f27983 */ /* 0x000ea80000100a00 */
[----:B------:R-:W2:Y:S04]  /*8d80*/  LDL.64 R244, [R1+0x1a0] ;  /* 0x0001a00001f47983 */ /* 0x000ea80000100a00 */
[----:B------:R-:W2:Y:S04]  /*8d90*/  LDL.64 R246, [R1+0x1e0] ;  /* 0x0001e00001f67983 */ /* 0x000ea80000100a00 */
[----:B------:R-:W2:Y:S04]  /*8da0*/  LDL.64 R250, [R1+0x220] ;  /* 0x0002200001fa7983 */ /* 0x000ea80000100a00 */
[----:B------:R-:W-:Y:S04]  /*8db0*/  LDGSTS.E [R252+0x40400], desc[UR22][R48.64], P6 ;  /* 0x4040000030fc7fae */ /* 0x000fe8000b1a1016 */
[----:B---3--:R-:W-:Y:S04]  /*8dc0*/  LDGSTS.E [R252+0x40800], desc[UR22][R18.64], P6 ;  /* 0x4080000012fc7fae */ /* 0x008fe8000b1a1016 */
[----:B------:R1:W-:Y:S04]  /*8dd0*/  STL.64 [R1+0x638], R18 ;  /* 0x0006381201007387 */ /* 0x0003e80000100a00 */
[----:B------:R-:W-:Y:S04]  /*8de0*/  LDGSTS.E [R252+0x40c00], desc[UR22][R34.64], P6 ;  /* 0x40c0000022fc7fae */ /* 0x000fe8000b1a1016 */
[----:B-1----:R-:W3:Y:S04]  /*8df0*/  LDL.LU.64 R18, [R1+0xf0] ;  /* 0x0000f00001127983 */ /* 0x002ee80000300a00 */
[----:B------:R1:W-:Y:S04]  /*8e00*/  STL.64 [R1+0x640], R34 ;  /* 0x0006402201007387 */ /* 0x0003e80000100a00 */
[----:B-1----:R-:W3:Y:S01]  /*8e10*/  LDL.LU.64 R34, [R1+0xf8] ;  /* 0x0000f80001227983 */ /* 0x002ee20000300a00 */
[----:B------:R-:W-:-:S05]  /*8e20*/  LOP3.LUT R142, R0, 0x10, RZ, 0x3c, !PT ;  /* 0x00000010008e7812 */ /* 0x000fca00078e3cff */
[----:B------:R-:W-:Y:S01]  /*8e30*/  VIADD R142, R142, UR9 ;  /* 0x000000098e8e7c36 */ /* 0x000fe20008000000 */
[----:B----4-:R-:W-:Y:S04]  /*8e40*/  LDGSTS.E [R252+0x41000], desc[UR22][R46.64], P6 ;  /* 0x410000002efc7fae */ /* 0x010fe8000b1a1016 */
[----:B------:R-:W-:Y:S04]  /*8e50*/  LDGSTS.E [R252+0x41400], desc[UR22][R248.64], P6 ;  /* 0x41400000f8fc7fae */ /* 0x000fe8000b1a1016 */
[----:B------:R-:W4:Y:S04]  /*8e60*/  LDL.64 R248, [R1+0x168] ;  /* 0x0001680001f87983 */ /* 0x000f280000100a00 */
[----:B------:R-:W-:Y:S04]  /*8e70*/  LDGSTS.E [R252+0x41800], desc[UR22][R32.64], P6 ;  /* 0x4180000020fc7fae */ /* 0x000fe8000b1a1016 */
[----:B------:R-:W4:Y:S04]  /*8e80*/  LDL.64 R32, [R1+0x228] ;  /* 0x0002280001207983 */ /* 0x000f280000100a00 */
[----:B------:R-:W-:Y:S04]  /*8e90*/  LDGSTS.E [R252+0x41c00], desc[UR22][R16.64], P6 ;  /* 0x41c0000010fc7fae */ /* 0x000fe8000b1a1016 */
[----:B------:R-:W4:Y:S04]  /*8ea0*/  LDL.64 R16, [R1+0x1a8] ;  /* 0x0001a80001107983 */ /* 0x000f280000100a00 */
[----:B--2---:R-:W-:Y:S04]  /*8eb0*/  LDGSTS.E [R142+0x40080], desc[UR22][R30.64], P6 ;  /* 0x400800001e8e7fae */ /* 0x004fe8000b1a1016 */
[----:B------:R-:W2:Y:S04]  /*8ec0*/  LDL.64 R30, [R1+0x1e8] ;  /* 0x0001e800011e7983 */ /* 0x000ea80000100a00 */
[----:B---3--:R-:W-:Y:S04]  /*8ed0*/  LDGSTS.E [R142+0x40480], desc[UR22][R34.64], P6 ;  /* 0x40480000228e7fae */ /* 0x008fe8000b1a1016 */
[----:B------:R1:W-:Y:S01]  /*8ee0*/  STL.64 [R1+0x670], R34 ;  /* 0x0006702201007387 */ /* 0x0003e20000100a00 */
[----:B------:R-:W-:-:S03]  /*8ef0*/  LOP3.LUT R141, R0, 0x20, RZ, 0x3c, !PT ;  /* 0x00000020008d7812 */ /* 0x000fc600078e3cff */
[----:B------:R-:W-:Y:S04]  /*8f00*/  LDGSTS.E [R142+0x40880], desc[UR22][R20.64], P6 ;  /* 0x40880000148e7fae */ /* 0x000fe8000b1a1016 */
[----:B-1----:R-:W3:Y:S01]  /*8f10*/  LDL.LU.64 R34, [R1+0x130] ;  /* 0x0001300001227983 */ /* 0x002ee20000300a00 */
[----:B------:R-:W-:-:S03]  /*8f20*/  VIADD R141, R141, UR9 ;  /* 0x000000098d8d7c36 */ /* 0x000fc60008000000 */
[----:B------:R-:W-:Y:S04]  /*8f30*/  LDGSTS.E [R142+0x40c80], desc[UR22][R36.64], P6 ;  /* 0x40c80000248e7fae */ /* 0x000fe8000b1a1016 */
[----:B------:R-:W-:Y:S04]  /*8f40*/  LDGSTS.E [R142+0x41080], desc[UR22][R242.64], P6 ;  /* 0x41080000f28e7fae */ /* 0x000fe8000b1a1016 */
[----:B------:R-:W-:Y:S04]  /*8f50*/  LDGSTS.E [R142+0x41480], desc[UR22][R244.64], P6 ;  /* 0x41480000f48e7fae */ /* 0x000fe8000b1a1016 */
[----:B------:R-:W-:Y:S04]  /*8f60*/  STL.64 [R1+0x648], R20 ;  /* 0x0006481401007387 */ /* 0x000fe80000100a00 */
[----:B------:R-:W-:Y:S04]  /*8f70*/  LDGSTS.E [R142+0x41880], desc[UR22][R246.64], P6 ;  /* 0x41880000f68e7fae */ /* 0x000fe8000b1a1016 */
[----:B------:R-:W-:Y:S04]  /*8f80*/  STL.64 [R1+0x650], R36 ;  /* 0x0006502401007387 */ /* 0x000fe80000100a00 */
[----:B------:R-:W-:Y:S04]  /*8f90*/  LDGSTS.E [R142+0x41c80], desc[UR22][R250.64], P6 ;  /* 0x41c80000fa8e7fae */ /* 0x000fe8000b1a1016 */
[----:B------:R-:W2:Y:S04]  /*8fa0*/  LDL.64 R48, [R1+0x170] ;  /* 0x0001700001307983 */ /* 0x000ea80000100a00 */
[----:B------:R-:W2:Y:S04]  /*8fb0*/  LDL.64 R46, [R1+0x1b0] ;  /* 0x0001b000012e7983 */ /* 0x000ea80000100a00 */
[----:B------:R-:W2:Y:S04]  /*8fc0*/  LDL.64 R242, [R1+0x1f0] ;  /* 0x0001f00001f27983 */ /* 0x000ea80000100a00 */
[----:B------:R-:W2:Y:S04]  /*8fd0*/  LDL.64 R250, [R1+0x230] ;  /* 0x0002300001fa7983 */ /* 0x000ea80000100a00 */
[----:B------:R1:W-:Y:S04]  /*8fe0*/  STL [R1+0x618], R142 ;  /* 0x0006188e01007387 */ /* 0x0003e80000100800 */
[----:B-1----:R-:W2:Y:S04]  /*8ff0*/  LDL.LU.64 R142, [R1+0x250] ;  /* 0x00025000018e7983 */ /* 0x002ea80000300a00 */
[----:B------:R1:W-:Y:S04]  /*9000*/  STL.64 [R1+0x668], R18 ;  /* 0x0006681201007387 */ /* 0x0003e80000100a00 */
[----:B---3--:R-:W-:Y:S04]  /*9010*/  LDGSTS.E [R141+0x40100], desc[UR22][R34.64], P6 ;  /* 0x40100000228d7fae */ /* 0x008fe8000b1a1016 */
[----:B------:R-:W-:Y:S04]  /*9020*/  LDGSTS.E [R141+0x40500], desc[UR22][R18.64], P6 ;  /* 0x40500000128d7fae */ /* 0x000fe8000b1a1016 */
[----:B------:R-:W-:Y:S04]  /*9030*/  LDGSTS.E [R141+0x40900], desc[UR22][R22.64], P6 ;  /* 0x40900000168d7fae */ /* 0x000fe8000b1a1016 */
[----:B------:R-:W-:Y:S04]  /*9040*/  LDGSTS.E [R141+0x40d00], desc[UR22][R38.64], P6 ;  /* 0x40d00000268d7fae */ /* 0x000fe8000b1a1016 */
[----:B-1----:R-:W3:Y:S04]  /*9050*/  LDL.LU.64 R18, [R1+0x128] ;  /* 0x0001280001127983 */ /* 0x002ee80000300a00 */
[----:B------:R1:W-:Y:S04]  /*9060*/  STL.64 [R1+0x658], R22 ;  /* 0x0006581601007387 */ /* 0x0003e80000100a00 */
[----:B----4-:R-:W-:Y:S04]  /*9070*/  LDGSTS.E [R141+0x41100], desc[UR22][R248.64], P6 ;  /* 0x41100000f88d7fae */ /* 0x010fe8000b1a1016 */
[----:B------:R-:W-:Y:S04]  /*9080*/  LDGSTS.E [R141+0x41500], desc[UR22][R16.64], P6 ;  /* 0x41500000108d7fae */ /* 0x000fe8000b1a1016 */
[----:B-1----:R-:W4:Y:S04]  /*9090*/  LDL.LU.64 R22, [R1+0x118] ;  /* 0x0001180001167983 */ /* 0x002f280000300a00 */
[----:B------:R1:W-:Y:S04]  /*90a0*/  STL.64 [R1+0x660], R38 ;  /* 0x0006602601007387 */ /* 0x0003e80000100a00 */
[----:B--2---:R-:W-:Y:S01]  /*90b0*/  LDGSTS.E [R141+0x41900], desc[UR22][R30.64], P6 ;  /* 0x419000001e8d7fae */ /* 0x004fe2000b1a1016 */
[----:B------:R-:W-:-:S02]  /*90c0*/  LOP3.LUT R140, R0, 0x30, RZ, 0x3c, !PT ;  /* 0x00000030008c7812 */ /* 0x000fc400078e3cff */
[----:B------:R-:W-:Y:S01]  /*90d0*/  LOP3.LUT R139, R0, 0x40, RZ, 0x3c, !PT ;  /* 0x00000040008b7812 */ /* 0x000fe200078e3cff */
[----:B------:R-:W-:Y:S04]  /*90e0*/  LDGSTS.E [R141+0x41d00], desc[UR22][R32.64], P6 ;  /* 0x41d00000208d7fae */ /* 0x000fe8000b1a1016 */
[----:B-1----:R-:W2:Y:S04]  /*90f0*/  LDL.LU.64 R38, [R1+0x120] ;  /* 0x0001200001267983 */ /* 0x002ea80000300a00 */
[----:B------:R-:W4:Y:S04]  /*9100*/  LDL.64 R244, [R1+0x178] ;  /* 0x0001780001f47983 */ /* 0x000f280000100a00 */
[----:B------:R-:W4:Y:S04]  /*9110*/  LDL.64 R246, [R1+0x1b8] ;  /* 0x0001b80001f67983 */ /* 0x000f280000100a00 */
[----:B------:R-:W4:Y:S01]  /*9120*/  LDL.64 R30, [R1+0x1f8] ;  /* 0x0001f800011e7983 */ /* 0x000f220000100a00 */
[----:B------:R-:W-:Y:S01]  /*9130*/  IADD3 R140, PT, PT, R140, UR9, RZ ;  /* 0x000000098c8c7c10 */ /* 0x000fe2000fffe0ff */
[----:B------:R-:W-:-:S02]  /*9140*/  VIADD R139, R139, UR9 ;  /* 0x000000098b8b7c36 */ /* 0x000fc40008000000 */
[----:B------:R-:W4:Y:S04]  /*9150*/  LDL.64 R16, [R1+0x238] ;  /* 0x0002380001107983 */ /* 0x000f280000100a00 */
[----:B------:R-:W4:Y:S04]  /*9160*/  LDL.LU.64 R36, [R1+0x110] ;  /* 0x0001100001247983 */ /* 0x000f280000300a00 */
[----:B------:R-:W4:Y:S04]  /*9170*/  LDL.64 R32, [R1+0x180] ;  /* 0x0001800001207983 */ /* 0x000f280000100a00 */
[----:B------:R-:W4:Y:S04]  /*9180*/  LDL.64 R52, [R1+0x1c0] ;  /* 0x0001c00001347983 */ /* 0x000f280000100a00 */
[----:B------:R-:W4:Y:S04]  /*9190*/  LDL.64 R50, [R1+0x200] ;  /* 0x0002000001327983 */ /* 0x000f280000100a00 */
[----:B------:R-:W4:Y:S04]  /*91a0*/  LDL.64 R248, [R1+0x240] ;  /* 0x0002400001f87983 */ /* 0x000f280000100a00 */
[----:B---3--:R-:W-:Y:S04]  /*91b0*/  LDGSTS.E [R140+0x40180], desc[UR22][R18.64], P6 ;  /* 0x40180000128c7fae */ /* 0x008fe8000b1a1016 */
[----:B------:R-:W-:Y:S04]  /*91c0*/  LDGSTS.E [R140+0x40580], desc[UR22][R8.64], P6 ;  /* 0x40580000088c7fae */ /* 0x000fe8000b1a1016 */
[----:B------:R-:W-:Y:S04]  /*91d0*/  LDGSTS.E [R140+0x40980], desc[UR22][R24.64], P6 ;  /* 0x40980000188c7fae */ /* 0x000fe8000b1a1016 */
[----:B------:R-:W-:Y:S04]  /*91e0*/  LDGSTS.E [R140+0x40d80], desc[UR22][R40.64], P6 ;  /* 0x40d80000288c7fae */ /* 0x000fe8000b1a1016 */
[----:B------:R-:W-:Y:S04]  /*91f0*/  LDGSTS.E [R140+0x41180], desc[UR22][R48.64], P6 ;  /* 0x41180000308c7fae */ /* 0x000fe8000b1a1016 */
[----:B------:R-:W-:Y:S04]  /*9200*/  LDGSTS.E [R140+0x41580], desc[UR22][R46.64], P6 ;  /* 0x415800002e8c7fae */ /* 0x000fe8000b1a1016 */
[----:B------:R-:W-:Y:S04]  /*9210*/  LDGSTS.E [R140+0x41980], desc[UR22][R242.64], P6 ;  /* 0x41980000f28c7fae */ /* 0x000fe8000b1a1016 */
[----:B------:R-:W-:Y:S04]  /*9220*/  LDGSTS.E [R140+0x41d80], desc[UR22][R250.64], P6 ;  /* 0x41d80000fa8c7fae */ /* 0x000fe8000b1a1016 */
[----:B--2---:R-:W-:Y:S04]  /*9230*/  LDGSTS.E [R139+0x40200], desc[UR22][R38.64], P6 ;  /* 0x40200000268b7fae */ /* 0x004fe8000b1a1016 */
[----:B------:R-:W-:Y:S04]  /*9240*/  LDGSTS.E [R139+0x40600], desc[UR22][R10.64], P6 ;  /* 0x406000000a8b7fae */ /* 0x000fe8000b1a1016 */
[----:B------:R-:W2:Y:S04]  /*9250*/  LDL.64 R48, [R1+0x148] ;  /* 0x0001480001307983 */ /* 0x000ea80000100a00 */
[----:B------:R-:W3:Y:S04]  /*9260*/  LDL.64 R46, [R1+0x188] ;  /* 0x00018800012e7983 */ /* 0x000ee80000100a00 */
[----:B------:R-:W2:Y:S04]  /*9270*/  LDL.64 R250, [R1+0x1c8] ;  /* 0x0001c80001fa7983 */ /* 0x000ea80000100a00 */
[----:B------:R-:W2:Y:S04]  /*9280*/  LDL.64 R242, [R1+0x208] ;  /* 0x0002080001f27983 */ /* 0x000ea80000100a00 */
[----:B------:R-:W-:Y:S04]  /*9290*/  LDGSTS.E [R139+0x40a00], desc[UR22][R26.64], P6 ;  /* 0x40a000001a8b7fae */ /* 0x000fe8000b1a1016 */
[----:B------:R-:W2:Y:S04]  /*92a0*/  LDL.LU.64 R20, [R1+0x108] ;  /* 0x0001080001147983 */ /* 0x000ea80000300a00 */
[----:B------:R-:W-:Y:S04]  /*92b0*/  LDGSTS.E [R139+0x40e00], desc[UR22][R42.64], P6 ;  /* 0x40e000002a8b7fae */ /* 0x000fe8000b1a1016 */
[----:B------:R1:W-:Y:S04]  /*92c0*/  STL.64 [R1+0x620], R140 ;  /* 0x0006208c01007387 */ /* 0x0003e80000100a00 */
[----:B----4-:R-:W-:Y:S04]  /*92d0*/  LDGSTS.E [R139+0x41200], desc[UR22][R244.64], P6 ;  /* 0x41200000f48b7fae */ /* 0x010fe8000b1a1016 */
[----:B------:R-:W-:Y:S04]  /*92e0*/  LDGSTS.E [R139+0x41600], desc[UR22][R246.64], P6 ;  /* 0x41600000f68b7fae */ /* 0x000fe8000b1a1016 */
[----:B-1----:R-:W4:Y:S04]  /*92f0*/  LDL.LU.64 R140, [R1+0x248] ;  /* 0x00024800018c7983 */ /* 0x002f280000300a00 */
[----:B------:R-:W2:Y:S04]  /*9300*/  LDL.64 R244, [R1+0x150] ;  /* 0x0001500001f47983 */ /* 0x000ea80000100a00 */
[----:B------:R-:W2:Y:S04]  /*9310*/  LDL.64 R246, [R1+0x190] ;  /* 0x0001900001f67983 */ /* 0x000ea80000100a00 */
[----:B------:R-:W-:Y:S01]  /*9320*/  LDGSTS.E [R139+0x41a00], desc[UR22][R30.64], P6 ;  /* 0x41a000001e8b7fae */ /* 0x000fe2000b1a1016 */
[----:B------:R-:W-:-:S02]  /*9330*/  LOP3.LUT R138, R0, 0x50, RZ, 0x3c, !PT ;  /* 0x00000050008a7812 */ /* 0x000fc400078e3cff */
[----:B------:R-:W-:Y:S01]  /*9340*/  LOP3.LUT R137, R0, 0x60, RZ, 0x3c, !PT ;  /* 0x0000006000897812 */ /* 0x000fe200078e3cff */
[----:B------:R-:W-:Y:S04]  /*9350*/  LDGSTS.E [R139+0x41e00], desc[UR22][R16.64], P6 ;  /* 0x41e00000108b7fae */ /* 0x000fe8000b1a1016 */
[----:B------:R-:W2:Y:S01]  /*9360*/  LDL.LU.64 R30, [R1+0x6d0] ;  /* 0x0006d000011e7983 */ /* 0x000ea20000300a00 */
[----:B------:R-:W-:Y:S02]  /*9370*/  VIADD R138, R138, UR9 ;  /* 0x000000098a8a7c36 */ /* 0x000fe40008000000 */
[----:B------:R-:W-:Y:S01]  /*9380*/  VIADD R137, R137, UR9 ;  /* 0x0000000989897c36 */ /* 0x000fe20008000000 */
[----:B------:R-:W3:Y:S04]  /*9390*/  LDL.LU.64 R16, [R1+0x6c8] ;  /* 0x0006c80001107983 */ /* 0x000ee80000300a00 */
[----:B------:R-:W-:Y:S04]  /*93a0*/  LDGSTS.E [R138+0x40280], desc[UR22][R22.64], P6 ;  /* 0x40280000168a7fae */ /* 0x000fe8000b1a1016 */
        /* <DEDUP_REMOVED lines=9> */
[----:B------:R-:W4:Y:S04]  /*9440*/  LDL.LU.64 R32, [R1+0x6c0] ;  /* 0x0006c00001207983 */ /* 0x000f280000300a00 */
[----:B------:R-:W4:Y:S04]  /*9450*/  LDL.LU.64 R248, [R1+0xe8] ;  /* 0x0000e80001f87983 */ /* 0x000f280000300a00 */
[----:B------:R1:W-:Y:S04]  /*9460*/  STL.64 [R1+0x628], R138 ;  /* 0x0006288a01007387 */ /* 0x0003e80000100a00 */
[----:B-1----:R-:W4:Y:S04]  /*9470*/  LDL.LU.64 R138, [R1+0x210] ;  /* 0x00021000018a7983 */ /* 0x002f280000300a00 */
[----:B--2---:R-:W-:Y:S04]  /*9480*/  LDGSTS.E [R137+0x40b00], desc[UR22][R30.64], P6 ;  /* 0x40b000001e897fae */ /* 0x004fe8000b1a1016 */
[----:B------:R1:W-:Y:S04]  /*9490*/  LDGSTS.E [R137+0x40f00], desc[UR22][R48.64], P6 ;  /* 0x40f0000030897fae */ /* 0x0003e8000b1a1016 */
[----:B---3--:R-:W-:Y:S04]  /*94a0*/  LDGSTS.E [R137+0x41300], desc[UR22][R46.64], P6 ;  /* 0x413000002e897fae */ /* 0x008fe8000b1a1016 */
[----:B------:R-:W-:Y:S04]  /*94b0*/  LDGSTS.E [R137+0x41700], desc[UR22][R250.64], P6 ;  /* 0x41700000fa897fae */ /* 0x000fe8000b1a1016 */
[----:B------:R-:W-:Y:S04]  /*94c0*/  LDGSTS.E [R137+0x41b00], desc[UR22][R242.64], P6 ;  /* 0x41b00000f2897fae */ /* 0x000fe8000b1a1016 */
[----:B----4-:R-:W-:Y:S04]  /*94d0*/  LDGSTS.E [R137+0x41f00], desc[UR22][R140.64], P6 ;  /* 0x41f000008c897fae */ /* 0x010fe8000b1a1016 */
[----:B------:R-:W2:Y:S04]  /*94e0*/  LDL.LU.64 R250, [R1+0xe0] ;  /* 0x0000e00001fa7983 */ /* 0x000ea80000300a00 */
[----:B------:R-:W3:Y:S04]  /*94f0*/  LDL.LU.64 R46, [R1+0xd8] ;  /* 0x0000d800012e7983 */ /* 0x000ee80000300a00 */
[----:B------:R4:W-:Y:S04]  /*9500*/  STL.64 [R1+0x630], R140 ;  /* 0x0006308c01007387 */ /* 0x0009e80000100a00 */
[----:B----4-:R-:W4:Y:S01]  /*9510*/  LDL.LU.64 R140, [R1+0x1d0] ;  /* 0x0001d000018c7983 */ /* 0x010f220000300a00 */
[----:B------:R-:W-:-:S02]  /*9520*/  LOP3.LUT R136, R0, 0x70, RZ, 0x3c, !PT ;  /* 0x0000007000887812 */ /* 0x000fc400078e3cff */
[----:B------:R-:W-:Y:S01]  /*9530*/  IADD3 R133, PT, PT, R132, -0xba, RZ ;  /* 0xffffff4684857810 */ /* 0x000fe20007ffe0ff */
[----:B------:R-:W2:Y:S02]  /*9540*/  LDL.LU.64 R242, [R1+0xd0] ;  /* 0x0000d00001f27983 */ /* 0x000ea40000300a00 */
[----:B------:R-:W-:-:S05]  /*9550*/  VIADD R136, R136, UR9 ;  /* 0x0000000988887c36 */ /* 0x000fca0008000000 */
[----:B------:R-:W-:Y:S04]  /*9560*/  LDGSTS.E [R136+0x40380], desc[UR22][R20.64], P6 ;  /* 0x4038000014887fae */ /* 0x000fe8000b1a1016 */
[----:B------:R-:W-:Y:S01]  /*9570*/  LDGSTS.E [R136+0x40780], desc[UR22][R16.64], P6 ;  /* 0x4078000010887fae */ /* 0x000fe2000b1a1016 */
[----:B------:R-:W-:-:S03]  /*9580*/  ISETP.GE.U32.AND P4, PT, R133, 0x7ffffec7, PT ;  /* 0x7ffffec78500780c */ /* 0x000fc60003f86070 */
[----:B------:R-:W-:Y:S01]  /*9590*/  LDGSTS.E [R136+0x40b80], desc[UR22][R32.64], P6 ;  /* 0x40b8000020887fae */ /* 0x000fe2000b1a1016 */
[----:B------:R-:W-:-:S03]  /*95a0*/  VIADD R133, R132, 0xffffff7f ;  /* 0xffffff7f84857836 */ /* 0x000fc60000000000 */
[----:B------:R-:W-:Y:S04]  /*95b0*/  LDGSTS.E [R136+0x40f80], desc[UR22][R244.64], P6 ;  /* 0x40f80000f4887fae */ /* 0x000fe8000b1a1016 */
[----:B------:R-:W-:Y:S01]  /*95c0*/  LDGSTS.E [R136+0x41380], desc[UR22][R246.64], P6 ;  /* 0x41380000f6887fae */ /* 0x000fe2000b1a1016 */
[----:B------:R-:W-:Y:S01]  /*95d0*/  ISETP.GE.U32.AND P1, PT, R133, 0x7fffff00, PT ;  /* 0x7fffff008500780c */ /* 0x000fe20003f26070 */
[----:B------:R-:W-:Y:S01]  /*95e0*/  VIADD R133, R132, 0xffffff7e ;  /* 0xffffff7e84857836 */ /* 0x000fe20000000000 */
[----:B------:R-:W-:-:S04]  /*95f0*/  ISETP.GE.AND P3, PT, R2, R135, PT ;  /* 0x000000870200720c */ /* 0x000fc80003f66270 */
[----:B------:R-:W-:Y:S01]  /*9600*/  ISETP.GE.U32.AND P5, PT, R133, 0x7ffffeff, PT ;  /* 0x7ffffeff8500780c */ /* 0x000fe20003fa6070 */
[----:B------:R-:W-:Y:S01]  /*9610*/  VIADD R133, R132, 0xffffff7d ;  /* 0xffffff7d84857836 */ /* 0x000fe20000000000 */
[----:B------:R-:W-:Y:S01]  /*9620*/  SEL R135, RZ, 0x4, P3 ;  /* 0x00000004ff877807 */ /* 0x000fe20001800000 */
[----:B------:R-:W2:Y:S03]  /*9630*/  LDL.LU.64 R244, [R1+0xc8] ;  /* 0x0000c80001f47983 */ /* 0x000ea60000300a00 */
[----:B------:R-:W-:Y:S01]  /*9640*/  ISETP.GE.U32.AND P3, PT, R133, 0x7ffffefe, PT ;  /* 0x7ffffefe8500780c */ /* 0x000fe20003f66070 */
[----:B------:R-:W-:Y:S01]  /*9650*/  IMAD.SHL.U32 R133, R6, 0x80, RZ ;  /* 0x0000008006857824 */ /* 0x000fe200078e00ff */
[----:B------:R-:W2:Y:S03]  /*9660*/  LDL.LU.64 R246, [R1+0xc0] ;  /* 0x0000c00001f67983 */ /* 0x000ea60000300a00 */
[----:B-1----:R-:W-:-:S02]  /*9670*/  IMAD.WIDE R48, R133, 0x4, R4 ;  /* 0x0000000485307825 */ /* 0x002fc400078e0204 */
[----:B------:R-:W1:Y:S02]  /*9680*/  LDC R5, c[0x0][0x3a0] ;  /* 0x0000e800ff057b82 */ /* 0x000e640000000800 */
[C---:B------:R-:W-:Y:S01]  /*9690*/  IMAD.WIDE R50, R133.reuse, 0x4, R248 ;  /* 0x0000000485327825 */ /* 0x040fe200078e02f8 */
[----:B------:R1:W-:Y:S04]  /*96a0*/  STL.64 [R1+0x3e0], R48 ;  /* 0x0003e03001007387 */ /* 0x0003e80000100a00 */
[----:B----4-:R-:W-:Y:S04]  /*96b0*/  LDGSTS.E [R136+0x41780], desc[UR22][R140.64], P6 ;  /* 0x417800008c887fae */ /* 0x010fe8000b1a1016 */
[----:B------:R-:W-:Y:S04]  /*96c0*/  LDGSTS.E [R136+0x41b80], desc[UR22][R138.64], P6 ;  /* 0x41b800008a887fae */ /* 0x000fe8000b1a1016 */
[----:B------:R-:W-:Y:S04]  /*96d0*/  LDGSTS.E [R136+0x41f80], desc[UR22][R142.64], P6 ;  /* 0x41f800008e887fae */ /* 0x000fe8000b1a1016 */
[----:B------:R-:W0:Y:S01]  /*96e0*/  LDGDEPBAR ;  /* 0x00000000000079af */ /* 0x000e220000000000 */
[----:B------:R-:W-:Y:S06]  /*96f0*/  BAR.SYNC.DEFER_BLOCKING 0x0 ;  /* 0x0000000000007b1d */ /* 0x000fec0000010000 */
[----:B------:R-:W-:Y:S01]  /*9700*/  @!PT LDS RZ, [RZ] ;  /* 0x00000000fffff984 */ /* 0x000fe20000000800 */
[----:B------:R-:W-:Y:S01]  /*9710*/  @!PT LDS RZ, [RZ] ;  /* 0x00000000fffff984 */ /* 0x000fe20000000800 */
[----:B------:R-:W-:Y:S01]  /*9720*/  @!PT LDS RZ, [RZ] ;  /* 0x00000000fffff984 */ /* 0x000fe20000000800 */
[----:B------:R-:W-:Y:S04]  /*9730*/  LDGSTS.E [R134+0x10000], desc[UR22][R48.64], !P1 ;  /* 0x1000000030867fae */ /* 0x000fe8000c9a1016 */
[----:B------:R2:W-:Y:S04]  /*9740*/  LDGSTS.E [R134+0x10004], desc[UR22][R50.64], !P5 ;  /* 0x1000400032867fae */ /* 0x0005e8000e9a1016 */
[----:B-1----:R-:W4:Y:S04]  /*9750*/  LDL.LU.64 R48, [R1+0xb8] ;  /* 0x0000b80001307983 */ /* 0x002f280000300a00 */
[----:B------:R2:W-:Y:S04]  /*9760*/  STL.64 [R1+0x3d8], R50 ;  /* 0x0003d83201007387 */ /* 0x0005e80000100a00 */
[----:B------:R-:W4:Y:S01]  /*9770*/  LDL.LU.64 R248, [R1+0xb0] ;  /* 0x0000b00001f87983 */ /* 0x000f220000300a00 */
[----:B--2---:R-:W-:-:S05]  /*9780*/  IMAD.WIDE R50, R133, 0x4, R250 ;  /* 0x0000000485327825 */ /* 0x004fca00078e02fa */
[----:B------:R1:W-:Y:S04]  /*9790*/  STL.64 [R1+0x3d0], R50 ;  /* 0x0003d03201007387 */ /* 0x0003e80000100a00 */
[----:B------:R-:W2:Y:S01]  /*97a0*/  LDL.LU.64 R250, [R1+0xa8] ;  /* 0x0000a80001fa7983 */ /* 0x000ea20000300a00 */
[C---:B------:R-:W-:Y:S01]  /*97b0*/  VIADD R6, R132.reuse, 0xffffff7c ;  /* 0xffffff7c84067836 */ /* 0x040fe20000000000 */
[----:B------:R-:W-:Y:S01]  /*97c0*/  IADD3 R4, PT, PT, R132, -0x85, RZ ;  /* 0xffffff7b84047810 */ /* 0x000fe20007ffe0ff */
[----:B---3--:R-:W-:Y:S01]  /*97d0*/  IMAD.WIDE R46, R133, 0x4, R46 ;  /* 0x00000004852e7825 */ /* 0x008fe200078e022e */
[----:B------:R1:W-:Y:S02]  /*97e0*/  LDGSTS.E [R134+0x10008], desc[UR22][R50.64], !P3 ;  /* 0x1000800032867fae */ /* 0x0003e4000d9a1016 */
[----:B------:R-:W-:-:S02]  /*97f0*/  ISETP.GE.U32.AND P6, PT, R6, 0x7ffffefd, PT ;  /* 0x7ffffefd0600780c */ /* 0x000fc40003fc6070 */
[----:B------:R-:W-:Y:S01]  /*9800*/  ISETP.GE.U32.AND P1, PT, R4, 0x7ffffefc, PT ;  /* 0x7ffffefc0400780c */ /* 0x000fe20003f26070 */
[----:B------:R-:W-:Y:S01]  /*9810*/  VIADD R4, R132, 0xffffff7a ;  /* 0xffffff7a84047836 */ /* 0x000fe20000000000 */
[----:B------:R3:W-:Y:S01]  /*9820*/  STL.64 [R1+0x3c8], R46 ;  /* 0x0003c82e01007387 */ /* 0x0007e20000100a00 */
[----:B------:R-:W2:Y:S03]  /*9830*/  LDC R6, c[0x0][0x3a0] ;  /* 0x0000e800ff067b82 */ /* 0x000ea60000000800 */
[----:B------:R-:W-:Y:S01]  /*9840*/  ISETP.GE.U32.AND P5, PT, R4, 0x7ffffefb, PT ;  /* 0x7ffffefb0400780c */ /* 0x000fe20003fa6070 */
[----:B------:R-:W-:Y:S02]  /*9850*/  VIADD R4, R132, 0xffffff79 ;  /* 0xffffff7984047836 */ /* 0x000fe40000000000 */
[----:B-1----:R-:W-:Y:S02]  /*9860*/  IMAD.WIDE R50, R133, 0x4, R242 ;  /* 0x0000000485327825 */ /* 0x002fe400078e02f2 */
[----:B------:R-:W-:Y:S01]  /*9870*/  LDGSTS.E [R134+0x1000c], desc[UR22][R46.64], !P6 ;  /* 0x1000c0002e867fae */ /* 0x000fe2000f1a1016 */
[----:B------:R-:W-:Y:S01]  /*9880*/  ISETP.GE.U32.AND P3, PT, R4, 0x7ffffefa, PT ;  /* 0x7ffffefa0400780c */ /* 0x000fe20003f66070 */
[----:B------:R-:W-:-:S02]  /*9890*/  VIADD R4, R132, 0xffffff78 ;  /* 0xffffff7884047836 */ /* 0x000fc40000000000 */
[----:B------:R1:W-:Y:S04]  /*98a0*/  LDGSTS.E [R134+0x10010], desc[UR22][R50.64], !P1 ;  /* 0x1001000032867fae */ /* 0x0003e8000c9a1016 */
[----:B---3--:R-:W3:Y:S04]  /*98b0*/  LDL.LU.64 R46, [R1+0xa0] ;  /* 0x0000a000012e7983 */ /* 0x008ee80000300a00 */
[----:B------:R1:W-:Y:S01]  /*98c0*/  STL.64 [R1+0x3c0], R50 ;  /* 0x0003c03201007387 */ /* 0x0003e20000100a00 */
[----:B------:R-:W-:-:S03]  /*98d0*/  ISETP.GE.U32.AND P6, PT, R4, 0x7ffffef9, PT ;  /* 0x7ffffef90400780c */ /* 0x000fc60003fc6070 */
[----:B------:R-:W3:Y:S01]  /*98e0*/  LDL.LU.64 R242, [R1+0x98] ;  /* 0x0000980001f27983 */ /* 0x000ee20000300a00 */
[----:B------:R-:W-:Y:S02]  /*98f0*/  VIADD R4, R132, 0xffffff77 ;  /* 0xffffff7784047836 */ /* 0x000fe40000000000 */
[----:B-1----:R-:W-:-:S05]  /*9900*/  IMAD.WIDE R50, R133, 0x4, R244 ;  /* 0x0000000485327825 */ /* 0x002fca00078e02f4 */
[----:B------:R1:W-:Y:S04]  /*9910*/  STL.64 [R1+0x3b8], R50 ;  /* 0x0003b83201007387 */ /* 0x0003e80000100a00 */
[----:B------:R1:W-:Y:S04]  /*9920*/  LDGSTS.E [R134+0x10014], desc[UR22][R50.64], !P5 ;  /* 0x1001400032867fae */ /* 0x0003e8000e9a1016 */
[----:B------:R-:W3:Y:S01]  /*9930*/  LDL.LU.64 R244, [R1+0x90] ;  /* 0x0000900001f47983 */ /* 0x000ee20000300a00 */
[----:B------:R-:W-:Y:S01]  /*9940*/  ISETP.GE.U32.AND P1, PT, R4, 0x7ffffef8, PT ;  /* 0x7ffffef80400780c */ /* 0x000fe20003f26070 */
[----:B-1----:R-:W-:-:S05]  /*9950*/  IMAD.WIDE R50, R133, 0x4, R246 ;  /* 0x0000000485327825 */ /* 0x002fca00078e02f6 */
[----:B------:R1:W-:Y:S04]  /*9960*/  STL.64 [R1+0x3b0], R50 ;  /* 0x0003b03201007387 */ /* 0x0003e80000100a00 */
[----:B------:R-:W3:Y:S04]  /*9970*/  LDL.LU.64 R246, [R1+0x88] ;  /* 0x0000880001f67983 */ /* 0x000ee80000300a00 */
[----:B------:R1:W-:Y:S01]  /*9980*/  LDGSTS.E [R134+0x10018], desc[UR22][R50.64], !P3 ;  /* 0x1001800032867fae */ /* 0x0003e2000d9a1016 */
[----:B----4-:R-:W-:-:S05]  /*9990*/  IMAD.WIDE R48, R133, 0x4, R48 ;  /* 0x0000000485307825 */ /* 0x010fca00078e0230 */
[----:B------:R4:W-:Y:S01]  /*99a0*/  STL.64 [R1+0x3a8], R48 ;  /* 0x0003a83001007387 */ /* 0x0009e20000100a00 */
[----:B-1----:R-:W-:-:S03]  /*99b0*/  IMAD.WIDE R50, R133, 0x4, R248 ;  /* 0x0000000485327825 */ /* 0x002fc600078e02f8 */
[----:B------:R-:W-:Y:S04]  /*99c0*/  LDGSTS.E [R134+0x1001c], desc[UR22][R48.64], !P6 ;  /* 0x1001c00030867fae */ /* 0x000fe8000f1a1016 */
[----:B------:R2:W-:Y:S04]  /*99d0*/  LDGSTS.E [R134+0x10020], desc[UR22][R50.64], !P1 ;  /* 0x1002000032867fae */ /* 0x0005e8000c9a1016 */
[----:B----4-:R-:W4:Y:S04]  /*99e0*/  LDL.LU.64 R48, [R1+0x80] ;  /* 0x0000800001307983 */ /* 0x010f280000300a00 */
[----:B------:R2:W-:Y:S04]  /*99f0*/  STL.64 [R1+0x3a0], R50 ;  /* 0x0003a03201007387 */ /* 0x0005e80000100a00 */
[----:B------:R-:W4:Y:S01]  /*9a00*/  LDL.LU.64 R248, [R1+0x78] ;  /* 0x0000780001f87983 */ /* 0x000f220000300a00 */
[----:B--2---:R-:W-:-:S05]  /*9a10*/  IMAD.WIDE R50, R133, 0x4, R250 ;  /* 0x0000000485327825 */ /* 0x004fca00078e02fa */
[----:B------:R1:W-:Y:S04]  /*9a20*/  STL.64 [R1+0x398], R50 ;  /* 0x0003983201007387 */ /* 0x0003e80000100a00 */
[----:B------:R-:W2:Y:S01]  /*9a30*/  LDL.LU.64 R250, [R1+0x70] ;  /* 0x0000700001fa7983 */ /* 0x000ea20000300a00 */
[----:B------:R-:W-:-:S05]  /*9a40*/  VIADD R4, R132, 0xffffff76 ;  /* 0xffffff7684047836 */ /* 0x000fca0000000000 */
[----:B------:R-:W-:Y:S01]  /*9a50*/  ISETP.GE.U32.AND P5, PT, R4, 0x7ffffef7, PT ;  /* 0x7ffffef70400780c */ /* 0x000fe20003fa6070 */
[----:B------:R-:W-:-:S05]  /*9a60*/  VIADD R4, R132, 0xffffff75 ;  /* 0xffffff7584047836 */ /* 0x000fca0000000000 */
[----:B------:R-:W-:Y:S02]  /*9a70*/  ISETP.GE.U32.AND P3, PT, R4, 0x7ffffef6, PT ;  /* 0x7ffffef60400780c */ /* 0x000fe40003f66070 */
[----:B------:R-:W-:Y:S01]  /*9a80*/  IADD3 R4, PT, PT, R132, -0x8c, RZ ;  /* 0xffffff7484047810 */ /* 0x000fe20007ffe0ff */
[----:B---3--:R-:W-:-:S03]  /*9a90*/  IMAD.WIDE R46, R133, 0x4, R46 ;  /* 0x00000004852e7825 */ /* 0x008fc600078e022e */
[----:B------:R-:W-:Y:S01]  /*9aa0*/  ISETP.GE.U32.AND P6, PT, R4, 0x7ffffef5, PT ;  /* 0x7ffffef50400780c */ /* 0x000fe20003fc6070 */
[----:B------:R-:W-:Y:S01]  /*9ab0*/  VIADD R4, R132, 0xffffff73 ;  /* 0xffffff7384047836 */ /* 0x000fe20000000000 */
[----:B------:R1:W-:Y:S04]  /*9ac0*/  LDGSTS.E [R134+0x10024], desc[UR22][R50.64], !P5 ;  /* 0x1002400032867fae */ /* 0x0003e8000e9a1016 */
[----:B------:R-:W-:Y:S01]  /*9ad0*/  ISETP.GE.U32.AND P1, PT, R4, 0x7ffffef4, PT ;  /* 0x7ffffef40400780c */ /* 0x000fe20003f26070 */
[----:B------:R-:W-:Y:S01]  /*9ae0*/  VIADD R4, R132, 0xffffff72 ;  /* 0xffffff7284047836 */ /* 0x000fe20000000000 */
[----:B------:R3:W-:Y:S04]  /*9af0*/  STL.64 [R1+0x390], R46 ;  /* 0x0003902e01007387 */ /* 0x0007e80000100a00 */
[----:B------:R-:W-:Y:S01]  /*9b00*/  LDGSTS.E [R134+0x10028], desc[UR22][R46.64], !P3 ;  /* 0x100280002e867fae */ /* 0x000fe2000d9a1016 */
[----:B-1----:R-:W-:Y:S01]  /*9b10*/  IMAD.WIDE R50, R133, 0x4, R242 ;  /* 0x0000000485327825 */ /* 0x002fe200078e02f2 */
[----:B------:R-:W-:-:S03]  /*9b20*/  ISETP.GE.U32.AND P5, PT, R4, 0x7ffffef3, PT ;  /* 0x7ffffef30400780c */ /* 0x000fc60003fa6070 */
[----:B------:R-:W-:Y:S01]  /*9b30*/  VIADD R4, R132, 0xffffff71 ;  /* 0xffffff7184047836 */ /* 0x000fe20000000000 */
        /* <DEDUP_REMOVED lines=12> */
[----:B------:R-:W-:Y:S04]  /*9c00*/  STL.64 [R1+0x378], R50 ;  /* 0x0003783201007387 */ /* 0x000fe80000100a00 */
[----:B------:R-:W3:Y:S04]  /*9c10*/  LDL.LU.64 R246, [R1+0x50] ;  /* 0x0000500001f67983 */ /* 0x000ee80000300a00 */
[----:B------:R-:W-:Y:S01]  /*9c20*/  LDGSTS.E [R134+0x10034], desc[UR22][R50.64], !P5 ;  /* 0x1003400032867fae */ /* 0x000fe2000e9a1016 */
[----:B----4-:R-:W-:-:S05]  /*9c30*/  IMAD.WIDE R48, R133, 0x4, R48 ;  /* 0x0000000485307825 */ /* 0x010fca00078e0230 */
[----:B------:R1:W-:Y:S04]  /*9c40*/  STL.64 [R1+0x370], R48 ;  /* 0x0003703001007387 */ /* 0x0003e80000100a00 */
[----:B------:R1:W-:Y:S02]  /*9c50*/  LDGSTS.E [R134+0x10038], desc[UR22][R48.64], !P3 ;  /* 0x1003800030867fae */ /* 0x0003e4000d9a1016 */
[C---:B-1----:R-:W-:Y:S02]  /*9c60*/  IMAD.WIDE R48, R133.reuse, 0x4, R248 ;  /* 0x0000000485307825 */ /* 0x042fe400078e02f8 */
[----:B------:R-:W4:Y:S04]  /*9c70*/  LDL.LU.64 R248, [R1+0x48] ;  /* 0x0000480001f87983 */ /* 0x000f280000300a00 */
[----:B------:R2:W-:Y:S04]  /*9c80*/  STL.64 [R1+0x368], R48 ;  /* 0x0003683001007387 */ /* 0x0005e80000100a00 */
[----:B------:R2:W-:Y:S02]  /*9c90*/  LDGSTS.E [R134+0x1003c], desc[UR22][R48.64], !P6 ;  /* 0x1003c00030867fae */ /* 0x0005e4000f1a1016 */
[----:B--2---:R-:W-:-:S02]  /*9ca0*/  IMAD.WIDE R48, R133, 0x4, R250 ;  /* 0x0000000485307825 */ /* 0x004fc400078e02fa */
[----:B------:R-:W2:Y:S02]  /*9cb0*/  LDL.LU.64 R250, [R1+0x40] ;  /* 0x0000400001fa7983 */ /* 0x000ea40000300a00 */
[----:B------:R-:W-:-:S05]  /*9cc0*/  VIADD R4, R132, 0xffffff6f ;  /* 0xffffff6f84047836 */ /* 0x000fca0000000000 */
[----:B------:R-:W-:Y:S01]  /*9cd0*/  ISETP.GE.U32.AND P1, PT, R4, 0x7ffffef0, PT ;  /* 0x7ffffef00400780c */ /* 0x000fe20003f26070 */
[----:B------:R-:W-:-:S05]  /*9ce0*/  VIADD R4, R132, 0xffffff6e ;  /* 0xffffff6e84047836 */ /* 0x000fca0000000000 */
[----:B------:R-:W-:Y:S02]  /*9cf0*/  ISETP.GE.U32.AND P5, PT, R4, 0x7ffffeef, PT ;  /* 0x7ffffeef0400780c */ /* 0x000fe40003fa6070 */
[----:B------:R-:W-:Y:S01]  /*9d00*/  IADD3 R4, PT, PT, R132, -0x93, RZ ;  /* 0xffffff6d84047810 */ /* 0x000fe20007ffe0ff */
[----:B------:R1:W-:Y:S03]  /*9d10*/  STL.64 [R1+0x360], R48 ;  /* 0x0003603001007387 */ /* 0x0003e60000100a00 */
[----:B------:R-:W-:Y:S01]  /*9d20*/  ISETP.GE.U32.AND P3, PT, R4, 0x7ffffeee, PT ;  /* 0x7ffffeee0400780c */ /* 0x000fe20003f66070 */
[----:B------:R-:W-:Y:S01]  /*9d30*/  VIADD R4, R132, 0xffffff6c ;  /* 0xffffff6c84047836 */ /* 0x000fe20000000000 */
[----:B------:R-:W2:Y:S01]  /*9d40*/  LDL.LU.64 R50, [R1+0x38] ;  /* 0x0000380001327983 */ /* 0x000ea20000300a00 */
[----:B---3--:R-:W-:-:S03]  /*9d50*/  IMAD.WIDE R46, R133, 0x4, R46 ;  /* 0x00000004852e7825 */ /* 0x008fc600078e022e */
[----:B------:R-:W-:Y:S01]  /*9d60*/  ISETP.GE.U32.AND P6, PT, R4, 0x7ffffeed, PT ;  /* 0x7ffffeed0400780c */ /* 0x000fe20003fc6070 */
[----:B------:R-:W-:Y:S01]  /*9d70*/  LDGSTS.E [R134+0x10040], desc[UR22][R48.64], !P1 ;  /* 0x1004000030867fae */ /* 0x000fe2000c9a1016 */
[----:B------:R-:W-:-:S03]  /*9d80*/  VIADD R4, R132, 0xffffff6b ;  /* 0xffffff6b84047836 */ /* 0x000fc60000000000 */
[----:B------:R3:W-:Y:S04]  /*9d90*/  STL.64 [R1+0x358], R46 ;  /* 0x0003582e01007387 */ /* 0x0007e80000100a00 */
[----:B------:R3:W-:Y:S04]  /*9da0*/  LDGSTS.E [R134+0x10044], desc[UR22][R46.64], !P5 ;  /* 0x100440002e867fae */ /* 0x0007e8000e9a1016 */
[----:B-1----:R-:W2:Y:S01]  /*9db0*/  LDL.LU.64 R48, [R1+0x30] ;  /* 0x0000300001307983 */ /* 0x002ea20000300a00 */
[----:B------:R-:W-:Y:S01]  /*9dc0*/  ISETP.GE.U32.AND P1, PT, R4, 0x7ffffeec, PT ;  /* 0x7ffffeec0400780c */ /* 0x000fe20003f26070 */
[----:B------:R-:W-:-:S02]  /*9dd0*/  VIADD R4, R132, 0xffffff6a ;  /* 0xffffff6a84047836 */ /* 0x000fc40000000000 */
[----:B---3--:R-:W-:-:S05]  /*9de0*/  IMAD.WIDE R46, R133, 0x4, R242 ;  /* 0x00000004852e7825 */ /* 0x008fca00078e02f2 */
[----:B------:R1:W-:Y:S01]  /*9df0*/  STL.64 [R1+0x350], R46 ;  /* 0x0003502e01007387 */ /* 0x0003e20000100a00 */
[----:B------:R-:W-:-:S03]  /*9e00*/  IMAD.WIDE R52, R133, 0x4, R244 ;  /* 0x0000000485347825 */ /* 0x000fc600078e02f4 */
[----:B------:R-:W-:Y:S01]  /*9e10*/  LDGSTS.E [R134+0x10048], desc[UR22][R46.64], !P3 ;  /* 0x100480002e867fae */ /* 0x000fe2000d9a1016 */
[----:B------:R-:W-:-:S03]  /*9e20*/  ISETP.GE.U32.AND P5, PT, R4, 0x7ffffeeb, PT ;  /* 0x7ffffeeb0400780c */ /* 0x000fc60003fa6070 */
[----:B------:R3:W-:Y:S04]  /*9e30*/  LDGSTS.E [R134+0x1004c], desc[UR22][R52.64], !P6 ;  /* 0x1004c00034867fae */ /* 0x0007e8000f1a1016 */
[----:B-1----:R-:W2:Y:S04]  /*9e40*/  LDL.LU.64 R46, [R1+0x28] ;  /* 0x00002800012e7983 */ /* 0x002ea80000300a00 */
[----:B------:R-:W2:Y:S04]  /*9e50*/  LDL.LU.64 R242, [R1+0x20] ;  /* 0x0000200001f27983 */ /* 0x000ea80000300a00 */
[----:B------:R3:W-:Y:S04]  /*9e60*/  STL.64 [R1+0x348], R52 ;  /* 0x0003483401007387 */ /* 0x0007e80000100a00 */
[----:B------:R-:W2:Y:S01]  /*9e70*/  LDL.LU.64 R244, [R1+0x18] ;  /* 0x0000180001f47983 */ /* 0x000ea20000300a00 */
[----:B---3--:R-:W-:-:S05]  /*9e80*/  IMAD.WIDE R52, R133, 0x4, R246 ;  /* 0x0000000485347825 */ /* 0x008fca00078e02f6 */
[----:B------:R4:W-:Y:S04]  /*9e90*/  STL.64 [R1+0x340], R52 ;  /* 0x0003403401007387 */ /* 0x0009e80000100a00 */
[----:B------:R4:W-:Y:S04]  /*9ea0*/  LDGSTS.E [R134+0x10050], desc[UR22][R52.64], !P1 ;  /* 0x1005000034867fae */ /* 0x0009e8000c9a1016 */
[----:B------:R-:W3:Y:S01]  /*9eb0*/  LDL.LU.64 R246, [R1+0x10] ;  /* 0x0000100001f67983 */ /* 0x000ee20000300a00 */
[----:B----4-:R-:W-:-:S05]  /*9ec0*/  IMAD.WIDE R52, R133, 0x4, R248 ;  /* 0x0000000485347825 */ /* 0x010fca00078e02f8 */
[----:B------:R2:W-:Y:S04]  /*9ed0*/  STL.64 [R1+0x338], R52 ;  /* 0x0003383401007387 */ /* 0x0005e80000100a00 */
[----:B------:R2:W-:Y:S04]  /*9ee0*/  LDGSTS.E [R134+0x10054], desc[UR22][R52.64], !P5 ;  /* 0x1005400034867fae */ /* 0x0005e8000e9a1016 */
[----:B------:R-:W4:Y:S01]  /*9ef0*/  LDL.LU.64 R248, [R1+0x8] ;  /* 0x0000080001f87983 */ /* 0x000f220000300a00 */
[----:B--2---:R-:W-:-:S03]  /*9f00*/  IMAD.WIDE R52, R133, 0x4, R250 ;  /* 0x0000000485347825 */ /* 0x004fc600078e02fa */
[----:B------:R-:W2:Y:S01]  /*9f10*/  LDL.LU.64 R250, [R1] ;  /* 0x0000000001fa7983 */ /* 0x000ea20000300a00 */
[----:B------:R-:W-:-:S05]  /*9f20*/  VIADD R4, R132, 0xffffff69 ;  /* 0xffffff6984047836 */ /* 0x000fca0000000000 */
[----:B------:R-:W-:Y:S01]  /*9f30*/  ISETP.GE.U32.AND P3, PT, R4, 0x7ffffeea, PT ;  /* 0x7ffffeea0400780c */ /* 0x000fe20003f66070 */
[----:B------:R-:W-:-:S05]  /*9f40*/  VIADD R4, R132, 0xffffff68 ;  /* 0xffffff6884047836 */ /* 0x000fca0000000000 */
[----:B------:R-:W-:Y:S01]  /*9f50*/  ISETP.GE.U32.AND P6, PT, R4, 0x7ffffee9, PT ;  /* 0x7ffffee90400780c */ /* 0x000fe20003fc6070 */
[----:B------:R-:W-:-:S05]  /*9f60*/  VIADD R4, R132, 0xffffff67 ;  /* 0xffffff6784047836 */ /* 0x000fca0000000000 */
[----:B------:R-:W-:Y:S01]  /*9f70*/  ISETP.GE.U32.AND P1, PT, R4, 0x7ffffee8, PT ;  /* 0x7ffffee80400780c */ /* 0x000fe20003f26070 */
[----:B------:R-:W-:Y:S01]  /*9f80*/  LDGSTS.E [R134+0x10058], desc[UR22][R52.64], !P3 ;  /* 0x1005800034867fae */ /* 0x000fe2000d9a1016 */
[----:B------:R-:W-:-:S04]  /*9f90*/  IADD3 R4, PT, PT, R132, -0x9a, RZ ;  /* 0xffffff6684047810 */ /* 0x000fc80007ffe0ff */
[----:B------:R-:W-:Y:S01]  /*9fa0*/  ISETP.GE.U32.AND P5, PT, R4, 0x7ffffee7, PT ;  /* 0x7ffffee70400780c */ /* 0x000fe20003fa6070 */
[----:B------:R-:W-:Y:S02]  /*9fb0*/  VIADD R4, R132, 0xffffff65 ;  /* 0xffffff6584047836 */ /* 0x000fe40000000000 */
[----:B------:R-:W-:-:S03]  /*9fc0*/  IMAD.WIDE R50, R133, 0x4, R50 ;  /* 0x0000000485327825 */ /* 0x000fc600078e0232 */
[----:B------:R-:W-:Y:S01]  /*9fd0*/  ISETP.GE.U32.AND P3, PT, R4, 0x7ffffee6, PT ;  /* 0x7ffffee60400780c */ /* 0x000fe20003f66070 */
[----:B------:R-:W-:Y:S01]  /*9fe0*/  VIADD R4, R132, 0xffffff64 ;  /* 0xffffff6484047836 */ /* 0x000fe20000000000 */
[----:B------:R-:W-:Y:S01]  /*9ff0*/  LDGSTS.E [R134+0x1005c], desc[UR22][R50.64], !P6 ;  /* 0x1005c00032867fae */ /* 0x000fe2000f1a1016 */
[----:B------:R-:W-:-:S03]  /*a000*/  IMAD.WIDE R48, R133, 0x4, R48 ;  /* 0x0000000485307825 */ /* 0x000fc600078e0230 */
[----:B------:R-:W-:Y:S01]  /*a010*/  ISETP.GE.U32.AND P6, PT, R4, 0x7ffffee5, PT ;  /* 0x7ffffee50400780c */ /* 0x000fe20003fc6070 */
[----:B------:R-:W-:Y:S01]  /*a020*/  VIADD R4, R132, 0xffffff63 ;  /* 0xffffff6384047836 */ /* 0x000fe20000000000 */
[----:B------:R-:W-:Y:S04]  /*a030*/  LDGSTS.E [R134+0x10060], desc[UR22][R48.64], !P1 ;  /* 0x1006000030867fae */ /* 0x000fe8000c9a1016 */
[----:B------:R-:W-:Y:S01]  /*a040*/  ISETP.GE.U32.AND P1, PT, R4, 0x7ffffee4, PT ;  /* 0x7ffffee40400780c */ /* 0x000fe20003f26070 */
[----:B------:R-:W-:Y:S01]  /*a050*/  VIADD R4, R132, 0xffffff62 ;  /* 0xffffff6284047836 */ /* 0x000fe20000000000 */
[----:B------:R1:W-:Y:S04]  /*a060*/  STL.64 [R1+0x330], R52 ;  /* 0x0003303401007387 */ /* 0x0003e80000100a00 */
[----:B-1----:R-:W2:Y:S01]  /*a070*/  LDL.LU.64 R52, [R1+0x6b8] ;  /* 0x0006b80001347983 */ /* 0x002ea20000300a00 */
[----:B------:R-:W-:-:S04]  /*a080*/  IMAD.WIDE R46, R133, 0x4, R46 ;  /* 0x00000004852e7825 */ /* 0x000fc800078e022e */
[C---:B------:R-:W-:Y:S01]  /*a090*/  IMAD.WIDE R242, R133.reuse, 0x4, R242 ;  /* 0x0000000485f27825 */ /* 0x040fe200078e02f2 */
[----:B------:R1:W-:Y:S01]  /*a0a0*/  LDGSTS.E [R134+0x10064], desc[UR22][R46.64], !P5 ;  /* 0x100640002e867fae */ /* 0x0003e2000e9a1016 */
[----:B------:R-:W-:Y:S02]  /*a0b0*/  ISETP.GE.U32.AND P5, PT, R4, 0x7ffffee3, PT ;  /* 0x7ffffee30400780c */ /* 0x000fe40003fa6070 */
[----:B------:R-:W-:Y:S01]  /*a0c0*/  VIADD R4, R132, 0xffffff61 ;  /* 0xffffff6184047836 */ /* 0x000fe20000000000 */
[----:B------:R1:W-:Y:S04]  /*a0d0*/  STL.64 [R1+0x328], R50 ;  /* 0x0003283201007387 */ /* 0x0003e80000100a00 */
[----:B------:R2:W-:Y:S01]  /*a0e0*/  LDGSTS.E [R134+0x10068], desc[UR22][R242.64], !P3 ;  /* 0x10068000f2867fae */ /* 0x0005e2000d9a1016 */
[----:B------:R-:W-:Y:S01]  /*a0f0*/  ISETP.GE.U32.AND P3, PT, R4, 0x7ffffee2, PT ;  /* 0x7ffffee20400780c */ /* 0x000fe20003f66070 */
[----:B------:R-:W-:-:S05]  /*a100*/  IMAD.WIDE R244, R133, 0x4, R244 ;  /* 0x0000000485f47825 */ /* 0x000fca00078e02f4 */
[----:B------:R2:W-:Y:S04]  /*a110*/  LDGSTS.E [R134+0x1006c], desc[UR22][R244.64], !P6 ;  /* 0x1006c000f4867fae */ /* 0x0005e8000f1a1016 */
[----:B-1----:R-:W2:Y:S04]  /*a120*/  LDL.LU.64 R50, [R1+0x6b0] ;  /* 0x0006b00001327983 */ /* 0x002ea80000300a00 */
[----:B------:R1:W-:Y:S01]  /*a130*/  STL.64 [R1+0x320], R48 ;  /* 0x0003203001007387 */ /* 0x0003e20000100a00 */
[----:B---3--:R-:W-:-:S05]  /*a140*/  IMAD.WIDE R246, R133, 0x4, R246 ;  /* 0x0000000485f67825 */ /* 0x008fca00078e02f6 */
[----:B------:R3:W-:Y:S04]  /*a150*/  LDGSTS.E [R134+0x10070], desc[UR22][R246.64], !P1 ;  /* 0x10070000f6867fae */ /* 0x0007e8000c9a1016 */
[----:B-1----:R-:W3:Y:S04]  /*a160*/  LDL.LU.64 R48, [R1+0x6a8] ;  /* 0x0006a80001307983 */ /* 0x002ee80000300a00 */
[----:B------:R1:W-:Y:S04]  /*a170*/  STL.64 [R1+0x318], R46 ;  /* 0x0003182e01007387 */ /* 0x0003e80000100a00 */
[----:B-1----:R-:W3:Y:S04]  /*a180*/  LDL.LU.64 R46, [R1+0x6a0] ;  /* 0x0006a000012e7983 */ /* 0x002ee80000300a00 */
[----:B------:R1:W-:Y:S04]  /*a190*/  STL.64 [R1+0x310], R242 ;  /* 0x000310f201007387 */ /* 0x0003e80000100a00 */
[----:B-1----:R-:W3:Y:S04]  /*a1a0*/  LDL.LU.64 R242, [R1+0x698] ;  /* 0x0006980001f27983 */ /* 0x002ee80000300a00 */
[----:B------:R1:W-:Y:S04]  /*a1b0*/  STL.64 [R1+0x308], R244 ;  /* 0x000308f401007387 */ /* 0x0003e80000100a00 */
[----:B-1----:R-:W3:Y:S04]  /*a1c0*/  LDL.LU.64 R244, [R1+0x690] ;  /* 0x0006900001f47983 */ /* 0x002ee80000300a00 */
[----:B------:R1:W-:Y:S04]  /*a1d0*/  STL.64 [R1+0x300], R246 ;  /* 0x000300f601007387 */ /* 0x0003e80000100a00 */
[----:B-1----:R-:W3:Y:S01]  /*a1e0*/  LDL.LU.64 R246, [R1+0x688] ;  /* 0x0006880001f67983 */ /* 0x002ee20000300a00 */
[----:B----4-:R-:W-:-:S05]  /*a1f0*/  IMAD.WIDE R248, R133, 0x4, R248 ;  /* 0x0000000485f87825 */ /* 0x010fca00078e02f8 */
[----:B------:R1:W-:Y:S04]  /*a200*/  STL.64 [R1+0x2f8], R248 ;  /* 0x0002f8f801007387 */ /* 0x0003e80000100a00 */
[----:B------:R4:W-:Y:S01]  /*a210*/  LDGSTS.E [R134+0x10074], desc[UR22][R248.64], !P5 ;  /* 0x10074000f8867fae */ /* 0x0009e2000e9a1016 */
[----:B--2---:R-:W-:-:S05]  /*a220*/  IMAD.WIDE R250, R133, 0x4, R250 ;  /* 0x0000000485fa7825 */ /* 0x004fca00078e02fa */
[----:B------:R2:W-:Y:S04]  /*a230*/  LDGSTS.E [R134+0x10078], desc[UR22][R250.64], !P3 ;  /* 0x10078000fa867fae */ /* 0x0005e8000d9a1016 */
[----:B-1----:R-:W4:Y:S04]  /*a240*/  LDL.LU.64 R248, [R1+0x680] ;  /* 0x0006800001f87983 */ /* 0x002f280000300a00 */
[----:B------:R1:W-:Y:S04]  /*a250*/  STL.64 [R1+0x2f0], R250 ;  /* 0x0002f0fa01007387 */ /* 0x0003e80000100a00 */
[----:B-1----:R-:W2:Y:S01]  /*a260*/  LDL.LU.64 R250, [R1+0x678] ;  /* 0x0006780001fa7983 */ /* 0x002ea20000300a00 */
[----:B------:R-:W-:-:S05]  /*a270*/  VIADD R4, R132, 0xffffff60 ;  /* 0xffffff6084047836 */ /* 0x000fca0000000000 */
[----:B------:R-:W-:Y:S02]  /*a280*/  ISETP.GE.U32.AND P6, PT, R4, 0x7ffffee1, PT ;  /* 0x7ffffee10400780c */ /* 0x000fe40003fc6070 */
[----:B------:R-:W-:-:S04]  /*a290*/  IADD3 R4, PT, PT, R132, -0xa1, RZ ;  /* 0xffffff5f84047810 */ /* 0x000fc80007ffe0ff */
[----:B------:R-:W-:Y:S01]  /*a2a0*/  ISETP.GE.U32.AND P1, PT, R4, 0x7ffffee0, PT ;  /* 0x7ffffee00400780c */ /* 0x000fe20003f26070 */
[----:B------:R-:W-:-:S05]  /*a2b0*/  VIADD R4, R132, 0xffffff5e ;  /* 0xffffff5e84047836 */ /* 0x000fca0000000000 */
[----:B------:R-:W-:Y:S01]  /*a2c0*/  ISETP.GE.U32.AND P5, PT, R4, 0x7ffffedf, PT ;  /* 0x7ffffedf0400780c */ /* 0x000fe20003fa6070 */
[----:B------:R-:W-:-:S05]  /*a2d0*/  VIADD R4, R132, 0xffffff5d ;  /* 0xffffff5d84047836 */ /* 0x000fca0000000000 */
[----:B------:R-:W-:Y:S01]  /*a2e0*/  ISETP.GE.U32.AND P3, PT, R4, 0x7ffffede, PT ;  /* 0x7ffffede0400780c */ /* 0x000fe20003f66070 */
[----:B------:R-:W-:Y:S02]  /*a2f0*/  VIADD R4, R132, 0xffffff5c ;  /* 0xffffff5c84047836 */ /* 0x000fe40000000000 */
[----:B---3--:R-:W-:-:S04]  /*a300*/  IMAD.WIDE R46, R133, 0x4, R46 ;  /* 0x00000004852e7825 */ /* 0x008fc800078e022e */
[----:B------:R-:W-:-:S04]  /*a310*/  IMAD.WIDE R242, R133, 0x4, R242 ;  /* 0x0000000485f27825 */ /* 0x000fc800078e02f2 */
[----:B------:R-:W-:-:S04]  /*a320*/  IMAD.WIDE R244, R133, 0x4, R244 ;  /* 0x0000000485f47825 */ /* 0x000fc800078e02f4 */
[----:B------:R-:W-:-:S04]  /*a330*/  IMAD.WIDE R246, R133, 0x4, R246 ;  /* 0x0000000485f67825 */ /* 0x000fc800078e02f6 */
[----:B----4-:R-:W-:-:S04]  /*a340*/  IMAD.WIDE R248, R133, 0x4, R248 ;  /* 0x0000000485f87825 */ /* 0x010fc800078e02f8 */
[----:B--2---:R-:W-:-:S05]  /*a350*/  IMAD.WIDE R250, R133, 0x4, R250 ;  /* 0x0000000485fa7825 */ /* 0x004fca00078e02fa */
[----:B------:R-:W-:Y:S01]  /*a360*/  LDGSTS.E [R134+0x1007c], desc[UR22][R250.64], !P6 ;  /* 0x1007c000fa867fae */ /* 0x000fe2000f1a1016 */
[----:B------:R-:W-:Y:S01]  /*a370*/  ISETP.GE.U32.AND P6, PT, R4, 0x7ffffedd, PT ;  /* 0x7ffffedd0400780c */ /* 0x000fe20003fc6070 */
[----:B------:R-:W-:Y:S02]  /*a380*/  VIADD R4, R132, 0xffffff5b ;  /* 0xffffff5b84047836 */ /* 0x000fe40000000000 */
[----:B------:R-:W-:Y:S03]  /*a390*/  LDGSTS.E [R134+0x10080], desc[UR22][R248.64], !P1 ;  /* 0x10080000f8867fae */ /* 0x000fe6000c9a1016 */
[----:B------:R-:W-:Y:S01]  /*a3a0*/  ISETP.GE.U32.AND P1, PT, R4, 0x7ffffedc, PT ;  /* 0x7ffffedc0400780c */ /* 0x000fe20003f26070 */
[----:B------:R-:W-:Y:S01]  /*a3b0*/  VIADD R4, R132, 0xffffff5a ;  /* 0xffffff5a84047836 */ /* 0x000fe20000000000 */
[----:B------:R-:W-:Y:S04]  /*a3c0*/  LDGSTS.E [R134+0x10084], desc[UR22][R246.64], !P5 ;  /* 0x10084000f6867fae */ /* 0x000fe8000e9a1016 */
[----:B------:R-:W-:Y:S01]  /*a3d0*/  ISETP.GE.U32.AND P5, PT, R4, 0x7ffffedb, PT ;  /* 0x7ffffedb0400780c */ /* 0x000fe20003fa6070 */
[----:B------:R-:W-:Y:S01]  /*a3e0*/  VIADD R4, R132, 0xffffff59 ;  /* 0xffffff5984047836 */ /* 0x000fe20000000000 */
[----:B------:R-:W-:Y:S04]  /*a3f0*/  LDGSTS.E [R134+0x10088], desc[UR22][R244.64], !P3 ;  /* 0x10088000f4867fae */ /* 0x000fe8000d9a1016 */
[----:B------:R-:W-:Y:S01]  /*a400*/  STL.64 [R1+0x2e8], R250 ;  /* 0x0002e8fa01007387 */ /* 0x000fe20000100a00 */
[----:B------:R-:W-:-:S02]  /*a410*/  ISETP.GE.U32.AND P3, PT, R4, 0x7ffffeda, PT ;  /* 0x7ffffeda0400780c */ /* 0x000fc40003f66070 */
[----:B------:R-:W-:Y:S01]  /*a420*/  IADD3 R4, PT, PT, R132, -0xa8, RZ ;  /* 0xffffff5884047810 */ /* 0x000fe20007ffe0ff */
        /* <DEDUP_REMOVED lines=8> */
[----:B------:R1:W-:Y:S01]  /*a4b0*/  LDGSTS.E [R134+0x10090], desc[UR22][R46.64], !P1 ;  /* 0x100900002e867fae */ /* 0x0003e2000c9a1016 */
[----:B------:R-:W-:Y:S01]  /*a4c0*/  ISETP.GE.U32.AND P1, PT, R4, 0x7ffffed8, PT ;  /* 0x7ffffed80400780c */ /* 0x000fe20003f26070 */
[----:B------:R-:W-:Y:S02]  /*a4d0*/  VIADD R4, R132, 0xffffff56 ;  /* 0xffffff5684047836 */ /* 0x000fe40000000000 */
[----:B-1----:R-:W-:-:S05]  /*a4e0*/  IMAD.WIDE R46, R133, 0x4, R48 ;  /* 0x00000004852e7825 */ /* 0x002fca00078e0230 */
        /* <DEDUP_REMOVED lines=22> */
[----:B------:R-:W-:Y:S02]  /*a650*/  ISETP.GE.U32.AND P5, PT, R4, 0x7ffffed3, PT ;  /* 0x7ffffed30400780c */ /* 0x000fe40003fa6070 */
[----:B------:R-:W-:Y:S01]  /*a660*/  IADD3 R4, PT, PT, R132, -0xaf, RZ ;  /* 0xffffff5184047810 */ /* 0x000fe20007ffe0ff */
        /* <DEDUP_REMOVED lines=39> */
[----:B------:R-:W-:-:S04]  /*a8e0*/  IMAD.WIDE R48, R133, 0x4, R76 ;  /* 0x0000000485307825 */ /* 0x000fc800078e024c */
[----:B------:R-:W-:Y:S02]  /*a8f0*/  VIADD R4, R132, 0xffffff49 ;  /* 0xffffff4984047836 */ /* 0x000fe40000000000 */
[----:B-1----:R-:W-:-:S05]  /*a900*/  IMAD.WIDE R46, R133, 0x4, R74 ;  /* 0x00000004852e7825 */ /* 0x002fca00078e024a */
[----:B------:R1:W-:Y:S04]  /*a910*/  STL.64 [R1+0xe8], R46 ;  /* 0x0000e82e01007387 */ /* 0x0003e80000100a00 */
[----:B------:R1:W-:Y:S01]  /*a920*/  LDGSTS.E [R134+0x100c8], desc[UR22][R46.64], !P3 ;  /* 0x100c80002e867fae */ /* 0x0003e2000d9a1016 */
[----:B------:R-:W-:Y:S01]  /*a930*/  VIADD R53, R132, 0x7f ;  /* 0x0000007f84357836 */ /* 0x000fe20000000000 */
[----:B------:R-:W-:Y:S02]  /*a940*/  ISETP.GE.U32.AND P3, PT, R4, 0x7ffffeca, PT ;  /* 0x7ffffeca0400780c */ /* 0x000fe40003f66070 */
[----:B------:R-:W-:Y:S01]  /*a950*/  STL.64 [R1+0xe0], R48 ;  /* 0x0000e03001007387 */ /* 0x000fe20000100a00 */
[----:B------:R-:W-:-:S03]  /*a960*/  VIADD R4, R132, 0xffffff48 ;  /* 0xffffff4884047836 */ /* 0x000fc60000000000 */
[----:B------:R-:W-:Y:S01]  /*a970*/  LDGSTS.E [R134+0x100cc], desc[UR22][R48.64], !P6 ;  /* 0x100cc00030867fae */ /* 0x000fe2000f1a1016 */
[----:B-1----:R-:W-:-:S05]  /*a980*/  IMAD.WIDE R46, R133, 0x4, R78 ;  /* 0x00000004852e7825 */ /* 0x002fca00078e024e */
[----:B------:R1:W-:Y:S04]  /*a990*/  STL.64 [R1+0xd8], R46 ;  /* 0x0000d82e01007387 */ /* 0x0003e80000100a00 */
[----:B------:R1:W-:Y:S01]  /*a9a0*/  LDGSTS.E [R134+0x100d0], desc[UR22][R46.64], !P1 ;  /* 0x100d00002e867fae */ /* 0x0003e2000c9a1016 */
[----:B------:R-:W-:Y:S02]  /*a9b0*/  ISETP.GT.AND P1, PT, R53, 0xff, PT ;  /* 0x000000ff3500780c */ /* 0x000fe40003f24270 */
[----:B------:R-:W-:Y:S02]  /*a9c0*/  ISETP.GE.U32.AND P6, PT, R4, 0x7ffffec9, PT ;  /* 0x7ffffec90400780c */ /* 0x000fe40003fc6070 */
[----:B------:R-:W-:Y:S01]  /*a9d0*/  SEL R4, R135, RZ, P1 ;  /* 0x000000ff87047207 */ /* 0x000fe20000800000 */
[----:B-1----:R-:W1:Y:S03]  /*a9e0*/  LDC R46, c[0x0][0x3a0] ;  /* 0x0000e800ff2e7b82 */ /* 0x002e660000000800 */
[----:B------:R-:W-:Y:S01]  /*a9f0*/  ISETP.NE.U32.AND P1, PT, R4, RZ, PT ;  /* 0x000000ff0400720c */ /* 0x000fe20003f25070 */
[----:B------:R-:W-:-:S04]  /*aa00*/  IMAD.WIDE R48, R133, 0x4, R80 ;  /* 0x0000000485307825 */ /* 0x000fc800078e0250 */
[----:B------:R-:W-:Y:S01]  /*aa10*/  VIADD R4, R6, 0xffffff45 ;  /* 0xffffff4506047836 */ /* 0x000fe20000000000 */
[----:B------:R2:W-:Y:S01]  /*aa20*/  LDGSTS.E [R134+0x100d4], desc[UR22][R48.64], !P5 ;  /* 0x100d400030867fae */ /* 0x0005e2000e9a1016 */
[----:B------:R-:W3:Y:S01]  /*aa30*/  LDC R6, c[0x0][0x3a0] ;  /* 0x0000e800ff067b82 */ /* 0x000ee20000000800 */
[----:B------:R-:W-:Y:S02]  /*aa40*/  VIADD R132, R132, 0xffffff47 ;  /* 0xffffff4784847836 */ /* 0x000fe40000000000 */
[----:B------:R2:W-:Y:S03]  /*aa50*/  STL.64 [R1+0xd0], R48 ;  /* 0x0000d03001007387 */ /* 0x0005e60000100a00 */
[----:B------:R-:W-:Y:S01]  /*aa60*/  ISETP.GE.U32.AND P5, PT, R132, 0x7ffffec8, PT ;  /* 0x7ffffec88400780c */ /* 0x000fe20003fa6070 */
[C---:B------:R-:W-:Y:S01]  /*aa70*/  IMAD.WIDE R250, R133.reuse, 0x4, R146 ;  /* 0x0000000485fa7825 */ /* 0x040fe200078e0292 */
[----:B------:R-:W4:Y:S03]  /*aa80*/  LDC R47, c[0x0][0x3a0] ;  /* 0x0000e800ff2f7b82 */ /* 0x000f260000000800 */
[----:B--2---:R-:W-:-:S05]  /*aa90*/  IMAD.WIDE R48, R133, 0x4, R82 ;  /* 0x0000000485307825 */ /* 0x004fca00078e0252 */
[----:B------:R-:W2:Y:S01]  /*aaa0*/  LDC R132, c[0x0][0x3a0] ;  /* 0x0000e800ff847b82 */ /* 0x000ea20000000800 */
[----:B------:R1:W-:Y:S04]  /*aab0*/  STL.64 [R1+0xc8], R48 ;  /* 0x0000c83001007387 */ /* 0x0003e80000100a00 */
[----:B------:R1:W-:Y:S01]  /*aac0*/  LDGSTS.E [R134+0x100d8], desc[UR22][R48.64], !P3 ;  /* 0x100d800030867fae */ /* 0x0003e2000d9a1016 */
[----:B------:R-:W-:Y:S01]  /*aad0*/  ISETP.GE.U32.AND P3, PT, R4, 0x7ffffec6, PT ;  /* 0x7ffffec60400780c */ /* 0x000fe20003f66070 */
[----:B-1----:R-:W-:Y:S02]  /*aae0*/  VIADD R4, R46, 0xffffff44 ;  /* 0xffffff442e047836 */ /* 0x002fe40000000000 */
[----:B------:R-:W1:Y:S01]  /*aaf0*/  LDC R46, c[0x0][0x3a0] ;  /* 0x0000e800ff2e7b82 */ /* 0x000e620000000800 */
[----:B------:R-:W-:-:S05]  /*ab00*/  IMAD.WIDE R48, R133, 0x4, R84 ;  /* 0x0000000485307825 */ /* 0x000fca00078e0254 */
[----:B------:R3:W-:Y:S04]  /*ab10*/  STL.64 [R1+0xc0], R48 ;  /* 0x0000c03001007387 */ /* 0x0007e80000100a00 */
[----:B------:R3:W-:Y:S01]  /*ab20*/  LDGSTS.E [R134+0x100dc], desc[UR22][R48.64], !P6 ;  /* 0x100dc00030867fae */ /* 0x0007e2000f1a1016 */
[----:B------:R-:W-:Y:S02]  /*ab30*/  ISETP.GE.U32.AND P6, PT, R4, 0x7ffffec5, PT ;  /* 0x7ffffec50400780c */ /* 0x000fe40003fc6070 */
[----:B------:R-:W-:Y:S02]  /*ab40*/  IADD3 R4, PT, PT, R5, -0xbd, RZ ;  /* 0xffffff4305047810 */ /* 0x000fe40007ffe0ff */
[----:B------:R-:W2:Y:S01]  /*ab50*/  LDC R5, c[0x0][0x3a0] ;  /* 0x0000e800ff057b82 */ /* 0x000ea20000000800 */
[----:B---3--:R-:W-:-:S05]  /*ab60*/  IMAD.WIDE R48, R133, 0x4, R86 ;  /* 0x0000000485307825 */ /* 0x008fca00078e0256 */
[----:B------:R3:W-:Y:S01]  /*ab70*/  LDGSTS.E [R134+0x100e0], desc[UR22][R48.64], !P5 ;  /* 0x100e000030867fae */ /* 0x0007e2000e9a1016 */
[----:B------:R-:W-:Y:S01]  /*ab80*/  ISETP.GE.U32.AND P5, PT, R4, 0x7ffffec4, PT ;  /* 0x7ffffec40400780c */ /* 0x000fe20003fa6070 */
[----:B------:R-:W-:Y:S02]  /*ab90*/  VIADD R4, R6, 0xffffff42 ;  /* 0xffffff4206047836 */ /* 0x000fe40000000000 */
[----:B------:R-:W4:Y:S01]  /*aba0*/  LDC R6, c[0x0][0x3a0] ;  /* 0x0000e800ff067b82 */ /* 0x000f220000000800 */
[----:B------:R3:W-:Y:S02]  /*abb0*/  STL.64 [R1+0xb8], R48 ;  /* 0x0000b83001007387 */ /* 0x0007e40000100a00 */
[----:B---3--:R-:W-:-:S05]  /*abc0*/  IMAD.WIDE R48, R133, 0x4, R88 ;  /* 0x0000000485307825 */ /* 0x008fca00078e0258 */
[----:B------:R3:W-:Y:S04]  /*abd0*/  STL.64 [R1+0xb0], R48 ;  /* 0x0000b03001007387 */ /* 0x0007e80000100a00 */
[----:B------:R3:W-:Y:S01]  /*abe0*/  LDGSTS.E [R134+0x100e4], desc[UR22][R48.64], !P4 ;  /* 0x100e400030867fae */ /* 0x0007e2000e1a1016 */
[----:B------:R-:W-:Y:S01]  /*abf0*/  ISETP.GE.U32.AND P4, PT, R4, 0x7ffffec3, PT ;  /* 0x7ffffec30400780c */ /* 0x000fe20003f86070 */
[----:B-1----:R-:W-:Y:S02]  /*ac00*/  VIADD R4, R46, 0xffffff41 ;  /* 0xffffff412e047836 */ /* 0x002fe40000000000 */
[----:B------:R-:W1:Y:S01]  /*ac10*/  LDC R46, c[0x0][0x3a0] ;  /* 0x0000e800ff2e7b82 */ /* 0x000e620000000800 */
[----:B---3--:R-:W-:-:S05]  /*ac20*/  IMAD.WIDE R48, R133, 0x4, R90 ;  /* 0x0000000485307825 */ /* 0x008fca00078e025a */
[----:B------:R3:W-:Y:S04]  /*ac30*/  STL.64 [R1+0xa8], R48 ;  /* 0x0000a83001007387 */ /* 0x0007e80000100a00 */
[----:B------:R3:W-:Y:S01]  /*ac40*/  LDGSTS.E [R134+0x100e8], desc[UR22][R48.64], !P3 ;  /* 0x100e800030867fae */ /* 0x0007e2000d9a1016 */
[----:B------:R-:W-:Y:S01]  /*ac50*/  ISETP.GE.U32.AND P3, PT, R4, 0x7ffffec2, PT ;  /* 0x7ffffec20400780c */ /* 0x000fe20003f66070 */
[----:B--2---:R-:W-:Y:S02]  /*ac60*/  VIADD R4, R5, 0xffffff40 ;  /* 0xffffff4005047836 */ /* 0x004fe40000000000 */
[----:B------:R-:W2:Y:S01]  /*ac70*/  LDC R5, c[0x0][0x3a0] ;  /* 0x0000e800ff057b82 */ /* 0x000ea20000000800 */
[----:B---3--:R-:W-:-:S05]  /*ac80*/  IMAD.WIDE R48, R133, 0x4, R92 ;  /* 0x0000000485307825 */ /* 0x008fca00078e025c */
[----:B------:R3:W-:Y:S01]  /*ac90*/  LDGSTS.E [R134+0x100ec], desc[UR22][R48.64], !P6 ;  /* 0x100ec00030867fae */ /* 0x0007e2000f1a1016 */
[----:B------:R-:W-:Y:S01]  /*aca0*/  ISETP.GE.U32.AND P6, PT, R4, 0x7ffffec1, PT ;  /* 0x7ffffec10400780c */ /* 0x000fe20003fc6070 */
[----:B----4-:R-:W-:Y:S02]  /*acb0*/  VIADD R4, R6, 0xffffff3f ;  /* 0xffffff3f06047836 */ /* 0x010fe40000000000 */
        /* <DEDUP_REMOVED lines=16> */
[----:B------:R-:W-:Y:S02]  /*adc0*/  ISETP.GE.U32.AND P3, PT, R4, 0x7ffffebe, PT ;  /* 0x7ffffebe0400780c */ /* 0x000fe40003f66070 */
[----:B----4-:R-:W-:Y:S02]  /*add0*/  IADD3 R4, PT, PT, R6, -0xc4, RZ ;  /* 0xffffff3c06047810 */ /* 0x010fe40007ffe0ff */
        /* <DEDUP_REMOVED lines=41> */
[----:B------:R-:W-:Y:S02]  /*b070*/  ISETP.GE.U32.AND P4, PT, R4, 0x7ffffeb7, PT ;  /* 0x7ffffeb70400780c */ /* 0x000fe40003f86070 */
[----:B-1----:R-:W-:Y:S02]  /*b080*/  IADD3 R4, PT, PT, R46, -0xcb, RZ ;  /* 0xffffff352e047810 */ /* 0x002fe40007ffe0ff */
        /* <DEDUP_REMOVED lines=40> */
[----:B------:R-:W-:Y:S02]  /*b310*/  ISETP.GE.U32.AND P5, PT, R4, 0x7ffffeb0, PT ;  /* 0x7ffffeb00400780c */ /* 0x000fe40003fa6070 */
[----:B--2---:R-:W-:Y:S02]  /*b320*/  IADD3 R4, PT, PT, R5, -0xd2, RZ ;  /* 0xffffff2e05047810 */ /* 0x004fe40007ffe0ff */
        /* <DEDUP_REMOVED lines=14> */
[----:B------:R3:W-:Y:S01]  /*b410*/  LDGSTS.E [R134+0x1013c], desc[UR22][R48.64], !P6 ;  /* 0x1013c00030867fae */ /* 0x0007e2000f1a1016 */
[----:B------:R-:W-:Y:S01]  /*b420*/  ISETP.GE.U32.AND P6, PT, R4, 0x7ffffead, PT ;  /* 0x7ffffead0400780c */ /* 0x000fe20003fc6070 */
[----:B--2---:R-:W-:Y:S02]  /*b430*/  VIADD R4, R5, 0xffffff2b ;  /* 0xffffff2b05047836 */ /* 0x004fe40000000000 */
[----:B------:R-:W2:Y:S01]  /*b440*/  LDC R5, c[0x0][0x3a0] ;  /* 0x0000e800ff057b82 */ /* 0x000ea20000000800 */
[----:B------:R-:W-:Y:S02]  /*b450*/  LDGSTS.E [R134+0x10140], desc[UR22][R250.64], !P5 ;  /* 0x10140000fa867fae */ /* 0x000fe4000e9a1016 */
[----:B------:R-:W-:Y:S01]  /*b460*/  ISETP.GE.U32.AND P5, PT, R4, 0x7ffffeac, PT ;  /* 0x7ffffeac0400780c */ /* 0x000fe20003fa6070 */
[----:B----4-:R-:W-:-:S04]  /*b470*/  VIADD R4, R6, 0xffffff2a ;  /* 0xffffff2a06047836 */ /* 0x010fc80000000000 */
[----:B------:R-:W4:Y:S01]  /*b480*/  LDC R6, c[0x0][0x3a0] ;  /* 0x0000e800ff067b82 */ /* 0x000f220000000800 */
[----:B------:R-:W-:-:S04]  /*b490*/  IMAD.WIDE R248, R133, 0x4, R148 ;  /* 0x0000000485f87825 */ /* 0x000fc800078e0294 */
[C---:B------:R-:W-:Y:S01]  /*b4a0*/  IMAD.WIDE R246, R133.reuse, 0x4, R150 ;  /* 0x0000000485f67825 */ /* 0x040fe200078e0296 */
[----:B------:R-:W-:Y:S01]  /*b4b0*/  LDGSTS.E [R134+0x10144], desc[UR22][R248.64], !P4 ;  /* 0x10144000f8867fae */ /* 0x000fe2000e1a1016 */
[----:B------:R-:W-:Y:S02]  /*b4c0*/  ISETP.GE.U32.AND P4, PT, R4, 0x7ffffeab, PT ;  /* 0x7ffffeab0400780c */ /* 0x000fe40003f86070 */
[----:B-1----:R-:W-:Y:S01]  /*b4d0*/  VIADD R4, R46, 0xffffff29 ;  /* 0xffffff292e047836 */ /* 0x002fe20000000000 */
[----:B------:R1:W-:Y:S01]  /*b4e0*/  LDGSTS.E [R134+0x10148], desc[UR22][R246.64], !P3 ;  /* 0x10148000f6867fae */ /* 0x0003e2000d9a1016 */
[----:B------:R-:W1:Y:S01]  /*b4f0*/  LDC R46, c[0x0][0x3a0] ;  /* 0x0000e800ff2e7b82 */ /* 0x000e620000000800 */
[----:B------:R-:W-:Y:S02]  /*b500*/  IMAD.WIDE R244, R133, 0x4, R152 ;  /* 0x0000000485f47825 */ /* 0x000fe400078e0298 */
[----:B------:R-:W-:Y:S02]  /*b510*/  ISETP.GE.U32.AND P3, PT, R4, 0x7ffffeaa, PT ;  /* 0x7ffffeaa0400780c */ /* 0x000fe40003f66070 */
[----:B--2---:R-:W-:Y:S01]  /*b520*/  VIADD R4, R5, 0xffffff28 ;  /* 0xffffff2805047836 */ /* 0x004fe20000000000 */
[----:B------:R-:W-:Y:S02]  /*b530*/  LDGSTS.E [R134+0x1014c], desc[UR22][R244.64], !P6 ;  /* 0x1014c000f4867fae */ /* 0x000fe4000f1a1016 */
[----:B------:R-:W2:Y:S02]  /*b540*/  LDC R5, c[0x0][0x3a0] ;  /* 0x0000e800ff057b82 */ /* 0x000ea40000000800 */
[----:B------:R-:W-:-:S02]  /*b550*/  ISETP.GE.U32.AND P6, PT, R4, 0x7ffffea9, PT ;  /* 0x7ffffea90400780c */ /* 0x000fc40003fc6070 */
[----:B----4-:R-:W-:-:S04]  /*b560*/  IADD3 R4, PT, PT, R6, -0xd9, RZ ;  /* 0xffffff2706047810 */ /* 0x010fc80007ffe0ff */
[----:B------:R-:W4:Y:S01]  /*b570*/  LDC R6, c[0x0][0x3a0] ;  /* 0x0000e800ff067b82 */ /* 0x000f220000000800 */
[----:B------:R-:W-:-:S04]  /*b580*/  IMAD.WIDE R242, R133, 0x4, R154 ;  /* 0x0000000485f27825 */ /* 0x000fc800078e029a */
[C---:B------:R-:W-:Y:S01]  /*b590*/  IMAD.WIDE R156, R133.reuse, 0x4, R156 ;  /* 0x00000004859c7825 */ /* 0x040fe200078e029c */
[----:B------:R-:W-:Y:S01]  /*b5a0*/  LDGSTS.E [R134+0x10150], desc[UR22][R242.64], !P5 ;  /* 0x10150000f2867fae */ /* 0x000fe2000e9a1016 */
[----:B------:R-:W-:Y:S01]  /*b5b0*/  ISETP.GE.U32.AND P5, PT, R4, 0x7ffffea8, PT ;  /* 0x7ffffea80400780c */ /* 0x000fe20003fa6070 */
[----:B------:R-:W3:Y:S01]  /*b5c0*/  LDC R152, c[0x0][0x3a0] ;  /* 0x0000e800ff987b82 */ /* 0x000ee20000000800 */
[----:B-1----:R-:W-:Y:S01]  /*b5d0*/  VIADD R4, R46, 0xffffff26 ;  /* 0xffffff262e047836 */ /* 0x002fe20000000000 */
[----:B------:R-:W-:Y:S01]  /*b5e0*/  LDGSTS.E [R134+0x10154], desc[UR22][R156.64], !P4 ;  /* 0x101540009c867fae */ /* 0x000fe2000e1a1016 */
[----:B------:R-:W-:-:S05]  /*b5f0*/  IMAD.WIDE R158, R133, 0x4, R158 ;  /* 0x00000004859e7825 */ /* 0x000fca00078e029e */
[----:B------:R-:W1:Y:S01]  /*b600*/  LDC R46, c[0x0][0x3a0] ;  /* 0x0000e800ff2e7b82 */ /* 0x000e620000000800 */
[----:B------:R-:W-:Y:S01]  /*b610*/  ISETP.GE.U32.AND P4, PT, R4, 0x7ffffea7, PT ;  /* 0x7ffffea70400780c */ /* 0x000fe20003f86070 */
[----:B--2---:R-:W-:Y:S01]  /*b620*/  VIADD R4, R5, 0xffffff25 ;  /* 0xffffff2505047836 */ /* 0x004fe20000000000 */
[----:B------:R2:W-:Y:S05]  /*b630*/  LDGSTS.E [R134+0x10158], desc[UR22][R158.64], !P3 ;  /* 0x101580009e867fae */ /* 0x0005ea000d9a1016 */
[----:B------:R-:W2:Y:S01]  /*b640*/  LDC R5, c[0x0][0x3a0] ;  /* 0x0000e800ff057b82 */ /* 0x000ea20000000800 */
[----:B------:R-:W-:Y:S01]  /*b650*/  ISETP.GE.U32.AND P3, PT, R4, 0x7ffffea6, PT ;  /* 0x7ffffea60400780c */ /* 0x000fe20003f66070 */
[----:B----4-:R-:W-:-:S06]  /*b660*/  VIADD R4, R6, 0xffffff24 ;  /* 0xffffff2406047836 */ /* 0x010fcc0000000000 */
[----:B------:R-:W4:Y:S01]  /*b670*/  LDC R6, c[0x0][0x3a0] ;  /* 0x0000e800ff067b82 */ /* 0x000f220000000800 */
[----:B------:R-:W-:-:S04]  /*b680*/  IMAD.WIDE R160, R133, 0x4, R160 ;  /* 0x0000000485a07825 */ /* 0x000fc800078e02a0 */
[C---:B------:R-:W-:Y:S01]  /*b690*/  IMAD.WIDE R162, R133.reuse, 0x4, R162 ;  /* 0x0000000485a27825 */ /* 0x040fe200078e02a2 */
[----:B------:R-:W-:Y:S01]  /*b6a0*/  LDGSTS.E [R134+0x1015c], desc[UR22][R160.64], !P6 ;  /* 0x1015c000a0867fae */ /* 0x000fe2000f1a1016 */
[----:B------:R-:W-:Y:S02]  /*b6b0*/  ISETP.GE.U32.AND P6, PT, R4, 0x7ffffea5, PT ;  /* 0x7ffffea50400780c */ /* 0x000fe40003fc6070 */
[----:B-1----:R-:W-:Y:S01]  /*b6c0*/  VIADD R4, R46, 0xffffff23 ;  /* 0xffffff232e047836 */ /* 0x002fe20000000000 */
[----:B------:R1:W-:Y:S01]  /*b6d0*/  STL.64 [R1], R48 ;  /* 0x0000003001007387 */ /* 0x0003e20000100a00 */
[----:B------:R-:W3:Y:S01]  /*b6e0*/  LDC R46, c[0x0][0x3a0] ;  /* 0x0000e800ff2e7b82 */ /* 0x000ee20000000800 */
[----:B------:R-:W-:Y:S02]  /*b6f0*/  IMAD.WIDE R164, R133, 0x4, R164 ;  /* 0x0000000485a47825 */ /* 0x000fe400078e02a4 */
[----:B------:R-:W-:Y:S01]  /*b700*/  LDGSTS.E [R134+0x10160], desc[UR22][R162.64], !P5 ;  /* 0x10160000a2867fae */ /* 0x000fe2000e9a1016 */
[----:B------:R-:W-:Y:S01]  /*b710*/  ISETP.GE.U32.AND P5, PT, R4, 0x7ffffea4, PT ;  /* 0x7ffffea40400780c */ /* 0x000fe20003fa6070 */
[----:B--2---:R-:W-:-:S02]  /*b720*/  VIADD R4, R5, 0xffffff22 ;  /* 0xffffff2205047836 */ /* 0x004fc40000000000 */
[----:B------:R-:W2:Y:S01]  /*b730*/  LDL.LU.64 R50, [R1+0x140] ;  /* 0x0001400001327983 */ /* 0x000ea20000300a00 */
[----:B------:R-:W3:Y:S03]  /*b740*/  LDC R5, c[0x0][0x3a0] ;  /* 0x0000e800ff057b82 */ /* 0x000ee60000000800 */
[----:B-1----:R-:W2:Y:S04]  /*b750*/  LDL.LU.64 R48, [R1+0x138] ;  /* 0x0001380001307983 */ /* 0x002ea80000300a00 */
[----:B------:R-:W-:Y:S01]  /*b760*/  LDGSTS.E [R134+0x10164], desc[UR22][R164.64], !P4 ;  /* 0x10164000a4867fae */ /* 0x000fe2000e1a1016 */
[----:B------:R-:W-:Y:S01]  /*b770*/  ISETP.GE.U32.AND P4, PT, R4, 0x7ffffea3, PT ;  /* 0x7ffffea30400780c */ /* 0x000fe20003f86070 */
[----:B----4-:R-:W-:-:S02]  /*b780*/  VIADD R4, R6, 0xffffff21 ;  /* 0xffffff2106047836 */ /* 0x010fc40000000000 */
[----:B------:R-:W1:Y:S01]  /*b790*/  LDC R6, c[0x0][0x3a0] ;  /* 0x0000e800ff067b82 */ /* 0x000e620000000800 */
[----:B------:R-:W-:-:S04]  /*b7a0*/  IMAD.WIDE R166, R133, 0x4, R166 ;  /* 0x0000000485a67825 */ /* 0x000fc800078e02a6 */
[C---:B------:R-:W-:Y:S01]  /*b7b0*/  IMAD.WIDE R168, R133.reuse, 0x4, R168 ;  /* 0x0000000485a87825 */ /* 0x040fe200078e02a8 */
[----:B------:R-:W-:Y:S01]  /*b7c0*/  LDGSTS.E [R134+0x10168], desc[UR22][R166.64], !P3 ;  /* 0x10168000a6867fae */ /* 0x000fe2000d9a1016 */
[----:B------:R-:W-:Y:S02]  /*b7d0*/  ISETP.GE.U32.AND P3, PT, R4, 0x7ffffea2, PT ;  /* 0x7ffffea20400780c */ /* 0x000fe40003f66070 */
[----:B---3--:R-:W-:Y:S01]  /*b7e0*/  IADD3 R4, PT, PT, R46, -0xe0, RZ ;  /* 0xffffff202e047810 */ /* 0x008fe20007ffe0ff */
[----:B------:R-:W-:Y:S01]  /*b7f0*/  LDGSTS.E [R134+0x1016c], desc[UR22][R168.64], !P6 ;  /* 0x1016c000a8867fae */ /* 0x000fe2000f1a1016 */
[----:B------:R-:W3:Y:S01]  /*b800*/  LDC R46, c[0x0][0x3a0] ;  /* 0x0000e800ff2e7b82 */ /* 0x000ee20000000800 */
[----:B------:R-:W-:Y:S01]  /*b810*/  IMAD.WIDE R170, R133, 0x4, R170 ;  /* 0x0000000485aa7825 */ /* 0x000fe200078e02aa */
[----:B------:R-:W-:-:S03]  /*b820*/  ISETP.GE.U32.AND P6, PT, R4, 0x7ffffea1, PT ;  /* 0x7ffffea10400780c */ /* 0x000fc60003fc6070 */
[----:B------:R-:W-:Y:S01]  /*b830*/  VIADD R4, R5, 0xffffff1f ;  /* 0xffffff1f05047836 */ /* 0x000fe20000000000 */
[----:B------:R-:W-:Y:S02]  /*b840*/  LDGSTS.E [R134+0x10170], desc[UR22][R170.64], !P5 ;  /* 0x10170000aa867fae */ /* 0x000fe4000e9a1016 */
[----:B------:R-:W4:Y:S02]  /*b850*/  LDC R5, c[0x0][0x3a0] ;  /* 0x0000e800ff057b82 */ /* 0x000f240000000800 */
[----:B------:R-:W-:Y:S01]  /*b860*/  ISETP.GE.U32.AND P5, PT, R4, 0x7ffffea0, PT ;  /* 0x7ffffea00400780c */ /* 0x000fe20003fa6070 */
[----:B-1----:R-:W-:-:S05]  /*b870*/  VIADD R4, R6, 0xffffff1e ;  /* 0xffffff1e06047836 */ /* 0x002fca0000000000 */
[----:B------:R-:W1:Y:S01]  /*b880*/  LDC R6, c[0x0][0x3a0] ;  /* 0x0000e800ff067b82 */ /* 0x000e620000000800 */
[----:B------:R-:W-:-:S04]  /*b890*/  IMAD.WIDE R172, R133, 0x4, R172 ;  /* 0x0000000485ac7825 */ /* 0x000fc800078e02ac */
[C---:B------:R-:W-:Y:S01]  /*b8a0*/  IMAD.WIDE R174, R133.reuse, 0x4, R174 ;  /* 0x0000000485ae7825 */ /* 0x040fe200078e02ae */
[----:B------:R-:W-:Y:S01]  /*b8b0*/  LDGSTS.E [R134+0x10174], desc[UR22][R172.64], !P4 ;  /* 0x10174000ac867fae */ /* 0x000fe2000e1a1016 */
[----:B------:R-:W-:Y:S02]  /*b8c0*/  ISETP.GE.U32.AND P4, PT, R4, 0x7ffffe9f, PT ;  /* 0x7ffffe9f0400780c */ /* 0x000fe40003f86070 */
[----:B---3--:R-:W-:Y:S01]  /*b8d0*/  VIADD R4, R46, 0xffffff1d ;  /* 0xffffff1d2e047836 */ /* 0x008fe20000000000 */
[----:B------:R-:W-:Y:S01]  /*b8e0*/  LDGSTS.E [R134+0x10178], desc[UR22][R174.64], !P3 ;  /* 0x10178000ae867fae */ /* 0x000fe2000d9a1016 */
[----:B------:R-:W3:Y:S01]  /*b8f0*/  LDC R46, c[0x0][0x3a0] ;  /* 0x0000e800ff2e7b82 */ /* 0x000ee20000000800 */
[----:B------:R-:W-:Y:S02]  /*b900*/  IMAD.WIDE R176, R133, 0x4, R176 ;  /* 0x0000000485b07825 */ /* 0x000fe400078e02b0 */
[----:B------:R-:W-:Y:S02]  /*b910*/  ISETP.GE.U32.AND P3, PT, R4, 0x7ffffe9e, PT ;  /* 0x7ffffe9e0400780c */ /* 0x000fe40003f66070 */
[----:B----4-:R-:W-:Y:S01]  /*b920*/  VIADD R4, R5, 0xffffff1c ;  /* 0xffffff1c05047836 */ /* 0x010fe20000000000 */
        /* <DEDUP_REMOVED lines=14> */
[----:B----4-:R-:W-:Y:S01]  /*ba10*/  IADD3 R4, PT, PT, R5, -0xe7, RZ ;  /* 0xffffff1905047810 */ /* 0x010fe20007ffe0ff */
[----:B------:R-:W-:Y:S02]  /*ba20*/  LDGSTS.E [R134+0x10188], desc[UR22][R182.64], !P3 ;  /* 0x10188000b6867fae */ /* 0x000fe4000d9a1016 */
[----:B------:R-:W4:Y:S01]  /*ba30*/  LDC R5, c[0x0][0x3a0] ;  /* 0x0000e800ff057b82 */ /* 0x000f220000000800 */
[----:B------:R-:W-:Y:S01]  /*ba40*/  ISETP.GE.U32.AND P3, PT, R4, 0x7ffffe9a, PT ;  /* 0x7ffffe9a0400780c */ /* 0x000fe20003f66070 */
[----:B-1----:R-:W-:-:S06]  /*ba50*/  VIADD R4, R6, 0xffffff18 ;  /* 0xffffff1806047836 */ /* 0x002fcc0000000000 */
        /* <DEDUP_REMOVED lines=28> */
[----:B------:R-:W-:-:S02]  /*bc20*/  ISETP.GE.U32.AND P5, PT, R4, 0x7ffffe94, PT ;  /* 0x7ffffe940400780c */ /* 0x000fc40003fa6070 */
[----:B-1----:R-:W-:-:S04]  /*bc30*/  IADD3 R4, PT, PT, R6, -0xee, RZ ;  /* 0xffffff1206047810 */ /* 0x002fc80007ffe0ff */
        /* <DEDUP_REMOVED lines=22> */
[----:B------:R-:W-:Y:S01]  /*bda0*/  IMAD.WIDE R206, R133, 0x4, R206 ;  /* 0x0000000485ce7825 */ /* 0x000fe200078e02ce */
[----:B------:R-:W3:Y:S02]  /*bdb0*/  LDC R46, c[0x0][0x3a0] ;  /* 0x0000e800ff2e7b82 */ /* 0x000ee40000000800 */
[----:B------:R-:W-:Y:S01]  /*bdc0*/  ISETP.GE.U32.AND P4, PT, R4, 0x7ffffe8f, PT ;  /* 0x7ffffe8f0400780c */ /* 0x000fe20003f86070 */
[----:B----4-:R-:W-:Y:S01]  /*bdd0*/  VIADD R4, R5, 0xffffff0d ;  /* 0xffffff0d05047836 */ /* 0x010fe20000000000 */
[----:B------:R-:W-:Y:S04]  /*bde0*/  LDGSTS.E [R134+0x101b8], desc[UR22][R206.64], !P3 ;  /* 0x101b8000ce867fae */ /* 0x000fe8000d9a1016 */
[----:B------:R-:W4:Y:S01]  /*bdf0*/  LDC R5, c[0x0][0x3a0] ;  /* 0x0000e800ff057b82 */ /* 0x000f220000000800 */
[----:B------:R-:W-:Y:S01]  /*be00*/  ISETP.GE.U32.AND P3, PT, R4, 0x7ffffe8e, PT ;  /* 0x7ffffe8e0400780c */ /* 0x000fe20003f66070 */
[----:B------:R-:W-:-:S04]  /*be10*/  IMAD.WIDE R208, R133, 0x4, R208 ;  /* 0x0000000485d07825 */ /* 0x000fc800078e02d0 */
[----:B-1----:R-:W-:Y:S01]  /*be20*/  VIADD R4, R6, 0xffffff0c ;  /* 0xffffff0c06047836 */ /* 0x002fe20000000000 */
[----:B------:R-:W-:Y:S01]  /*be30*/  LDGSTS.E [R134+0x101bc], desc[UR22][R208.64], !P6 ;  /* 0x101bc000d0867fae */ /* 0x000fe2000f1a1016 */
[----:B------:R-:W-:Y:S01]  /*be40*/  IMAD.WIDE R210, R133, 0x4, R210 ;  /* 0x0000000485d27825 */ /* 0x000fe200078e02d2 */
[----:B------:R-:W1:Y:S02]  /*be50*/  LDC R6, c[0x0][0x3a0] ;  /* 0x0000e800ff067b82 */ /* 0x000e640000000800 */
[----:B------:R-:W-:Y:S02]  /*be60*/  ISETP.GE.U32.AND P6, PT, R4, 0x7ffffe8d, PT ;  /* 0x7ffffe8d0400780c */ /* 0x000fe40003fc6070 */
[----:B------:R-:W-:Y:S01]  /*be70*/  IADD3 R4, PT, PT, R47, -0xf5, RZ ;  /* 0xffffff0b2f047810 */ /* 0x000fe20007ffe0ff */
[----:B------:R-:W-:Y:S03]  /*be80*/  LDGSTS.E [R134+0x101c0], desc[UR22][R210.64], !P5 ;  /* 0x101c0000d2867fae */ /* 0x000fe6000e9a1016 */
[----:B------:R-:W1:Y:S01]  /*be90*/  LDC R47, c[0x0][0x3a0] ;  /* 0x0000e800ff2f7b82 */ /* 0x000e620000000800 */
[----:B------:R-:W-:Y:S01]  /*bea0*/  ISETP.GE.U32.AND P5, PT, R4, 0x7ffffe8c, PT ;  /* 0x7ffffe8c0400780c */ /* 0x000fe20003fa6070 */
[----:B------:R-:W-:-:S04]  /*beb0*/  IMAD.WIDE R212, R133, 0x4, R212 ;  /* 0x0000000485d47825 */ /* 0x000fc800078e02d4 */
[----:B----4-:R-:W-:Y:S01]  /*bec0*/  VIADD R4, R5, 0xffffff0a ;  /* 0xffffff0a05047836 */ /* 0x010fe20000000000 */
[----:B------:R-:W-:Y:S01]  /*bed0*/  LDGSTS.E [R134+0x101c4], desc[UR22][R212.64], !P4 ;  /* 0x101c4000d4867fae */ /* 0x000fe2000e1a1016 */
[C---:B------:R-:W-:Y:S01]  /*bee0*/  IMAD.WIDE R214, R133.reuse, 0x4, R214 ;  /* 0x0000000485d67825 */ /* 0x040fe200078e02d6 */
[----:B------:R-:W4:Y:S02]  /*bef0*/  LDC R5, c[0x0][0x3a0] ;  /* 0x0000e800ff057b82 */ /* 0x000f240000000800 */
[----:B------:R-:W-:Y:S01]  /*bf00*/  ISETP.GE.U32.AND P4, PT, R4, 0x7ffffe8b, PT ;  /* 0x7ffffe8b0400780c */ /* 0x000fe20003f86070 */
[----:B---3--:R-:W-:Y:S01]  /*bf10*/  VIADD R4, R46, 0xffffff09 ;  /* 0xffffff092e047836 */ /* 0x008fe20000000000 */
[----:B------:R-:W-:Y:S01]  /*bf20*/  LDGSTS.E [R134+0x101c8], desc[UR22][R214.64], !P3 ;  /* 0x101c8000d6867fae */ /* 0x000fe2000d9a1016 */
[----:B------:R-:W-:-:S03]  /*bf30*/  IMAD.WIDE R216, R133, 0x4, R216 ;  /* 0x0000000485d87825 */ /* 0x000fc600078e02d8 */
[----:B------:R-:W-:Y:S01]  /*bf40*/  ISETP.GE.U32.AND P3, PT, R4, 0x7ffffe8a, PT ;  /* 0x7ffffe8a0400780c */ /* 0x000fe20003f66070 */
[----:B------:R-:W3:Y:S01]  /*bf50*/  LDC R46, c[0x0][0x3a0] ;  /* 0x0000e800ff2e7b82 */ /* 0x000ee20000000800 */
[----:B------:R-:W-:Y:S01]  /*bf60*/  LDGSTS.E [R134+0x101cc], desc[UR22][R216.64], !P6 ;  /* 0x101cc000d8867fae */ /* 0x000fe2000f1a1016 */
[----:B-1----:R-:W-:Y:S02]  /*bf70*/  VIADD R4, R47, 0xffffff08 ;  /* 0xffffff082f047836 */ /* 0x002fe40000000000 */
[----:B------:R-:W-:-:S04]  /*bf80*/  IMAD.WIDE R218, R133, 0x4, R218 ;  /* 0x0000000485da7825 */ /* 0x000fc800078e02da */
[----:B------:R-:W1:Y:S01]  /*bf90*/  LDC R47, c[0x0][0x3a0] ;  /* 0x0000e800ff2f7b82 */ /* 0x000e620000000800 */
[----:B------:R-:W-:Y:S01]  /*bfa0*/  ISETP.GE.U32.AND P6, PT, R4, 0x7ffffe89, PT ;  /* 0x7ffffe890400780c */ /* 0x000fe20003fc6070 */
[----:B------:R-:W-:Y:S01]  /*bfb0*/  VIADD R4, R6, 0xffffff07 ;  /* 0xffffff0706047836 */ /* 0x000fe20000000000 */
[----:B------:R-:W-:Y:S05]  /*bfc0*/  LDGSTS.E [R134+0x101d0], desc[UR22][R218.64], !P5 ;  /* 0x101d0000da867fae */ /* 0x000fea000e9a1016 */
[----:B------:R-:W1:Y:S01]  /*bfd0*/  LDC R6, c[0x0][0x3a0] ;  /* 0x0000e800ff067b82 */ /* 0x000e620000000800 */
[----:B------:R-:W-:Y:S01]  /*bfe0*/  ISETP.GE.U32.AND P5, PT, R4, 0x7ffffe88, PT ;  /* 0x7ffffe880400780c */ /* 0x000fe20003fa6070 */
[----:B------:R-:W-:-:S04]  /*bff0*/  IMAD.WIDE R220, R133, 0x4, R220 ;  /* 0x0000000485dc7825 */ /* 0x000fc800078e02dc */
[----:B----4-:R-:W-:Y:S01]  /*c000*/  VIADD R4, R5, 0xffffff06 ;  /* 0xffffff0605047836 */ /* 0x010fe20000000000 */
[----:B------:R-:W-:Y:S01]  /*c010*/  LDGSTS.E [R134+0x101d4], desc[UR22][R220.64], !P4 ;  /* 0x101d4000dc867fae */ /* 0x000fe2000e1a1016 */
[----:B------:R-:W-:Y:S01]  /*c020*/  IMAD.WIDE R222, R133, 0x4, R222 ;  /* 0x0000000485de7825 */ /* 0x000fe200078e02de */
[----:B------:R-:W4:Y:S02]  /*c030*/  LDC R5, c[0x0][0x3a0] ;  /* 0x0000e800ff057b82 */ /* 0x000f240000000800 */
[----:B------:R-:W-:Y:S01]  /*c040*/  ISETP.GE.U32.AND P4, PT, R4, 0x7ffffe87, PT ;  /* 0x7ffffe870400780c */ /* 0x000fe20003f86070 */
[----:B---3--:R-:W-:Y:S01]  /*c050*/  VIADD R4, R46, 0xffffff05 ;  /* 0xffffff052e047836 */ /* 0x008fe20000000000 */
[----:B------:R-:W-:Y:S04]  /*c060*/  LDGSTS.E [R134+0x101d8], desc[UR22][R222.64], !P3 ;  /* 0x101d8000de867fae */ /* 0x000fe8000d9a1016 */
[----:B------:R-:W-:Y:S01]  /*c070*/  ISETP.GE.U32.AND P3, PT, R4, 0x7ffffe86, PT ;  /* 0x7ffffe860400780c */ /* 0x000fe20003f66070 */
[----:B------:R-:W3:Y:S01]  /*c080*/  LDC R46, c[0x0][0x3a0] ;  /* 0x0000e800ff2e7b82 */ /* 0x000ee20000000800 */
[----:B-1----:R-:W-:-:S07]  /*c090*/  IADD3 R4, PT, PT, R6, -0xfc, RZ ;  /* 0xffffff0406047810 */ /* 0x002fce0007ffe0ff */
[----:B------:R-:W1:Y:S01]  /*c0a0*/  LDC R6, c[0x0][0x3a0] ;  /* 0x0000e800ff067b82 */ /* 0x000e620000000800 */
[----:B------:R-:W-:-:S04]  /*c0b0*/  IMAD.WIDE R224, R133, 0x4, R224 ;  /* 0x0000000485e07825 */ /* 0x000fc800078e02e0 */
[----:B------:R-:W-:Y:S01]  /*c0c0*/  IMAD.WIDE R226, R133, 0x4, R226 ;  /* 0x0000000485e27825 */ /* 0x000fe200078e02e2 */
[----:B------:R-:W-:Y:S01]  /*c0d0*/  LDGSTS.E [R134+0x101dc], desc[UR22][R224.64], !P6 ;  /* 0x101dc000e0867fae */ /* 0x000fe2000f1a1016 */
[----:B------:R-:W-:Y:S02]  /*c0e0*/  ISETP.GE.U32.AND P6, PT, R4, 0x7ffffe85, PT ;  /* 0x7ffffe850400780c */ /* 0x000fe40003fc6070 */
[----:B----4-:R-:W-:Y:S01]  /*c0f0*/  VIADD R4, R5, 0xffffff03 ;  /* 0xffffff0305047836 */ /* 0x010fe20000000000 */
[----:B------:R-:W-:Y:S01]  /*c100*/  LDGSTS.E [R134+0x101e0], desc[UR22][R226.64], !P5 ;  /* 0x101e0000e2867fae */ /* 0x000fe2000e9a1016 */
[----:B------:R-:W-:-:S03]  /*c110*/  IMAD.WIDE R228, R133, 0x4, R228 ;  /* 0x0000000485e47825 */ /* 0x000fc600078e02e4 */
[----:B------:R-:W-:Y:S01]  /*c120*/  ISETP.GE.U32.AND P5, PT, R4, 0x7ffffe84, PT ;  /* 0x7ffffe840400780c */ /* 0x000fe20003fa6070 */
[----:B------:R-:W-:Y:S01]  /*c130*/  VIADD R4, R47, 0xffffff02 ;  /* 0xffffff022f047836 */ /* 0x000fe20000000000 */
[----:B------:R-:W-:Y:S01]  /*c140*/  LDGSTS.E [R134+0x101e4], desc[UR22][R228.64], !P4 ;  /* 0x101e4000e4867fae */ /* 0x000fe2000e1a1016 */
[----:B------:R-:W-:-:S04]  /*c150*/  IMAD.WIDE R230, R133, 0x4, R230 ;  /* 0x0000000485e67825 */ /* 0x000fc800078e02e6 */
[----:B-1----:R-:W-:Y:S01]  /*c160*/  VIADD R5, R6, 0xffffff00 ;  /* 0xffffff0006057836 */ /* 0x002fe20000000000 */
[----:B------:R-:W-:Y:S01]  /*c170*/  ISETP.GE.U32.AND P4, PT, R4, 0x7ffffe83, PT ;  /* 0x7ffffe830400780c */ /* 0x000fe20003f86070 */
[----:B------:R-:W1:Y:S01]  /*c180*/  LDC R6, c[0x0][0x3a0] ;  /* 0x0000e800ff067b82 */ /* 0x000e620000000800 */
[----:B------:R-:W-:Y:S01]  /*c190*/  IMAD.WIDE R232, R133, 0x4, R232 ;  /* 0x0000000485e87825 */ /* 0x000fe200078e02e8 */
[----:B------:R-:W-:Y:S03]  /*c1a0*/  LDGSTS.E [R134+0x101e8], desc[UR22][R230.64], !P3 ;  /* 0x101e8000e6867fae */ /* 0x000fe6000d9a1016 */
[----:B---3--:R-:W-:Y:S01]  /*c1b0*/  VIADD R4, R46, 0xffffff01 ;  /* 0xffffff012e047836 */ /* 0x008fe20000000000 */
[----:B------:R-:W-:Y:S02]  /*c1c0*/  LDGSTS.E [R134+0x101ec], desc[UR22][R232.64], !P6 ;  /* 0x101ec000e8867fae */ /* 0x000fe4000f1a1016 */
[----:B------:R-:W3:Y:S01]  /*c1d0*/  LDC R46, c[0x0][0x3a0] ;  /* 0x0000e800ff2e7b82 */ /* 0x000ee20000000800 */
[----:B------:R-:W-:-:S02]  /*c1e0*/  ISETP.GE.AND P6, PT, R2, R5, PT ;  /* 0x000000050200720c */ /* 0x000fc40003fc6270 */
[----:B------:R-:W-:Y:S02]  /*c1f0*/  ISETP.GE.U32.AND P3, PT, R4, 0x7ffffe82, PT ;  /* 0x7ffffe820400780c */ /* 0x000fe40003f66070 */
[----:B------:R-:W-:Y:S02]  /*c200*/  SEL R4, RZ, 0x4, P6 ;  /* 0x00000004ff047807 */ /* 0x000fe40003000000 */
[----:B------:R-:W-:Y:S01]  /*c210*/  ISETP.GT.AND P6, PT, R53, 0x17f, PT ;  /* 0x0000017f3500780c */ /* 0x000fe20003fc4270 */
[----:B------:R-:W-:-:S03]  /*c220*/  IMAD.WIDE R234, R133, 0x4, R234 ;  /* 0x0000000485ea7825 */ /* 0x000fc600078e02ea */
[----:B------:R-:W-:Y:S01]  /*c230*/  SEL R4, R4, RZ, P6 ;  /* 0x000000ff04047207 */ /* 0x000fe20003000000 */
[----:B------:R-:W-:Y:S01]  /*c240*/  IMAD.WIDE R236, R133, 0x4, R236 ;  /* 0x0000000485ec7825 */ /* 0x000fe200078e02ec */
[----:B------:R-:W-:Y:S02]  /*c250*/  LDGSTS.E [R134+0x101f0], desc[UR22][R234.64], !P5 ;  /* 0x101f0000ea867fae */ /* 0x000fe4000e9a1016 */
[----:B------:R-:W-:Y:S01]  /*c260*/  ISETP.NE.U32.AND P5, PT, R4, RZ, PT ;  /* 0x000000ff0400720c */ /* 0x000fe20003fa5070 */
[----:B-1----:R-:W-:Y:S01]  /*c270*/  VIADD R4, R6, 0xfffffeff ;  /* 0xfffffeff06047836 */ /* 0x002fe20000000000 */
[----:B------:R1:W-:Y:S01]  /*c280*/  STL.64 [R1+0x5e0], R250 ;  /* 0x0005e0fa01007387 */ /* 0x0003e20000100a00 */
[----:B------:R-:W-:-:S03]  /*c290*/  IMAD.SHL.U32 R135, R7, 0x80, RZ ;  /* 0x0000008007877824 */ /* 0x000fc600078e00ff */
[----:B------:R-:W-:Y:S04]  /*c2a0*/  STL.64 [R1+0x5e8], R248 ;  /* 0x0005e8f801007387 */ /* 0x000fe80000100a00 */
[----:B------:R-:W-:Y:S04]  /*c2b0*/  STL.64 [R1+0x5f0], R246 ;  /* 0x0005f0f601007387 */ /* 0x000fe80000100a00 */
[----:B------:R-:W-:Y:S01]  /*c2c0*/  STL.64 [R1+0x5f8], R244 ;  /* 0x0005f8f401007387 */ /* 0x000fe20000100a00 */
[----:B--2---:R-:W-:-:S03]  /*c2d0*/  IMAD.WIDE R6, R135, 0x4, R48 ;  /* 0x0000000487067825 */ /* 0x004fc600078e0230 */
[----:B------:R2:W-:Y:S04]  /*c2e0*/  STL.64 [R1+0x600], R242 ;  /* 0x000600f201007387 */ /* 0x0005e80000100a00 */
[----:B------:R-:W-:Y:S01]  /*c2f0*/  LDGSTS.E [R134+0x101f4], desc[UR22][R236.64], !P4 ;  /* 0x101f4000ec867fae */ /* 0x000fe2000e1a1016 */
[----:B------:R-:W-:Y:S01]  /*c300*/  ISETP.GE.U32.AND P4, PT, R4, 0x7ffffe80, PT ;  /* 0x7ffffe800400780c */ /* 0x000fe20003f86070 */
[----:B---3--:R-:W-:Y:S02]  /*c310*/  VIADD R4, R46, 0xfffffefe ;  /* 0xfffffefe2e047836 */ /* 0x008fe40000000000 */
[----:B------:R-:W-:Y:S01]  /*c320*/  STL.64 [R1+0x608], R156 ;  /* 0x0006089c01007387 */ /* 0x000fe20000100a00 */
[----:B------:R-:W-:-:S03]  /*c330*/  IMAD.WIDE R46, R135, 0x4, R34 ;  /* 0x00000004872e7825 */ /* 0x000fc600078e0222 */
[----:B------:R3:W-:Y:S01]  /*c340*/  STL.64 [R1+0x610], R158 ;  /* 0x0006109e01007387 */ /* 0x0007e20000100a00 */
[----:B------:R-:W-:-:S03]  /*c350*/  IMAD.WIDE R48, R135, 0x4, R18 ;  /* 0x0000000487307825 */ /* 0x000fc600078e0212 */
[----:B------:R-:W4:Y:S04]  /*c360*/  LDL.LU.64 R58, [R1+0x100] ;  /* 0x00010000013a7983 */ /* 0x000f280000300a00 */
[----:B------:R-:W2:Y:S04]  /*c370*/  LDL.LU.64 R34, [R1+0x670] ;  /* 0x0006700001227983 */ /* 0x000ea80000300a00 */
[----:B------:R-:W3:Y:S01]  /*c380*/  LDL.LU.64 R18, [R1+0x668] ;  /* 0x0006680001127983 */ /* 0x000ee20000300a00 */
[----:B------:R-:W-:Y:S02]  /*c390*/  ISETP.GE.U32.AND P6, PT, R5, 0x7ffffe81, PT ;  /* 0x7ffffe810500780c */ /* 0x000fe40003fc6070 */
[----:B------:R-:W1:Y:S01]  /*c3a0*/  LDC R5, c[0x0][0x3a0] ;  /* 0x0000e800ff057b82 */ /* 0x000e620000000800 */
[----:B------:R-:W-:-:S04]  /*c3b0*/  IMAD.WIDE R238, R133, 0x4, R238 ;  /* 0x0000000485ee7825 */ /* 0x000fc800078e02ee */
[----:B------:R-:W-:Y:S01]  /*c3c0*/  IMAD.WIDE R240, R133, 0x4, R240 ;  /* 0x0000000485f07825 */ /* 0x000fe200078e02f0 */
[----:B------:R-:W-:Y:S01]  /*c3d0*/  LDGSTS.E [R134+0x101f8], desc[UR22][R238.64], !P3 ;  /* 0x101f8000ee867fae */ /* 0x000fe2000d9a1016 */
[----:B------:R-:W-:-:S04]  /*c3e0*/  ISETP.GE.U32.AND P3, PT, R4, 0x7ffffe7f, PT ;  /* 0x7ffffe7f0400780c */ /* 0x000fc80003f66070 */
[----:B------:R-:W-:Y:S01]  /*c3f0*/  LDGSTS.E [R134+0x101fc], desc[UR22][R240.64], !P6 ;  /* 0x101fc000f0867fae */ /* 0x000fe2000f1a1016 */
[----:B------:R-:W-:-:S03]  /*c400*/  IMAD.WIDE R52, R135, 0x4, R22 ;  /* 0x0000000487347825 */ /* 0x000fc600078e0216 */
[----:B------:R-:W0:Y:S01]  /*c410*/  LDGDEPBAR ;  /* 0x00000000000079af */ /* 0x000e220000000000 */
[----:B------:R-:W-:Y:S01]  /*c420*/  IMAD.WIDE R54, R135, 0x4, R36 ;  /* 0x0000000487367825 */ /* 0x000fe200078e0224 */
[----:B-1----:R-:W-:-:S04]  /*c430*/  IADD3 R4, PT, PT, R5, -0x103, RZ ;  /* 0xfffffefd05047810 */ /* 0x002fc80007ffe0ff */
[----:B------:R-:W-:Y:S01]  /*c440*/  ISETP.GE.U32.AND P6, PT, R4, 0x7ffffe7e, PT ;  /* 0x7ffffe7e0400780c */ /* 0x000fe20003fc6070 */
[----:B------:R-:W-:-:S04]  /*c450*/  IMAD.WIDE R4, R135, 0x4, R50 ;  /* 0x0000000487047825 */ /* 0x000fc800078e0232 */
[C---:B------:R-:W-:Y:S01]  /*c460*/  IMAD.WIDE R50, R135.reuse, 0x4, R38 ;  /* 0x0000000487327825 */ /* 0x040fe200078e0226 */
[----:B------:R-:W-:Y:S04]  /*c470*/  LDGSTS.E [R252+0x48000], desc[UR22][R4.64], P1 ;  /* 0x4800000004fc7fae */ /* 0x000fe800089a1016 */
[----:B------:R-:W4:Y:S01]  /*c480*/  LDL.LU.64 R38, [R1+0x660] ;  /* 0x0006600001267983 */ /* 0x000f220000300a00 */
[----:B------:R-:W-:-:S03]  /*c490*/  IMAD.WIDE R56, R135, 0x4, R20 ;  /* 0x0000000487387825 */ /* 0x000fc600078e0214 */
[----:B------:R-:W4:Y:S04]  /*c4a0*/  LDL.LU.64 R22, [R1+0x658] ;  /* 0x0006580001167983 */ /* 0x000f280000300a00 */
[----:B------:R-:W4:Y:S04]  /*c4b0*/  LDL.LU.64 R36, [R1+0x650] ;  /* 0x0006500001247983 */ /* 0x000f280000300a00 */
[----:B------:R-:W4:Y:S01]  /*c4c0*/  LDL.LU.64 R20, [R1+0x648] ;  /* 0x0006480001147983 */ /* 0x000f220000300a00 */
[----:B------:R-:W-:-:S04]  /*c4d0*/  IMAD.WIDE R104, R135, 0x4, R140 ;  /* 0x0000000487687825 */ /* 0x000fc800078e028c */
[C---:B--2---:R-:W-:Y:S02]  /*c4e0*/  IMAD.WIDE R60, R135.reuse, 0x4, R34 ;  /* 0x00000004873c7825 */ /* 0x044fe400078e0222 */
[----:B------:R-:W2:Y:S02]  /*c4f0*/  LDL.LU.64 R34, [R1+0x640] ;  /* 0x0006400001227983 */ /* 0x000ea40000300a00 */
[C---:B---3--:R-:W-:Y:S02]  /*c500*/  IMAD.WIDE R62, R135.reuse, 0x4, R18 ;  /* 0x00000004873e7825 */ /* 0x048fe400078e0212 */
[----:B------:R-:W3:Y:S04]  /*c510*/  LDL.LU.64 R18, [R1+0x638] ;  /* 0x0006380001127983 */ /* 0x000ee80000300a00 */
[----:B------:R-:W2:Y:S04]  /*c520*/  LDL.LU.64 R70, [R1+0x148] ;  /* 0x0001480001467983 */ /* 0x000ea80000300a00 */
        /* <DEDUP_REMOVED lines=29> */
[----:B------:R-:W2:Y:S01]  /*c700*/  LDL.LU.64 R140, [R1+0x630] ;  /* 0x00063000018c7983 */ /* 0x000ea20000300a00 */
[----:B------:R-:W-:-:S03]  /*c710*/  IMAD.WIDE R120, R135, 0x4, R138 ;  /* 0x0000000487787825 */ /* 0x000fc600078e028a */
[----:B------:R-:W3:Y:S01]  /*c720*/  LDL.LU.64 R138, [R1+0x628] ;  /* 0x00062800018a7983 */ /* 0x000ee20000300a00 */
[C---:B------:R-:W-:Y:S02]  /*c730*/  IMAD.WIDE R148, R135.reuse, 0x4, R142 ;  /* 0x0000000487947825 */ /* 0x040fe400078e028e */
[----:B------:R-:W1:Y:S02]  /*c740*/  LDC R143, c[0x0][0x3a0] ;  /* 0x0000e800ff8f7b82 */ /* 0x000e640000000800 */
[C---:B--2---:R-:W-:Y:S02]  /*c750*/  IMAD.WIDE R146, R135.reuse, 0x4, R140 ;  /* 0x0000000487927825 */ /* 0x044fe400078e028c */
[----:B------:R-:W2:Y:S04]  /*c760*/  LDL.LU.64 R140, [R1+0x620] ;  /* 0x00062000018c7983 */ /* 0x000ea80000300a00 */
[----:B------:R-:W2:Y:S04]  /*c770*/  LDL.LU R142, [R1+0x618] ;  /* 0x00061800018e7983 */ /* 0x000ea80000300800 */
[----:B------:R-:W2:Y:S04]  /*c780*/  LDL.LU.64 R250, [R1+0x3e0] ;  /* 0x0003e00001fa7983 */ /* 0x000ea80000300a00 */
[----:B------:R-:W2:Y:S04]  /*c790*/  LDL.LU.64 R242, [R1+0x3d8] ;  /* 0x0003d80001f27983 */ /* 0x000ea80000300a00 */
[----:B------:R-:W2:Y:S04]  /*c7a0*/  LDL.LU.64 R246, [R1+0x3d0] ;  /* 0x0003d00001f67983 */ /* 0x000ea80000300a00 */
[----:B------:R-:W2:Y:S04]  /*c7b0*/  LDL.LU.64 R248, [R1+0x3c8] ;  /* 0x0003c80001f87983 */ /* 0x000ea80000300a00 */
[----:B------:R-:W2:Y:S04]  /*c7c0*/  LDL.LU.64 R244, [R1+0x3c0] ;  /* 0x0003c00001f47983 */ /* 0x000ea80000300a00 */
[----:B------:R-:W2:Y:S01]  /*c7d0*/  LDL.LU.64 R154, [R1+0x3b8] ;  /* 0x0003b800019a7983 */ /* 0x000ea20000300a00 */
[----:B----4-:R-:W-:-:S04]  /*c7e0*/  IMAD.WIDE R58, R135, 0x4, R58 ;  /* 0x00000004873a7825 */ /* 0x010fc800078e023a */
[C---:B---3--:R-:W-:Y:S01]  /*c7f0*/  IMAD.WIDE R18, R135.reuse, 0x4, R18 ;  /* 0x0000000487127825 */ /* 0x048fe200078e0212 */
[----:B------:R-:W-:Y:S03]  /*c800*/  LDGSTS.E [R252+0x48400], desc[UR22][R58.64], P1 ;  /* 0x484000003afc7fae */ /* 0x000fe600089a1016 */
[C---:B------:R-:W-:Y:S01]  /*c810*/  IMAD.WIDE R34, R135.reuse, 0x4, R34 ;  /* 0x0000000487227825 */ /* 0x040fe200078e0222 */
        /* <DEDUP_REMOVED lines=11> */
[----:B------:R-:W-:-:S04]  /*c8d0*/  IMAD.WIDE R36, R135, 0x4, R36 ;  /* 0x0000000487247825 */ /* 0x000fc800078e0224 */
[----:B------:R-:W-:-:S04]  /*c8e0*/  IMAD.WIDE R76, R135, 0x4, R76 ;  /* 0x00000004874c7825 */ /* 0x000fc800078e024c */
[----:B------:R-:W-:-:S04]  /*c8f0*/  IMAD.WIDE R92, R135, 0x4, R92 ;  /* 0x00000004875c7825 */ /* 0x000fc800078e025c */
[----:B------:R-:W-:-:S04]  /*c900*/  IMAD.WIDE R108, R135, 0x4, R108 ;  /* 0x00000004876c7825 */ /* 0x000fc800078e026c */
[----:B------:R-:W-:-:S04]  /*c910*/  IMAD.WIDE R124, R135, 0x4, R124 ;  /* 0x00000004877c7825 */ /* 0x000fc800078e027c */
[----:B------:R-:W-:-:S04]  /*c920*/  IMAD.WIDE R22, R135, 0x4, R22 ;  /* 0x0000000487167825 */ /* 0x000fc800078e0216 */
[C---:B------:R-:W-:Y:S02]  /*c930*/  IMAD.WIDE R64, R135.reuse, 0x4, R38 ;  /* 0x0000000487407825 */ /* 0x040fe400078e0226 */
[----:B------:R-:W3:Y:S02]  /*c940*/  LDC R38, c[0x0][0x3a0] ;  /* 0x0000e800ff267b82 */ /* 0x000ee40000000800 */
[----:B------:R-:W-:-:S04]  /*c950*/  IMAD.WIDE R78, R135, 0x4, R78 ;  /* 0x00000004874e7825 */ /* 0x000fc800078e024e */
[C---:B------:R-:W-:Y:S02]  /*c960*/  IMAD.WIDE R94, R135.reuse, 0x4, R94 ;  /* 0x00000004875e7825 */ /* 0x040fe400078e025e */
[----:B------:R-:W4:Y:S02]  /*c970*/  LDC R39, c[0x0][0x3a0] ;  /* 0x0000e800ff277b82 */ /* 0x000f240000000800 */
[----:B------:R-:W-:-:S04]  /*c980*/  IMAD.WIDE R110, R135, 0x4, R110 ;  /* 0x00000004876e7825 */ /* 0x000fc800078e026e */
[----:B------:R-:W-:-:S04]  /*c990*/  IMAD.WIDE R126, R135, 0x4, R126 ;  /* 0x00000004877e7825 */ /* 0x000fc800078e027e */
[----:B--2---:R-:W-:Y:S01]  /*c9a0*/  IMAD.WIDE R150, R133, 0x4, R250 ;  /* 0x0000000485967825 */ /* 0x004fe200078e02fa */
[----:B------:R-:W-:Y:S04]  /*c9b0*/  LDGSTS.E [R142+0x48080], desc[UR22][R6.64], P1 ;  /* 0x48080000068e7fae */ /* 0x000fe800089a1016 */
[----:B------:R-:W2:Y:S04]  /*c9c0*/  LDL.LU.64 R250, [R1+0x3b0] ;  /* 0x0003b00001fa7983 */ /* 0x000ea80000300a00 */
[----:B------:R-:W-:Y:S04]  /*c9d0*/  LDGSTS.E [R142+0x48480], desc[UR22][R60.64], P1 ;  /* 0x484800003c8e7fae */ /* 0x000fe800089a1016 */
[----:B------:R-:W-:Y:S04]  /*c9e0*/  LDGSTS.E [R142+0x48880], desc[UR22][R20.64], P1 ;  /* 0x48880000148e7fae */ /* 0x000fe800089a1016 */
[----:B------:R-:W-:Y:S04]  /*c9f0*/  LDGSTS.E [R142+0x48c80], desc[UR22][R36.64], P1 ;  /* 0x48c80000248e7fae */ /* 0x000fe800089a1016 */
[----:B------:R-:W-:Y:S04]  /*ca00*/  LDGSTS.E [R142+0x49080], desc[UR22][R76.64], P1 ;  /* 0x490800004c8e7fae */ /* 0x000fe800089a1016 */
[----:B------:R-:W-:Y:S04]  /*ca10*/  LDGSTS.E [R142+0x49480], desc[UR22][R92.64], P1 ;  /* 0x494800005c8e7fae */ /* 0x000fe800089a1016 */
[----:B------:R-:W-:Y:S04]  /*ca20*/  LDGSTS.E [R142+0x49880], desc[UR22][R108.64], P1 ;  /* 0x498800006c8e7fae */ /* 0x000fe800089a1016 */
[----:B------:R-:W-:Y:S04]  /*ca30*/  LDGSTS.E [R142+0x49c80], desc[UR22][R124.64], P1 ;  /* 0x49c800007c8e7fae */ /* 0x000fe800089a1016 */
[----:B------:R-:W-:Y:S01]  /*ca40*/  LDGSTS.E [R141+0x48100], desc[UR22][R46.64], P1 ;  /* 0x481000002e8d7fae */ /* 0x000fe200089a1016 */
[----:B------:R-:W-:-:S03]  /*ca50*/  IMAD.WIDE R8, R135, 0x4, R8 ;  /* 0x0000000487087825 */ /* 0x000fc600078e0208 */
        /* <DEDUP_REMOVED lines=56> */
[----:B------:R-:W2:Y:S04]  /*cde0*/  LDL.LU.64 R158, [R1+0x3a8] ;  /* 0x0003a800019e7983 */ /* 0x000ea80000300a00 */
        /* <DEDUP_REMOVED lines=21> */
[----:B------:R-:W0:Y:S01]  /*cf40*/  LDGDEPBAR ;  /* 0x00000000000079af */ /* 0x000e220000000000 */
[----:B------:R-:W-:Y:S01]  /*cf50*/  BAR.SYNC.DEFER_BLOCKING 0x0 ;  /* 0x0000000000007b1d */ /* 0x000fe20000010000 */
[----:B------:R-:W-:-:S05]  /*cf60*/  VIADD R132, R132, 0xfffffefc ;  /* 0xfffffefc84847836 */ /* 0x000fca0000000000 */
[----:B------:R-:W2:Y:S01]  /*cf70*/  LDL.LU.64 R156, [R1+0x3a0] ;  /* 0x0003a000019c7983 */ /* 0x000ea20000300a00 */
[----:B------:R-:W-:Y:S02]  /*cf80*/  ISETP.GE.U32.AND P1, PT, R132, 0x7ffffe7d, PT ;  /* 0x7ffffe7d8400780c */ /* 0x000fe40003f26070 */
[----:B------:R-:W1:Y:S01]  /*cf90*/  LDC R132, c[0x0][0x3a0] ;  /* 0x0000e800ff847b82 */ /* 0x000e620000000800 */
[----:B---3--:R-:W-:Y:S02]  /*cfa0*/  VIADD R38, R38, 0xfffffefb ;  /* 0xfffffefb26267836 */ /* 0x008fe40000000000 */
[C---:B------:R-:W-:Y:S02]  /*cfb0*/  IMAD.WIDE R42, R133.reuse, 0x4, R242 ;  /* 0x00000004852a7825 */ /* 0x040fe400078e02f2 */
[----:B------:R-:W3:Y:S02]  /*cfc0*/  LDL.LU.64 R242, [R1+0x398] ;  /* 0x0003980001f27983 */ /* 0x000ee40000300a00 */
[----:B------:R-:W-:-:S02]  /*cfd0*/  IMAD.WIDE R40, R133, 0x4, R246 ;  /* 0x0000000485287825 */ /* 0x000fc400078e02f6 */
[----:B------:R-:W2:Y:S01]  /*cfe0*/  LDC R246, c[0x0][0x3a0] ;  /* 0x0000e800fff67b82 */ /* 0x000ea20000000800 */
[----:B------:R-:W-:Y:S01]  /*cff0*/  @!PT LDS RZ, [RZ] ;  /* 0x00000000fffff984 */ /* 0x000fe20000000800 */
[----:B------:R-:W-:Y:S01]  /*d000*/  @!PT LDS RZ, [RZ] ;  /* 0x00000000fffff984 */ /* 0x000fe20000000800 */
[----:B------:R-:W-:Y:S01]  /*d010*/  @!PT LDS RZ, [RZ] ;  /* 0x00000000fffff984 */ /* 0x000fe20000000800 */
[----:B------:R-:W-:Y:S01]  /*d020*/  LDGSTS.E [R134+0x20000], desc[UR22][R150.64], !P4 ;  /* 0x2000000096867fae */ /* 0x000fe2000e1a1016 */
[----:B------:R-:W-:Y:S01]  /*d030*/  ISETP.GE.U32.AND P4, PT, R38, 0x7ffffe7c, PT ;  /* 0x7ffffe7c2600780c */ /* 0x000fe20003f86070 */
[----:B----4-:R-:W-:Y:S02]  /*d040*/  VIADD R38, R39, 0xfffffefa ;  /* 0xfffffefa27267836 */ /* 0x010fe40000000000 */
[----:B------:R-:W-:Y:S03]  /*d050*/  LDGSTS.E [R134+0x20004], desc[UR22][R42.64], !P3 ;  /* 0x200040002a867fae */ /* 0x000fe6000d9a1016 */
[----:B------:R-:W-:Y:S01]  /*d060*/  ISETP.GE.U32.AND P3, PT, R38, 0x7ffffe7b, PT ;  /* 0x7ffffe7b2600780c */ /* 0x000fe20003f66070 */
[----:B------:R-:W-:Y:S01]  /*d070*/  VIADD R38, R152, 0xfffffef9 ;  /* 0xfffffef998267836 */ /* 0x000fe20000000000 */
[----:B------:R-:W-:Y:S01]  /*d080*/  LDGSTS.E [R134+0x20008], desc[UR22][R40.64], !P6 ;  /* 0x2000800028867fae */ /* 0x000fe2000f1a1016 */
[----:B-1----:R-:W-:-:S03]  /*d090*/  VIADD R132, R132, 0xfffffef8 ;  /* 0xfffffef884847836 */ /* 0x002fc60000000000 */
[----:B------:R-:W-:Y:S01]  /*d0a0*/  ISETP.GE.U32.AND P6, PT, R38, 0x7ffffe7a, PT ;  /* 0x7ffffe7a2600780c */ /* 0x000fe20003fc6070 */
[C---:B------:R-:W-:Y:S02]  /*d0b0*/  IMAD.WIDE R38, R133.reuse, 0x4, R248 ;  /* 0x0000000485267825 */ /* 0x040fe400078e02f8 */
[----:B------:R-:W1:Y:S02]  /*d0c0*/  LDC R248, c[0x0][0x3a0] ;  /* 0x0000e800fff87b82 */ /* 0x000e640000000800 */
[----:B------:R-:W-:Y:S01]  /*d0d0*/  IMAD.WIDE R152, R133, 0x4, R244 ;  /* 0x0000000485987825 */ /* 0x000fe200078e02f4 */
[----:B------:R-:W-:Y:S01]  /*d0e0*/  LDGSTS.E [R134+0x2000c], desc[UR22][R38.64], !P1 ;  /* 0x2000c00026867fae */ /* 0x000fe2000c9a1016 */
[----:B------:R-:W-:Y:S02]  /*d0f0*/  ISETP.GE.U32.AND P1, PT, R132, 0x7ffffe79, PT ;  /* 0x7ffffe798400780c */ /* 0x000fe40003f26070 */
[----:B------:R-:W-:Y:S01]  /*d100*/  IADD3 R132, PT, PT, R143, -0x109, RZ ;  /* 0xfffffef78f847810 */ /* 0x000fe20007ffe0ff */
[----:B------:R-:W4:Y:S01]  /*d110*/  LDL.LU.64 R244, [R1+0x390] ;  /* 0x0003900001f47983 */ /* 0x000f220000300a00 */
[----:B------:R-:W-:Y:S01]  /*d120*/  IMAD.WIDE R154, R133, 0x4, R154 ;  /* 0x00000004859a7825 */ /* 0x000fe200078e029a */
[----:B------:R-:W2:Y:S02]  /*d130*/  LDC R143, c[0x0][0x3a0] ;  /* 0x0000e800ff8f7b82 */ /* 0x000ea40000000800 */
[----:B------:R-:W-:Y:S01]  /*d140*/  LDGSTS.E [R134+0x20010], desc[UR22][R152.64], !P4 ;  /* 0x2001000098867fae */ /* 0x000fe2000e1a1016 */
[----:B------:R-:W-:Y:S01]  /*d150*/  ISETP.GE.U32.AND P4, PT, R132, 0x7ffffe78, PT ;  /* 0x7ffffe788400780c */ /* 0x000fe20003f86070 */
[----:B--2---:R-:W-:-:S02]  /*d160*/  VIADD R132, R246, 0xfffffef6 ;  /* 0xfffffef6f6847836 */ /* 0x004fc40000000000 */
[----:B------:R-:W2:Y:S02]  /*d170*/  LDL.LU.64 R246, [R1+0x388] ;  /* 0x0003880001f67983 */ /* 0x000ea40000300a00 */
[----:B------:R-:W1:Y:S02]  /*d180*/  LDC R249, c[0x0][0x3a0] ;  /* 0x0000e800fff97b82 */ /* 0x000e640000000800 */
[----:B------:R-:W-:Y:S01]  /*d190*/  LDGSTS.E [R134+0x20014], desc[UR22][R154.64], !P3 ;  /* 0x200140009a867fae */ /* 0x000fe2000d9a1016 */
[----:B------:R-:W-:-:S05]  /*d1a0*/  IMAD.WIDE R250, R133, 0x4, R250 ;  /* 0x0000000485fa7825 */ /* 0x000fca00078e02fa */
[----:B------:R1:W-:Y:S04]  /*d1b0*/  STL.64 [R1+0x400], R250 ;  /* 0x000400fa01007387 */ /* 0x0003e80000100a00 */
[----:B------:R1:W-:Y:S04]  /*d1c0*/  LDGSTS.E [R134+0x20018], desc[UR22][R250.64], !P6 ;  /* 0x20018000fa867fae */ /* 0x0003e8000f1a1016 */
[----:B-1----:R-:W2:Y:S01]  /*d1d0*/  LDL.LU.64 R250, [R1+0x380] ;  /* 0x0003800001fa7983 */ /* 0x002ea20000300a00 */
[----:B------:R-:W-:Y:S01]  /*d1e0*/  ISETP.GE.U32.AND P3, PT, R132, 0x7ffffe77, PT ;  /* 0x7ffffe778400780c */ /* 0x000fe20003f66070 */
[----:B------:R-:W-:-:S02]  /*d1f0*/  VIADD R132, R248, 0xfffffef5 ;  /* 0xfffffef5f8847836 */ /* 0x000fc40000000000 */
[----:B------:R-:W1:Y:S03]  /*d200*/  LDC R248, c[0x0][0x3a0] ;  /* 0x0000e800fff87b82 */ /* 0x000e660000000800 */
[----:B------:R-:W-:Y:S01]  /*d210*/  ISETP.GE.U32.AND P6, PT, R132, 0x7ffffe76, PT ;  /* 0x7ffffe768400780c */ /* 0x000fe20003fc6070 */
[----:B------:R-:W-:-:S04]  /*d220*/  VIADD R132, R143, 0xfffffef4 ;  /* 0xfffffef48f847836 */ /* 0x000fc80000000000 */
[----:B------:R-:W1:Y:S01]  /*d230*/  LDC R143, c[0x0][0x3a0] ;  /* 0x0000e800ff8f7b82 */ /* 0x000e620000000800 */
[----:B------:R-:W-:-:S05]  /*d240*/  IMAD.WIDE R158, R133, 0x4, R158 ;  /* 0x00000004859e7825 */ /* 0x000fca00078e029e */
[----:B------:R1:W-:Y:S04]  /*d250*/  STL.64 [R1+0x3f8], R158 ;  /* 0x0003f89e01007387 */ /* 0x0003e80000100a00 */
[----:B------:R1:W-:Y:S04]  /*d260*/  LDGSTS.E [R134+0x2001c], desc[UR22][R158.64], !P1 ;  /* 0x2001c0009e867fae */ /* 0x0003e8000c9a1016 */
[----:B-1----:R-:W2:Y:S01]  /*d270*/  LDL.LU.64 R158, [R1+0x378] ;  /* 0x00037800019e7983 */ /* 0x002ea20000300a00 */
[----:B------:R-:W-:Y:S01]  /*d280*/  ISETP.GE.U32.AND P1, PT, R132, 0x7ffffe75, PT ;  /* 0x7ffffe758400780c */ /* 0x000fe20003f26070 */
[----:B------:R-:W-:-:S02]  /*d290*/  VIADD R132, R249, 0xfffffef3 ;  /* 0xfffffef3f9847836 */ /* 0x000fc40000000000 */
[----:B------:R-:W1:Y:S01]  /*d2a0*/  LDC R249, c[0x0][0x3a0] ;  /* 0x0000e800fff97b82 */ /* 0x000e620000000800 */
[----:B------:R-:W-:-:S05]  /*d2b0*/  IMAD.WIDE R156, R133, 0x4, R156 ;  /* 0x00000004859c7825 */ /* 0x000fca00078e029c */
[----:B------:R1:W-:Y:S04]  /*d2c0*/  STL.64 [R1+0x3f0], R156 ;  /* 0x0003f09c01007387 */ /* 0x0003e80000100a00 */
[----:B------:R1:W-:Y:S04]  /*d2d0*/  LDGSTS.E [R134+0x20020], desc[UR22][R156.64], !P4 ;  /* 0x200200009c867fae */ /* 0x0003e8000e1a1016 */
[----:B-1----:R-:W2:Y:S01]  /*d2e0*/  LDL.LU.64 R156, [R1+0x370] ;  /* 0x00037000019c7983 */ /* 0x002ea20000300a00 */
[----:B---3--:R-:W-:Y:S01]  /*d2f0*/  IMAD.WIDE R242, R133, 0x4, R242 ;  /* 0x0000000485f27825 */ /* 0x008fe200078e02f2 */
[----:B------:R-:W-:-:S04]  /*d300*/  ISETP.GE.U32.AND P4, PT, R132, 0x7ffffe74, PT ;  /* 0x7ffffe748400780c */ /* 0x000fc80003f86070 */
[----:B------:R1:W-:Y:S04]  /*d310*/  STL.64 [R1+0x3e8], R242 ;  /* 0x0003e8f201007387 */ /* 0x0003e80000100a00 */
[----:B------:R3:W-:Y:S01]  /*d320*/  LDGSTS.E [R134+0x20024], desc[UR22][R242.64], !P3 ;  /* 0x20024000f2867fae */ /* 0x0007e2000d9a1016 */
[----:B----4-:R-:W-:-:S03]  /*d330*/  IMAD.WIDE R244, R133, 0x4, R244 ;  /* 0x0000000485f47825 */ /* 0x010fc600078e02f4 */
[----:B-1----:R-:W3:Y:S04]  /*d340*/  LDL.LU.64 R242, [R1+0x368] ;  /* 0x0003680001f27983 */ /* 0x002ee80000300a00 */
[----:B------:R1:W-:Y:S01]  /*d350*/  STL.64 [R1+0x3e0], R244 ;  /* 0x0003e0f401007387 */ /* 0x0003e20000100a00 */
[----:B--2---:R-:W-:-:S03]  /*d360*/  IMAD.WIDE R246, R133, 0x4, R246 ;  /* 0x0000000485f67825 */ /* 0x004fc600078e02f6 */
[----:B------:R2:W-:Y:S04]  /*d370*/  LDGSTS.E [R134+0x20028], desc[UR22][R244.64], !P6 ;  /* 0x20028000f4867fae */ /* 0x0005e8000f1a1016 */
[----:B------:R4:W-:Y:S04]  /*d380*/  LDGSTS.E [R134+0x2002c], desc[UR22][R246.64], !P1 ;  /* 0x2002c000f6867fae */ /* 0x0009e8000c9a1016 */
[----:B-1----:R-:W2:Y:S04]  /*d390*/  LDL.LU.64 R244, [R1+0x360] ;  /* 0x0003600001f47983 */ /* 0x002ea80000300a00 */
[----:B------:R1:W-:Y:S04]  /*d3a0*/  STL.64 [R1+0x3d8], R246 ;  /* 0x0003d8f601007387 */ /* 0x0003e80000100a00 */
[----:B-1----:R-:W4:Y:S01]  /*d3b0*/  LDL.LU.64 R246, [R1+0x358] ;  /* 0x0003580001f67983 */ /* 0x002f220000300a00 */
[----:B------:R-:W-:-:S05]  /*d3c0*/  IMAD.WIDE R250, R133, 0x4, R250 ;  /* 0x0000000485fa7825 */ /* 0x000fca00078e02fa */
[----:B------:R1:W-:Y:S04]  /*d3d0*/  STL.64 [R1+0x3d0], R250 ;  /* 0x0003d0fa01007387 */ /* 0x0003e80000100a00 */
[----:B------:R1:W-:Y:S04]  /*d3e0*/  LDGSTS.E [R134+0x20030], desc[UR22][R250.64], !P4 ;  /* 0x20030000fa867fae */ /* 0x0003e8000e1a1016 */
[----:B-1----:R-:W4:Y:S01]  /*d3f0*/  LDL.LU.64 R250, [R1+0x350] ;  /* 0x0003500001fa7983 */ /* 0x002f220000300a00 */
[----:B------:R-:W-:Y:S02]  /*d400*/  VIADD R132, R248, 0xfffffef2 ;  /* 0xfffffef2f8847836 */ /* 0x000fe40000000000 */
[----:B------:R-:W1:Y:S03]  /*d410*/  LDC R248, c[0x0][0x3a0] ;  /* 0x0000e800fff87b82 */ /* 0x000e660000000800 */
[----:B------:R-:W-:Y:S01]  /*d420*/  ISETP.GE.U32.AND P3, PT, R132, 0x7ffffe73, PT ;  /* 0x7ffffe738400780c */ /* 0x000fe20003f66070 */
[----:B------:R-:W-:-:S04]  /*d430*/  VIADD R132, R143, 0xfffffef1 ;  /* 0xfffffef18f847836 */ /* 0x000fc80000000000 */
[----:B------:R-:W1:Y:S01]  /*d440*/  LDC R143, c[0x0][0x3a0] ;  /* 0x0000e800ff8f7b82 */ /* 0x000e620000000800 */
[----:B------:R-:W-:Y:S02]  /*d450*/  ISETP.GE.U32.AND P6, PT, R132, 0x7ffffe72, PT ;  /* 0x7ffffe728400780c */ /* 0x000fe40003fc6070 */
[----:B------:R-:W-:-:S05]  /*d460*/  IADD3 R132, PT, PT, R249, -0x110, RZ ;  /* 0xfffffef0f9847810 */ /* 0x000fca0007ffe0ff */
[----:B------:R-:W1:Y:S01]  /*d470*/  LDC R249, c[0x0][0x3a0] ;  /* 0x0000e800fff97b82 */ /* 0x000e620000000800 */
[----:B------:R-:W-:Y:S01]  /*d480*/  ISETP.GE.U32.AND P1, PT, R132, 0x7ffffe71, PT ;  /* 0x7ffffe718400780c */ /* 0x000fe20003f26070 */
[----:B-1----:R-:W-:-:S06]  /*d490*/  VIADD R132, R248, 0xfffffeef ;  /* 0xfffffeeff8847836 */ /* 0x002fcc0000000000 */
[----:B------:R-:W1:Y:S01]  /*d4a0*/  LDC R248, c[0x0][0x3a0] ;  /* 0x0000e800fff87b82 */ /* 0x000e620000000800 */
[----:B------:R-:W-:Y:S01]  /*d4b0*/  ISETP.GE.U32.AND P4, PT, R132, 0x7ffffe70, PT ;  /* 0x7ffffe708400780c */ /* 0x000fe20003f86070 */
[----:B------:R-:W-:-:S06]  /*d4c0*/  VIADD R132, R143, 0xfffffeee ;  /* 0xfffffeee8f847836 */ /* 0x000fcc0000000000 */
[----:B------:R-:W1:Y:S01]  /*d4d0*/  LDC R143, c[0x0][0x3a0] ;  /* 0x0000e800ff8f7b82 */ /* 0x000e620000000800 */
[----:B------:R-:W-:-:S05]  /*d4e0*/  IMAD.WIDE R158, R133, 0x4, R158 ;  /* 0x00000004859e7825 */ /* 0x000fca00078e029e */
[----:B------:R1:W-:Y:S04]  /*d4f0*/  STL.64 [R1+0x3c8], R158 ;  /* 0x0003c89e01007387 */ /* 0x0003e80000100a00 */
[----:B------:R1:W-:Y:S04]  /*d500*/  LDGSTS.E [R134+0x20034], desc[UR22][R158.64], !P3 ;  /* 0x200340009e867fae */ /* 0x0003e8000d9a1016 */
[----:B-1----:R-:W4:Y:S01]  /*d510*/  LDL.LU.64 R158, [R1+0x348] ;  /* 0x00034800019e7983 */ /* 0x002f220000300a00 */
[----:B------:R-:W-:Y:S01]  /*d520*/  ISETP.GE.U32.AND P3, PT, R132, 0x7ffffe6f, PT ;  /* 0x7ffffe6f8400780c */ /* 0x000fe20003f66070 */
[----:B------:R-:W-:-:S02]  /*d530*/  VIADD R132, R249, 0xfffffeed ;  /* 0xfffffeedf9847836 */ /* 0x000fc40000000000 */
[----:B------:R-:W1:Y:S01]  /*d540*/  LDC R249, c[0x0][0x3a0] ;  /* 0x0000e800fff97b82 */ /* 0x000e620000000800 */
[----:B------:R-:W-:-:S05]  /*d550*/  IMAD.WIDE R156, R133, 0x4, R156 ;  /* 0x00000004859c7825 */ /* 0x000fca00078e029c */
[----:B------:R1:W-:Y:S04]  /*d560*/  STL.64 [R1+0x3c0], R156 ;  /* 0x0003c09c01007387 */ /* 0x0003e80000100a00 */
[----:B------:R1:W-:Y:S04]  /*d570*/  LDGSTS.E [R134+0x20038], desc[UR22][R156.64], !P6 ;  /* 0x200380009c867fae */ /* 0x0003e8000f1a1016 */
[----:B-1----:R-:W4:Y:S01]  /*d580*/  LDL.LU.64 R156, [R1+0x340] ;  /* 0x00034000019c7983 */ /* 0x002f220000300a00 */
[----:B---3--:R-:W-:Y:S01]  /*d590*/  IMAD.WIDE R242, R133, 0x4, R242 ;  /* 0x0000000485f27825 */ /* 0x008fe200078e02f2 */
[----:B------:R-:W-:-:S04]  /*d5a0*/  ISETP.GE.U32.AND P6, PT, R132, 0x7ffffe6e, PT ;  /* 0x7ffffe6e8400780c */ /* 0x000fc80003fc6070 */
[----:B------:R1:W-:Y:S04]  /*d5b0*/  STL.64 [R1+0x3b8], R242 ;  /* 0x0003b8f201007387 */ /* 0x0003e80000100a00 */
[----:B------:R3:W-:Y:S01]  /*d5c0*/  LDGSTS.E [R134+0x2003c], desc[UR22][R242.64], !P1 ;  /* 0x2003c000f2867fae */ /* 0x0007e2000c9a1016 */
[----:B--2---:R-:W-:-:S03]  /*d5d0*/  IMAD.WIDE R244, R133, 0x4, R244 ;  /* 0x0000000485f47825 */ /* 0x004fc600078e02f4 */
[----:B-1----:R-:W3:Y:S04]  /*d5e0*/  LDL.LU.64 R242, [R1+0x338] ;  /* 0x0003380001f27983 */ /* 0x002ee80000300a00 */
[----:B------:R1:W-:Y:S04]  /*d5f0*/  STL.64 [R1+0x3b0], R244 ;  /* 0x0003b0f401007387 */ /* 0x0003e80000100a00 */
[----:B------:R2:W-:Y:S01]  /*d600*/  LDGSTS.E [R134+0x20040], desc[UR22][R244.64], !P4 ;  /* 0x20040000f4867fae */ /* 0x0005e2000e1a1016 */
[----:B----4-:R-:W-:-:S03]  /*d610*/  IMAD.WIDE R246, R133, 0x4, R246 ;  /* 0x0000000485f67825 */ /* 0x010fc600078e02f6 */
[----:B-1----:R-:W2:Y:S04]  /*d620*/  LDL.LU.64 R244, [R1+0x330] ;  /* 0x0003300001f47983 */ /* 0x002ea80000300a00 */
[----:B------:R1:W-:Y:S04]  /*d630*/  STL.64 [R1+0x3a8], R246 ;  /* 0x0003a8f601007387 */ /* 0x0003e80000100a00 */
[----:B------:R4:W-:Y:S01]  /*d640*/  LDGSTS.E [R134+0x20044], desc[UR22][R246.64], !P3 ;  /* 0x20044000f6867fae */ /* 0x0009e2000d9a1016 */
[----:B------:R-:W-:-:S03]  /*d650*/  IMAD.WIDE R250, R133, 0x4, R250 ;  /* 0x0000000485fa7825 */ /* 0x000fc600078e02fa */
[----:B-1----:R-:W4:Y:S04]  /*d660*/  LDL.LU.64 R246, [R1+0x328] ;  /* 0x0003280001f67983 */ /* 0x002f280000300a00 */
[----:B------:R1:W-:Y:S04]  /*d670*/  STL.64 [R1+0x3a0], R250 ;  /* 0x0003a0fa01007387 */ /* 0x0003e80000100a00 */
[----:B------:R1:W-:Y:S04]  /*d680*/  LDGSTS.E [R134+0x20048], desc[UR22][R250.64], !P6 ;  /* 0x20048000fa867fae */ /* 0x0003e8000f1a1016 */
[----:B-1----:R-:W4:Y:S01]  /*d690*/  LDL.LU.64 R250, [R1+0x320] ;  /* 0x0003200001fa7983 */ /* 0x002f220000300a00 */
[----:B------:R-:W-:-:S02]  /*d6a0*/  VIADD R132, R248, 0xfffffeec ;  /* 0xfffffeecf8847836 */ /* 0x000fc40000000000 */
[----:B------:R-:W1:Y:S03]  /*d6b0*/  LDC R248, c[0x0][0x3a0] ;  /* 0x0000e800fff87b82 */ /* 0x000e660000000800 */
[----:B------:R-:W-:Y:S01]  /*d6c0*/  ISETP.GE.U32.AND P1, PT, R132, 0x7ffffe6d, PT ;  /* 0x7ffffe6d8400780c */ /* 0x000fe20003f26070 */
[----:B------:R-:W-:-:S04]  /*d6d0*/  VIADD R132, R143, 0xfffffeeb ;  /* 0xfffffeeb8f847836 */ /* 0x000fc80000000000 */
[----:B------:R-:W1:Y:S01]  /*d6e0*/  LDC R143, c[0x0][0x3a0] ;  /* 0x0000e800ff8f7b82 */ /* 0x000e620000000800 */
[----:B------:R-:W-:Y:S01]  /*d6f0*/  ISETP.GE.U32.AND P4, PT, R132, 0x7ffffe6c, PT ;  /* 0x7ffffe6c8400780c */ /* 0x000fe20003f86070 */
[----:B------:R-:W-:-:S06]  /*d700*/  VIADD R132, R249, 0xfffffeea ;  /* 0xfffffeeaf9847836 */ /* 0x000fcc0000000000 */
[----:B------:R-:W1:Y:S01]  /*d710*/  LDC R249, c[0x0][0x3a0] ;  /* 0x0000e800fff97b82 */ /* 0x000e620000000800 */
[----:B------:R-:W-:Y:S02]  /*d720*/  ISETP.GE.U32.AND P3, PT, R132, 0x7ffffe6b, PT ;  /* 0x7ffffe6b8400780c */ /* 0x000fe40003f66070 */
[----:B-1----:R-:W-:-:S05]  /*d730*/  IADD3 R132, PT, PT, R248, -0x117, RZ ;  /* 0xfffffee9f8847810 */ /* 0x002fca0007ffe0ff */
        /* <DEDUP_REMOVED lines=40> */
[----:B------:R-:W-:Y:S01]  /*d9c0*/  ISETP.GE.U32.AND P1, PT, R132, 0x7ffffe65, PT ;  /* 0x7ffffe658400780c */ /* 0x000fe20003f26070 */
[----:B-1----:R-:W-:-:S06]  /*d9d0*/  VIADD R132, R248, 0xfffffee3 ;  /* 0xfffffee3f8847836 */ /* 0x002fcc0000000000 */
[----:B------:R-:W1:Y:S01]  /*d9e0*/  LDC R248, c[0x0][0x3a0] ;  /* 0x0000e800fff87b82 */ /* 0x000e620000000800 */
[----:B------:R-:W-:Y:S02]  /*d9f0*/  ISETP.GE.U32.AND P4, PT, R132, 0x7ffffe64, PT ;  /* 0x7ffffe648400780c */ /* 0x000fe40003f86070 */
[----:B------:R-:W-:-:S05]  /*da00*/  IADD3 R132, PT, PT, R143, -0x11e, RZ ;  /* 0xfffffee28f847810 */ /* 0x000fca0007ffe0ff */
        /* <DEDUP_REMOVED lines=47> */
[----:B------:R-:W-:Y:S02]  /*dd00*/  ISETP.GE.U32.AND P1, PT, R132, 0x7ffffe5d, PT ;  /* 0x7ffffe5d8400780c */ /* 0x000fe40003f26070 */
[----:B------:R-:W-:-:S02]  /*dd10*/  IADD3 R132, PT, PT, R249, -0x125, RZ ;  /* 0xfffffedbf9847810 */ /* 0x000fc40007ffe0ff */
        /* <DEDUP_REMOVED lines=64> */
[----:B------:R-:W-:-:S02]  /*e120*/  IADD3 R132, PT, PT, R248, -0x12c, RZ ;  /* 0xfffffed4f8847810 */ /* 0x000fc40007ffe0ff */
[----:B------:R-:W1:Y:S02]  /*e130*/  LDC R248, c[0x0][0x3a0] ;  /* 0x0000e800fff87b82 */ /* 0x000e640000000800 */
[----:B------:R-:W-:Y:S01]  /*e140*/  ISETP.GE.U32.AND P1, PT, R132, 0x7ffffe55, PT ;  /* 0x7ffffe558400780c */ /* 0x000fe20003f26070 */
[----:B------:R-:W-:-:S05]  /*e150*/  VIADD R132, R143, 0xfffffed3 ;  /* 0xfffffed38f847836 */ /* 0x000fca0000000000 */
[----:B------:R-:W-:Y:S01]  /*e160*/  ISETP.GE.U32.AND P4, PT, R132, 0x7ffffe54, PT ;  /* 0x7ffffe548400780c */ /* 0x000fe20003f86070 */
[----:B------:R-:W1:Y:S01]  /*e170*/  LDC R143, c[0x0][0x3a0] ;  /* 0x0000e800ff8f7b82 */ /* 0x000e620000000800 */
[----:B------:R-:W-:-:S07]  /*e180*/  VIADD R132, R249, 0xfffffed2 ;  /* 0xfffffed2f9847836 */ /* 0x000fce0000000000 */
        /* <DEDUP_REMOVED lines=37> */
[----:B------:R-:W-:Y:S02]  /*e3e0*/  ISETP.GE.U32.AND P3, PT, R132, 0x7ffffe4f, PT ;  /* 0x7ffffe4f8400780c */ /* 0x000fe40003f66070 */
[----:B------:R-:W-:-:S03]  /*e3f0*/  IADD3 R132, PT, PT, R143, -0x133, RZ ;  /* 0xfffffecd8f847810 */ /* 0x000fc60007ffe0ff */
        /* <DEDUP_REMOVED lines=150> */
[----:B---3--:R-:W-:-:S05]  /*ed60*/  IMAD.WIDE R242, R133, 0x4, R242 ;  /* 0x0000000485f27825 */ /* 0x008fca00078e02f2 */
[----:B------:R3:W-:Y:S01]  /*ed70*/  LDGSTS.E [R134+0x20114], desc[UR22][R242.64], !P3 ;  /* 0x20114000f2867fae */ /* 0x0007e2000d9a1016 */
[----:B------:R-:W-:Y:S01]  /*ed80*/  ISETP.GE.U32.AND P3, PT, R132, 0x7ffffe37, PT ;  /* 0x7ffffe378400780c */ /* 0x000fe20003f66070 */
[----:B------:R-:W-:Y:S02]  /*ed90*/  VIADD R132, R143, 0xfffffeb5 ;  /* 0xfffffeb58f847836 */ /* 0x000fe40000000000 */
[----:B------:R1:W-:Y:S01]  /*eda0*/  STL.64 [R1+0x118], R242 ;  /* 0x000118f201007387 */ /* 0x0003e20000100a00 */
[----:B------:R-:W3:Y:S01]  /*edb0*/  LDC R143, c[0x0][0x3a0] ;  /* 0x0000e800ff8f7b82 */ /* 0x000ee20000000800 */
[----:B--2---:R-:W-:Y:S02]  /*edc0*/  IMAD.WIDE R244, R133, 0x4, R244 ;  /* 0x0000000485f47825 */ /* 0x004fe400078e02f4 */
[----:B-1----:R-:W2:Y:S04]  /*edd0*/  LDL.LU.64 R242, [R1+0x20] ;  /* 0x0000200001f27983 */ /* 0x002ea80000300a00 */
[----:B------:R1:W-:Y:S01]  /*ede0*/  LDGSTS.E [R134+0x20118], desc[UR22][R244.64], !P6 ;  /* 0x20118000f4867fae */ /* 0x0003e2000f1a1016 */
[----:B------:R-:W-:Y:S01]  /*edf0*/  ISETP.GE.U32.AND P6, PT, R132, 0x7ffffe36, PT ;  /* 0x7ffffe368400780c */ /* 0x000fe20003fc6070 */
[----:B------:R-:W-:-:S02]  /*ee00*/  VIADD R132, R249, 0xfffffeb4 ;  /* 0xfffffeb4f9847836 */ /* 0x000fc40000000000 */
[----:B------:R1:W-:Y:S01]  /*ee10*/  STL.64 [R1+0x120], R244 ;  /* 0x000120f401007387 */ /* 0x0003e20000100a00 */
[----:B----4-:R-:W-:-:S03]  /*ee20*/  IMAD.WIDE R246, R133, 0x4, R246 ;  /* 0x0000000485f67825 */ /* 0x010fc600078e02f6 */
[----:B-1----:R-:W4:Y:S04]  /*ee30*/  LDL.LU.64 R244, [R1+0x18] ;  /* 0x0000180001f47983 */ /* 0x002f280000300a00 */
[----:B------:R1:W-:Y:S04]  /*ee40*/  STL.64 [R1+0x128], R246 ;  /* 0x000128f601007387 */ /* 0x0003e80000100a00 */
[----:B------:R1:W-:Y:S01]  /*ee50*/  LDGSTS.E [R134+0x2011c], desc[UR22][R246.64], !P1 ;  /* 0x2011c000f6867fae */ /* 0x0003e2000c9a1016 */
[----:B------:R-:W-:Y:S01]  /*ee60*/  ISETP.GE.U32.AND P1, PT, R132, 0x7ffffe35, PT ;  /* 0x7ffffe358400780c */ /* 0x000fe20003f26070 */
[----:B------:R-:W-:-:S02]  /*ee70*/  VIADD R132, R248, 0xfffffeb3 ;  /* 0xfffffeb3f8847836 */ /* 0x000fc40000000000 */
[----:B------:R-:W-:Y:S01]  /*ee80*/  IMAD.WIDE R250, R133, 0x4, R250 ;  /* 0x0000000485fa7825 */ /* 0x000fe200078e02fa */
[----:B-1----:R-:W4:Y:S04]  /*ee90*/  LDL.LU.64 R246, [R1+0x10] ;  /* 0x0000100001f67983 */ /* 0x002f280000300a00 */
[----:B------:R-:W4:Y:S04]  /*eea0*/  LDL.LU.64 R248, [R1+0x8] ;  /* 0x0000080001f87983 */ /* 0x000f280000300a00 */
[----:B------:R1:W-:Y:S04]  /*eeb0*/  STL.64 [R1+0x130], R250 ;  /* 0x000130fa01007387 */ /* 0x0003e80000100a00 */
[----:B------:R1:W-:Y:S04]  /*eec0*/  LDGSTS.E [R134+0x20120], desc[UR22][R250.64], !P4 ;  /* 0x20120000fa867fae */ /* 0x0003e8000e1a1016 */
[----:B-1----:R-:W4:Y:S01]  /*eed0*/  LDL.LU.64 R250, [R1] ;  /* 0x0000000001fa7983 */ /* 0x002f220000300a00 */
[----:B------:R-:W-:Y:S01]  /*eee0*/  ISETP.GE.U32.AND P4, PT, R132, 0x7ffffe34, PT ;  /* 0x7ffffe348400780c */ /* 0x000fe20003f86070 */
[----:B---3--:R-:W-:-:S02]  /*eef0*/  VIADD R132, R143, 0xfffffeb2 ;  /* 0xfffffeb28f847836 */ /* 0x008fc40000000000 */
[----:B------:R-:W1:Y:S01]  /*ef00*/  LDC R143, c[0x0][0x3a0] ;  /* 0x0000e800ff8f7b82 */ /* 0x000e620000000800 */
[----:B------:R-:W-:-:S05]  /*ef10*/  IMAD.WIDE R158, R133, 0x4, R158 ;  /* 0x00000004859e7825 */ /* 0x000fca00078e029e */
[----:B------:R-:W-:Y:S01]  /*ef20*/  LDGSTS.E [R134+0x20124], desc[UR22][R158.64], !P3 ;  /* 0x201240009e867fae */ /* 0x000fe2000d9a1016 */
[----:B------:R-:W-:Y:S02]  /*ef30*/  ISETP.GE.U32.AND P3, PT, R132, 0x7ffffe33, PT ;  /* 0x7ffffe338400780c */ /* 0x000fe40003f66070 */
[----:B------:R-:W3:Y:S02]  /*ef40*/  LDC R132, c[0x0][0x3a0] ;  /* 0x0000e800ff847b82 */ /* 0x000ee40000000800 */
[----:B---3--:R-:W-:Y:S01]  /*ef50*/  IADD3 R132, PT, PT, R132, -0x14f, RZ ;  /* 0xfffffeb184847810 */ /* 0x008fe20007ffe0ff */
[----:B------:R3:W-:Y:S04]  /*ef60*/  STL.64 [R1+0x138], R158 ;  /* 0x0001389e01007387 */ /* 0x0007e80000100a00 */
[----:B---3--:R-:W3:Y:S01]  /*ef70*/  LDL.LU.64 R158, [R1+0x610] ;  /* 0x00061000019e7983 */ /* 0x008ee20000300a00 */
[----:B------:R-:W-:-:S05]  /*ef80*/  IMAD.WIDE R156, R133, 0x4, R156 ;  /* 0x00000004859c7825 */ /* 0x000fca00078e029c */
[----:B------:R1:W-:Y:S01]  /*ef90*/  LDGSTS.E [R134+0x20128], desc[UR22][R156.64], !P6 ;  /* 0x201280009c867fae */ /* 0x0003e2000f1a1016 */
[----:B------:R-:W-:Y:S02]  /*efa0*/  ISETP.GE.U32.AND P6, PT, R132, 0x7ffffe32, PT ;  /* 0x7ffffe328400780c */ /* 0x000fe40003fc6070 */
[----:B------:R-:W1:Y:S01]  /*efb0*/  LDC R132, c[0x0][0x3a0] ;  /* 0x0000e800ff847b82 */ /* 0x000e620000000800 */
[----:B------:R1:W-:Y:S04]  /*efc0*/  STL.64 [R1+0x268], R156 ;  /* 0x0002689c01007387 */ /* 0x0003e80000100a00 */
[----:B-1----:R-:W3:Y:S01]  /*efd0*/  LDL.LU.64 R156, [R1+0x608] ;  /* 0x00060800019c7983 */ /* 0x002ee20000300a00 */
[----:B--2---:R-:W-:-:S05]  /*efe0*/  IMAD.WIDE R242, R133, 0x4, R242 ;  /* 0x0000000485f27825 */ /* 0x004fca00078e02f2 */
[----:B------:R1:W-:Y:S01]  /*eff0*/  LDGSTS.E [R134+0x2012c], desc[UR22][R242.64], !P1 ;  /* 0x2012c000f2867fae */ /* 0x0003e2000c9a1016 */
[----:B------:R-:W-:-:S05]  /*f000*/  VIADD R132, R132, 0xfffffeb0 ;  /* 0xfffffeb084847836 */ /* 0x000fca0000000000 */
[----:B------:R-:W-:Y:S01]  /*f010*/  ISETP.GE.U32.AND P1, PT, R132, 0x7ffffe31, PT ;  /* 0x7ffffe318400780c */ /* 0x000fe20003f26070 */
[----:B------:R2:W-:Y:S01]  /*f020*/  STL.64 [R1+0x260], R242 ;  /* 0x000260f201007387 */ /* 0x0005e20000100a00 */
[----:B----4-:R-:W-:-:S03]  /*f030*/  IMAD.WIDE R244, R133, 0x4, R244 ;  /* 0x0000000485f47825 */ /* 0x010fc600078e02f4 */
[----:B--2---:R-:W1:Y:S04]  /*f040*/  LDL.LU.64 R242, [R1+0x600] ;  /* 0x0006000001f27983 */ /* 0x004e680000300a00 */
[----:B------:R2:W-:Y:S04]  /*f050*/  STL.64 [R1+0x258], R244 ;  /* 0x000258f401007387 */ /* 0x0005e80000100a00 */
[----:B------:R4:W-:Y:S01]  /*f060*/  LDGSTS.E [R134+0x20130], desc[UR22][R244.64], !P4 ;  /* 0x20130000f4867fae */ /* 0x0009e2000e1a1016 */
[----:B------:R-:W-:-:S04]  /*f070*/  IMAD.WIDE R246, R133, 0x4, R246 ;  /* 0x0000000485f67825 */ /* 0x000fc800078e02f6 */
[C---:B------:R-:W-:Y:S01]  /*f080*/  IMAD.WIDE R248, R133.reuse, 0x4, R248 ;  /* 0x0000000485f87825 */ /* 0x040fe200078e02f8 */
[----:B--2---:R-:W4:Y:S04]  /*f090*/  LDL.LU.64 R244, [R1+0x5f8] ;  /* 0x0005f80001f47983 */ /* 0x004f280000300a00 */
[----:B------:R2:W-:Y:S04]  /*f0a0*/  STL.64 [R1+0x250], R246 ;  /* 0x000250f601007387 */ /* 0x0005e80000100a00 */
[----:B------:R-:W-:Y:S04]  /*f0b0*/  LDGSTS.E [R134+0x20134], desc[UR22][R246.64], !P3 ;  /* 0x20134000f6867fae */ /* 0x000fe8000d9a1016 */
[----:B------:R-:W-:Y:S01]  /*f0c0*/  LDGSTS.E [R134+0x20138], desc[UR22][R248.64], !P6 ;  /* 0x20138000f8867fae */ /* 0x000fe2000f1a1016 */
[----:B------:R-:W-:-:S03]  /*f0d0*/  IMAD.WIDE R250, R133, 0x4, R250 ;  /* 0x0000000485fa7825 */ /* 0x000fc600078e02fa */
[----:B--2---:R-:W2:Y:S04]  /*f0e0*/  LDL.LU.64 R246, [R1+0x5f0] ;  /* 0x0005f00001f67983 */ /* 0x004ea80000300a00 */
[----:B------:R3:W-:Y:S04]  /*f0f0*/  STL.64 [R1+0x248], R248 ;  /* 0x000248f801007387 */ /* 0x0007e80000100a00 */
[----:B------:R1:W-:Y:S04]  /*f100*/  LDGSTS.E [R134+0x2013c], desc[UR22][R250.64], !P1 ;  /* 0x2013c000fa867fae */ /* 0x0003e8000c9a1016 */
[----:B---3--:R-:W3:Y:S04]  /*f110*/  LDL.LU.64 R248, [R1+0x5e8] ;  /* 0x0005e80001f87983 */ /* 0x008ee80000300a00 */
[----:B------:R1:W-:Y:S04]  /*f120*/  STL.64 [R1+0x240], R250 ;  /* 0x000240fa01007387 */ /* 0x0003e80000100a00 */
[----:B-1----:R-:W2:Y:S01]  /*f130*/  LDL.LU.64 R250, [R1+0x5e0] ;  /* 0x0005e00001fa7983 */ /* 0x002ea20000300a00 */
[----:B------:R-:W-:-:S02]  /*f140*/  VIADD R132, R143, 0xfffffeaf ;  /* 0xfffffeaf8f847836 */ /* 0x000fc40000000000 */
[----:B------:R-:W1:Y:S03]  /*f150*/  LDC R143, c[0x0][0x3a0] ;  /* 0x0000e800ff8f7b82 */ /* 0x000e660000000800 */
[----:B------:R-:W-:-:S05]  /*f160*/  ISETP.GE.U32.AND P4, PT, R132, 0x7ffffe30, PT ;  /* 0x7ffffe308400780c */ /* 0x000fca0003f86070 */
[----:B------:R-:W1:Y:S02]  /*f170*/  LDC R132, c[0x0][0x3a0] ;  /* 0x0000e800ff847b82 */ /* 0x000e640000000800 */
[----:B-1----:R-:W-:-:S05]  /*f180*/  VIADD R132, R132, 0xfffffeae ;  /* 0xfffffeae84847836 */ /* 0x002fca0000000000 */
[----:B------:R-:W-:Y:S02]  /*f190*/  ISETP.GE.U32.AND P3, PT, R132, 0x7ffffe2f, PT ;  /* 0x7ffffe2f8400780c */ /* 0x000fe40003f66070 */
[----:B------:R-:W1:Y:S02]  /*f1a0*/  LDC R132, c[0x0][0x3a0] ;  /* 0x0000e800ff847b82 */ /* 0x000e640000000800 */
[----:B-1----:R-:W-:-:S05]  /*f1b0*/  VIADD R132, R132, 0xfffffead ;  /* 0xfffffead84847836 */ /* 0x002fca0000000000 */
[----:B------:R-:W-:Y:S01]  /*f1c0*/  ISETP.GE.U32.AND P6, PT, R132, 0x7ffffe2e, PT ;  /* 0x7ffffe2e8400780c */ /* 0x000fe20003fc6070 */
[----:B------:R-:W-:Y:S02]  /*f1d0*/  VIADD R132, R143, 0xfffffeac ;  /* 0xfffffeac8f847836 */ /* 0x000fe40000000000 */
[----:B------:R-:W1:Y:S03]  /*f1e0*/  LDC R143, c[0x0][0x3a0] ;  /* 0x0000e800ff8f7b82 */ /* 0x000e660000000800 */
[----:B------:R-:W-:-:S05]  /*f1f0*/  ISETP.GE.U32.AND P1, PT, R132, 0x7ffffe2d, PT ;  /* 0x7ffffe2d8400780c */ /* 0x000fca0003f26070 */
[----:B------:R-:W1:Y:S02]  /*f200*/  LDC R132, c[0x0][0x3a0] ;  /* 0x0000e800ff847b82 */ /* 0x000e640000000800 */
[----:B-1----:R-:W-:Y:S02]  /*f210*/  VIADD R132, R132, 0xfffffeab ;  /* 0xfffffeab84847836 */ /* 0x002fe40000000000 */
[----:B------:R-:W-:-:S04]  /*f220*/  IMAD.WIDE R156, R133, 0x4, R156 ;  /* 0x00000004859c7825 */ /* 0x000fc800078e029c */
[----:B------:R-:W-:-:S04]  /*f230*/  IMAD.WIDE R242, R133, 0x4, R242 ;  /* 0x0000000485f27825 */ /* 0x000fc800078e02f2 */
[----:B----4-:R-:W-:-:S04]  /*f240*/  IMAD.WIDE R244, R133, 0x4, R244 ;  /* 0x0000000485f47825 */ /* 0x010fc800078e02f4 */
[----:B--2---:R-:W-:-:S05]  /*f250*/  IMAD.WIDE R250, R133, 0x4, R250 ;  /* 0x0000000485fa7825 */ /* 0x004fca00078e02fa */
[----:B------:R1:W-:Y:S04]  /*f260*/  STL.64 [R1+0x238], R250 ;  /* 0x000238fa01007387 */ /* 0x0003e80000100a00 */
[----:B------:R1:W-:Y:S02]  /*f270*/  LDGSTS.E [R134+0x20140], desc[UR22][R250.64], !P4 ;  /* 0x20140000fa867fae */ /* 0x0003e4000e1a1016 */
[----:B-1----:R-:W1:Y:S01]  /*f280*/  LDC R251, c[0x0][0x3a0] ;  /* 0x0000e800fffb7b82 */ /* 0x002e620000000800 */
[----:B---3--:R-:W-:Y:S01]  /*f290*/  IMAD.WIDE R248, R133, 0x4, R248 ;  /* 0x0000000485f87825 */ /* 0x008fe200078e02f8 */
[----:B------:R-:W-:-:S06]  /*f2a0*/  ISETP.GE.U32.AND P4, PT, R132, 0x7ffffe2c, PT ;  /* 0x7ffffe2c8400780c */ /* 0x000fcc0003f86070 */
[----:B------:R-:W2:Y:S01]  /*f2b0*/  LDC R250, c[0x0][0x3a0] ;  /* 0x0000e800fffa7b82 */ /* 0x000ea20000000800 */
[----:B------:R3:W-:Y:S04]  /*f2c0*/  STL.64 [R1+0x230], R248 ;  /* 0x000230f801007387 */ /* 0x0007e80000100a00 */
[----:B------:R3:W-:Y:S01]  /*f2d0*/  LDGSTS.E [R134+0x20144], desc[UR22][R248.64], !P3 ;  /* 0x20144000f8867fae */ /* 0x0007e2000d9a1016 */
[----:B-1----:R-:W-:Y:S02]  /*f2e0*/  IADD3 R132, PT, PT, R251, -0x156, RZ ;  /* 0xfffffeaafb847810 */ /* 0x002fe40007ffe0ff */
[----:B---3--:R-:W1:Y:S02]  /*f2f0*/  LDC R248, c[0x0][0x3a0] ;  /* 0x0000e800fff87b82 */ /* 0x008e640000000800 */
[----:B------:R-:W-:Y:S01]  /*f300*/  ISETP.GE.U32.AND P3, PT, R132, 0x7ffffe2b, PT ;  /* 0x7ffffe2b8400780c */ /* 0x000fe20003f66070 */
[----:B------:R-:W-:-:S05]  /*f310*/  VIADD R132, R143, 0xfffffea9 ;  /* 0xfffffea98f847836 */ /* 0x000fca0000000000 */
[----:B------:R-:W3:Y:S01]  /*f320*/  LDC R143, c[0x0][0x3a0] ;  /* 0x0000e800ff8f7b82 */ /* 0x000ee20000000800 */
[----:B------:R-:W-:-:S05]  /*f330*/  IMAD.WIDE R246, R133, 0x4, R246 ;  /* 0x0000000485f67825 */ /* 0x000fca00078e02f6 */
[----:B------:R-:W-:Y:S01]  /*f340*/  LDGSTS.E [R134+0x20148], desc[UR22][R246.64], !P6 ;  /* 0x20148000f6867fae */ /* 0x000fe2000f1a1016 */
[----:B------:R-:W-:Y:S01]  /*f350*/  ISETP.GE.U32.AND P6, PT, R132, 0x7ffffe2a, PT ;  /* 0x7ffffe2a8400780c */ /* 0x000fe20003fc6070 */
[----:B--2---:R-:W-:Y:S02]  /*f360*/  VIADD R132, R250, 0xfffffea8 ;  /* 0xfffffea8fa847836 */ /* 0x004fe40000000000 */
[----:B------:R-:W-:Y:S04]  /*f370*/  STL.64 [R1+0x228], R246 ;  /* 0x000228f601007387 */ /* 0x000fe80000100a00 */
[----:B------:R2:W-:Y:S04]  /*f380*/  STL.64 [R1+0x220], R244 ;  /* 0x000220f401007387 */ /* 0x0005e80000100a00 */
[----:B------:R2:W-:Y:S01]  /*f390*/  LDGSTS.E [R134+0x2014c], desc[UR22][R244.64], !P1 ;  /* 0x2014c000f4867fae */ /* 0x0005e2000c9a1016 */
[----:B------:R-:W-:Y:S01]  /*f3a0*/  ISETP.GE.U32.AND P1, PT, R132, 0x7ffffe29, PT ;  /* 0x7ffffe298400780c */ /* 0x000fe20003f26070 */
[----:B-1----:R-:W-:-:S02]  /*f3b0*/  VIADD R132, R248, 0xfffffea7 ;  /* 0xfffffea7f8847836 */ /* 0x002fc40000000000 */
[----:B------:R1:W-:Y:S04]  /*f3c0*/  STL.64 [R1+0x218], R242 ;  /* 0x000218f201007387 */ /* 0x0003e80000100a00 */
[----:B------:R1:W-:Y:S01]  /*f3d0*/  LDGSTS.E [R134+0x20150], desc[UR22][R242.64], !P4 ;  /* 0x20150000f2867fae */ /* 0x0003e2000e1a1016 */
[----:B--2---:R-:W2:Y:S01]  /*f3e0*/  LDC R244, c[0x0][0x3a0] ;  /* 0x0000e800fff47b82 */ /* 0x004ea20000000800 */
[----:B------:R-:W-:Y:S01]  /*f3f0*/  ISETP.GE.U32.AND P4, PT, R132, 0x7ffffe28, PT ;  /* 0x7ffffe288400780c */ /* 0x000fe20003f86070 */
[----:B---3--:R-:W-:Y:S01]  /*f400*/  VIADD R132, R143, 0xfffffea6 ;  /* 0xfffffea68f847836 */ /* 0x008fe20000000000 */
[----:B------:R3:W-:Y:S04]  /*f410*/  STL.64 [R1+0x210], R156 ;  /* 0x0002109c01007387 */ /* 0x0007e80000100a00 */
[----:B------:R3:W-:Y:S01]  /*f420*/  LDGSTS.E [R134+0x20154], desc[UR22][R156.64], !P3 ;  /* 0x201540009c867fae */ /* 0x0007e2000d9a1016 */
[----:B-1----:R-:W1:Y:S08]  /*f430*/  LDC R242, c[0x0][0x3a0] ;  /* 0x0000e800fff27b82 */ /* 0x002e700000000800 */
[----:B------:R-:W4:Y:S01]  /*f440*/  LDC R143, c[0x0][0x3a0] ;  /* 0x0000e800ff8f7b82 */ /* 0x000f220000000800 */
[----:B---3--:R-:W-:Y:S01]  /*f450*/  IMAD.WIDE R156, R133, 0x4, R158 ;  /* 0x00000004859c7825 */ /* 0x008fe200078e029e */
[----:B------:R-:W-:-:S03]  /*f460*/  ISETP.GE.U32.AND P3, PT, R132, 0x7ffffe27, PT ;  /* 0x7ffffe278400780c */ /* 0x000fc60003f66070 */
[----:B--2---:R-:W-:Y:S01]  /*f470*/  VIADD R132, R244, 0xfffffea5 ;  /* 0xfffffea5f4847836 */ /* 0x004fe20000000000 */
[----:B------:R2:W-:Y:S04]  /*f480*/  STL.64 [R1+0x208], R156 ;  /* 0x0002089c01007387 */ /* 0x0005e80000100a00 */
[----:B------:R2:W-:Y:S01]  /*f490*/  LDGSTS.E [R134+0x20158], desc[UR22][R156.64], !P6 ;  /* 0x201580009c867fae */ /* 0x0005e2000f1a1016 */
[----:B------:R-:W-:Y:S01]  /*f4a0*/  ISETP.GE.U32.AND P6, PT, R132, 0x7ffffe26, PT ;  /* 0x7ffffe268400780c */ /* 0x000fe20003fc6070 */
[----:B------:R-:W-:-:S04]  /*f4b0*/  IMAD.WIDE R158, R133, 0x4, R160 ;  /* 0x00000004859e7825 */ /* 0x000fc800078e02a0 */
[----:B-1----:R-:W-:Y:S01]  /*f4c0*/  VIADD R132, R242, 0xfffffea4 ;  /* 0xfffffea4f2847836 */ /* 0x002fe20000000000 */
[----:B------:R1:W-:Y:S01]  /*f4d0*/  LDGSTS.E [R134+0x2015c], desc[UR22][R158.64], !P1 ;  /* 0x2015c0009e867fae */ /* 0x0003e2000c9a1016 */
[----:B--2---:R-:W2:Y:S03]  /*f4e0*/  LDC R157, c[0x0][0x3a0] ;  /* 0x0000e800ff9d7b82 */ /* 0x004ea60000000800 */
[----:B------:R-:W-:Y:S02]  /*f4f0*/  ISETP.GE.U32.AND P1, PT, R132, 0x7ffffe25, PT ;  /* 0x7ffffe258400780c */ /* 0x000fe40003f26070 */
[----:B----4-:R-:W-:-:S03]  /*f500*/  IADD3 R132, PT, PT, R143, -0x15d, RZ ;  /* 0xfffffea38f847810 */ /* 0x010fc60007ffe0ff */
[----:B------:R-:W3:Y:S01]  /*f510*/  LDC R156, c[0x0][0x3a0] ;  /* 0x0000e800ff9c7b82 */ /* 0x000ee20000000800 */
[----:B------:R1:W-:Y:S07]  /*f520*/  STL.64 [R1+0x200], R158 ;  /* 0x0002009e01007387 */ /* 0x0003ee0000100a00 */
[----:B------:R-:W4:Y:S01]  /*f530*/  LDC R143, c[0x0][0x3a0] ;  /* 0x0000e800ff8f7b82 */ /* 0x000f220000000800 */
[----:B-1----:R-:W-:-:S05]  /*f540*/  IMAD.WIDE R158, R133, 0x4, R162 ;  /* 0x00000004859e7825 */ /* 0x002fca00078e02a2 */
[----:B------:R1:W-:Y:S04]  /*f550*/  STL.64 [R1+0x1f8], R158 ;  /* 0x0001f89e01007387 */ /* 0x0003e80000100a00 */
[----:B------:R1:W-:Y:S01]  /*f560*/  LDGSTS.E [R134+0x20160], desc[UR22][R158.64], !P4 ;  /* 0x201600009e867fae */ /* 0x0003e2000e1a1016 */
[----:B------:R-:W-:Y:S01]  /*f570*/  ISETP.GE.U32.AND P4, PT, R132, 0x7ffffe24, PT ;  /* 0x7ffffe248400780c */ /* 0x000fe20003f86070 */
[----:B--2---:R-:W-:Y:S02]  /*f580*/  VIADD R132, R157, 0xfffffea2 ;  /* 0xfffffea29d847836 */ /* 0x004fe40000000000 */
[----:B------:R-:W2:Y:S01]  /*f590*/  LDC R157, c[0x0][0x3a0] ;  /* 0x0000e800ff9d7b82 */ /* 0x000ea20000000800 */
[----:B-1----:R-:W-:-:S05]  /*f5a0*/  IMAD.WIDE R158, R133, 0x4, R164 ;  /* 0x00000004859e7825 */ /* 0x002fca00078e02a4 */
[----:B------:R1:W-:Y:S04]  /*f5b0*/  STL.64 [R1+0x1f0], R158 ;  /* 0x0001f09e01007387 */ /* 0x0003e80000100a00 */
[----:B------:R1:W-:Y:S01]  /*f5c0*/  LDGSTS.E [R134+0x20164], desc[UR22][R158.64], !P3 ;  /* 0x201640009e867fae */ /* 0x0003e2000d9a1016 */
[----:B------:R-:W-:Y:S01]  /*f5d0*/  ISETP.GE.U32.AND P3, PT, R132, 0x7ffffe23, PT ;  /* 0x7ffffe238400780c */ /* 0x000fe20003f66070 */
[----:B---3--:R-:W-:Y:S02]  /*f5e0*/  VIADD R132, R156, 0xfffffea1 ;  /* 0xfffffea19c847836 */ /* 0x008fe40000000000 */
[----:B------:R-:W3:Y:S01]  /*f5f0*/  LDC R156, c[0x0][0x3a0] ;  /* 0x0000e800ff9c7b82 */ /* 0x000ee20000000800 */
[----:B-1----:R-:W-:-:S05]  /*f600*/  IMAD.WIDE R158, R133, 0x4, R166 ;  /* 0x00000004859e7825 */ /* 0x002fca00078e02a6 */
[----:B------:R1:W-:Y:S01]  /*f610*/  LDGSTS.E [R134+0x20168], desc[UR22][R158.64], !P6 ;  /* 0x201680009e867fae */ /* 0x0003e2000f1a1016 */
[----:B------:R-:W-:Y:S01]  /*f620*/  ISETP.GE.U32.AND P6, PT, R132, 0x7ffffe22, PT ;  /* 0x7ffffe228400780c */ /* 0x000fe20003fc6070 */
[----:B----4-:R-:W-:Y:S02]  /*f630*/  VIADD R132, R143, 0xfffffea0 ;  /* 0xfffffea08f847836 */ /* 0x010fe40000000000 */
[----:B------:R-:W4:Y:S01]  /*f640*/  LDC R143, c[0x0][0x3a0] ;  /* 0x0000e800ff8f7b82 */ /* 0x000f220000000800 */
[----:B------:R1:W-:Y:S02]  /*f650*/  STL.64 [R1+0x1e8], R158 ;  /* 0x0001e89e01007387 */ /* 0x0003e40000100a00 */
        /* <DEDUP_REMOVED lines=21> */
[----:B------:R-:W-:Y:S02]  /*f7b0*/  ISETP.GE.U32.AND P6, PT, R132, 0x7ffffe1e, PT ;  /* 0x7ffffe1e8400780c */ /* 0x000fe40003fc6070 */
[----:B--2---:R-:W-:Y:S02]  /*f7c0*/  IADD3 R132, PT, PT, R157, -0x164, RZ ;  /* 0xfffffe9c9d847810 */ /* 0x004fe40007ffe0ff */
        /* <DEDUP_REMOVED lines=40> */
[----:B------:R-:W-:Y:S02]  /*fa50*/  ISETP.GE.U32.AND P3, PT, R132, 0x7ffffe17, PT ;  /* 0x7ffffe178400780c */ /* 0x000fe40003f66070 */
[----:B---3--:R-:W-:Y:S02]  /*fa60*/  IADD3 R132, PT, PT, R156, -0x16b, RZ ;  /* 0xfffffe959c847810 */ /* 0x008fe40007ffe0ff */
        /* <DEDUP_REMOVED lines=23> */
[----:B------:R1:W-:Y:S01]  /*fbe0*/  STL.64 [R1+0x170], R158 ;  /* 0x0001709e01007387 */ /* 0x0003e20000100a00 */
        /* <DEDUP_REMOVED lines=14> */
[----:B------:R1:W-:Y:S04]  /*fcd0*/  STL.64 [R1+0x158], R158 ;  /* 0x0001589e01007387 */ /* 0x0003e80000100a00 */
[----:B------:R1:W-:Y:S01]  /*fce0*/  LDGSTS.E [R134+0x201b0], desc[UR22][R158.64], !P4 ;  /* 0x201b00009e867fae */ /* 0x0003e2000e1a1016 */
[----:B------:R-:W-:Y:S02]  /*fcf0*/  ISETP.GE.U32.AND P4, PT, R132, 0x7ffffe10, PT ;  /* 0x7ffffe108400780c */ /* 0x000fe40003f86070 */
[----:B----4-:R-:W-:Y:S02]  /*fd00*/  IADD3 R132, PT, PT, R143, -0x172, RZ ;  /* 0xfffffe8e8f847810 */ /* 0x010fe40007ffe0ff */
[----:B------:R-:W4:Y:S01]  /*fd10*/  LDC R143, c[0x0][0x3a0] ;  /* 0x0000e800ff8f7b82 */ /* 0x000f220000000800 */
[----:B-1----:R-:W-:-:S05]  /*fd20*/  IMAD.WIDE R158, R133, 0x4, R204 ;  /* 0x00000004859e7825 */ /* 0x002fca00078e02cc */
[----:B------:R1:W-:Y:S04]  /*fd30*/  STL.64 [R1+0x150], R158 ;  /* 0x0001509e01007387 */ /* 0x0003e80000100a00 */
[----:B------:R1:W-:Y:S01]  /*fd40*/  LDGSTS.E [R134+0x201b4], desc[UR22][R158.64], !P3 ;  /* 0x201b40009e867fae */ /* 0x0003e2000d9a1016 */
[----:B------:R-:W-:Y:S01]  /*fd50*/  ISETP.GE.U32.AND P3, PT, R132, 0x7ffffe0f, PT ;  /* 0x7ffffe0f8400780c */ /* 0x000fe20003f66070 */
[----:B-1----:R-:W-:-:S05]  /*fd60*/  IMAD.WIDE R158, R133, 0x4, R206 ;  /* 0x00000004859e7825 */ /* 0x002fca00078e02ce */
[----:B------:R1:W-:Y:S04]  /*fd70*/  STL.64 [R1+0x148], R158 ;  /* 0x0001489e01007387 */ /* 0x0003e80000100a00 */
[----:B------:R1:W-:Y:S01]  /*fd80*/  LDGSTS.E [R134+0x201b8], desc[UR22][R158.64], !P6 ;  /* 0x201b80009e867fae */ /* 0x0003e2000f1a1016 */
[----:B--2---:R-:W-:Y:S02]  /*fd90*/  VIADD R132, R157, 0xfffffe8d ;  /* 0xfffffe8d9d847836 */ /* 0x004fe40000000000 */
[----:B------:R-:W-:Y:S01]  /*fda0*/  IMAD.WIDE R160, R133, 0x4, R208 ;  /* 0x0000000485a07825 */ /* 0x000fe200078e02d0 */
[----:B------:R-:W2:Y:S08]  /*fdb0*/  LDC R157, c[0x0][0x3a0] ;  /* 0x0000e800ff9d7b82 */ /* 0x000eb00000000800 */
[----:B-1----:R-:W1:Y:S01]  /*fdc0*/  LDC R158, c[0x0][0x3a0] ;  /* 0x0000e800ff9e7b82 */ /* 0x002e620000000800 */
[----:B------:R-:W-:Y:S01]  /*fdd0*/  ISETP.GE.U32.AND P6, PT, R132, 0x7ffffe0e, PT ;  /* 0x7ffffe0e8400780c */ /* 0x000fe20003fc6070 */
[----:B---3--:R-:W-:Y:S01]  /*fde0*/  VIADD R132, R156, 0xfffffe8c ;  /* 0xfffffe8c9c847836 */ /* 0x008fe20000000000 */
[----:B------:R3:W-:Y:S04]  /*fdf0*/  STL.64 [R1+0x140], R160 ;  /* 0x000140a001007387 */ /* 0x0007e80000100a00 */
[----:B------:R3:W-:Y:S01]  /*fe00*/  LDGSTS.E [R134+0x201bc], desc[UR22][R160.64], !P1 ;  /* 0x201bc000a0867fae */ /* 0x0007e2000c9a1016 */
[----:B------:R-:W-:Y:S01]  /*fe10*/  ISETP.GE.U32.AND P1, PT, R132, 0x7ffffe0d, PT ;  /* 0x7ffffe0d8400780c */ /* 0x000fe20003f26070 */
[----:B------:R-:W2:Y:S01]  /*fe20*/  LDC R156, c[0x0][0x3a0] ;  /* 0x0000e800ff9c7b82 */ /* 0x000ea20000000800 */
[----:B----4-:R-:W-:-:S07]  /*fe30*/  VIADD R132, R143, 0xfffffe8b ;  /* 0xfffffe8b8f847836 */ /* 0x010fce0000000000 */
[----:B------:R-:W4:Y:S01]  /*fe40*/  LDC R143, c[0x0][0x3a0] ;  /* 0x0000e800ff8f7b82 */ /* 0x000f220000000800 */
[----:B---3--:R-:W-:-:S05]  /*fe50*/  IMAD.WIDE R160, R133, 0x4, R210 ;  /* 0x0000000485a07825 */ /* 0x008fca00078e02d2 */
[----:B------:R3:W-:Y:S01]  /*fe60*/  LDGSTS.E [R134+0x201c0], desc[UR22][R160.64], !P4 ;  /* 0x201c0000a0867fae */ /* 0x0007e2000e1a1016 */
[----:B------:R-:W-:Y:S01]  /*fe70*/  ISETP.GE.U32.AND P4, PT, R132, 0x7ffffe0c, PT ;  /* 0x7ffffe0c8400780c */ /* 0x000fe20003f86070 */
[----:B-1----:R-:W-:Y:S02]  /*fe80*/  VIADD R132, R158, 0xfffffe8a ;  /* 0xfffffe8a9e847836 */ /* 0x002fe40000000000 */
[----:B------:R-:W1:Y:S01]  /*fe90*/  LDC R158, c[0x0][0x3a0] ;  /* 0x0000e800ff9e7b82 */ /* 0x000e620000000800 */
[----:B------:R3:W-:Y:S02]  /*fea0*/  STL.64 [R1+0xa0], R160 ;  /* 0x0000a0a001007387 */ /* 0x0007e40000100a00 */
        /* <DEDUP_REMOVED lines=9> */
[----:B------:R-:W-:Y:S02]  /*ff40*/  VIADD R132, R156, 0xfffffe88 ;  /* 0xfffffe889c847836 */ /* 0x000fe40000000000 */
[----:B------:R3:W-:Y:S01]  /*ff50*/  STL.64 [R1+0x60], R160 ;  /* 0x000060a001007387 */ /* 0x0007e20000100a00 */
[----:B------:R-:W2:Y:S01]  /*ff60*/  LDC R156, c[0x0][0x3a0] ;  /* 0x0000e800ff9c7b82 */ /* 0x000ea20000000800 */
[----:B---3--:R-:W-:-:S05]  /*ff70*/  IMAD.WIDE R160, R133, 0x4, R216 ;  /* 0x0000000485a07825 */ /* 0x008fca00078e02d8 */
[----:B------:R3:W-:Y:S04]  /*ff80*/  STL.64 [R1+0x40], R160 ;  /* 0x000040a001007387 */ /* 0x0007e80000100a00 */
[----:B------:R3:W-:Y:S01]  /*ff90*/  LDGSTS.E [R134+0x201cc], desc[UR22][R160.64], !P1 ;  /* 0x201cc000a0867fae */ /* 0x0007e2000c9a1016 */
[----:B------:R-:W-:Y:S02]  /*ffa0*/  ISETP.GE.U32.AND P1, PT, R132, 0x7ffffe09, PT ;  /* 0x7ffffe098400780c */ /* 0x000fe40003f26070 */
[----:B-1----:R-:W-:Y:S01]  /*ffb0*/  IADD3 R132, PT, PT, R158, -0x179, RZ ;  /* 0xfffffe879e847810 */ /* 0x002fe20007ffe0ff */
[----:B------:R-:W-:-:S04]  /*ffc0*/  IMAD.WIDE R158, R133, 0x4, R220 ;  /* 0x00000004859e7825 */ /* 0x000fc800078e02dc */
[----:B---3--:R-:W-:-:S05]  /*ffd0*/  IMAD.WIDE R160, R133, 0x4, R218 ;  /* 0x0000000485a07825 */ /* 0x008fca00078e02da */
[----:B------:R-:W-:Y:S01]  /*ffe0*/  LDGSTS.E [R134+0x201d0], desc[UR22][R160.64], !P4 ;  /* 0x201d0000a0867fae */ /* 0x000fe2000e1a1016 */
[----:B------:R-:W-:Y:S01]  /*fff0*/  ISETP.GE.U32.AND P4, PT, R132, 0x7ffffe08, PT ;  /* 0x7ffffe088400780c */ /* 0x000fe20003f86070 */
[----:B----4-:R-:W-:Y:S02]  /*10000*/  VIADD R132, R143, 0xfffffe86 ;  /* 0xfffffe868f847836 */ /* 0x010fe40000000000 */
[----:B------:R-:W-:Y:S01]  /*10010*/  STL.64 [R1+0x28], R160 ;  /* 0x000028a001007387 */ /* 0x000fe20000100a00 */
[----:B------:R-:W1:Y:S03]  /*10020*/  LDC R143, c[0x0][0x3a0] ;  /* 0x0000e800ff8f7b82 */ /* 0x000e660000000800 */
[----:B------:R3:W-:Y:S04]  /*10030*/  STL.64 [R1+0x18], R158 ;  /* 0x0000189e01007387 */ /* 0x0007e80000100a00 */
[----:B------:R3:W-:Y:S01]  /*10040*/  LDGSTS.E [R134+0x201d4], desc[UR22][R158.64], !P3 ;  /* 0x201d40009e867fae */ /* 0x0007e2000d9a1016 */
[----:B------:R-:W-:Y:S01]  /*10050*/  ISETP.GE.U32.AND P3, PT, R132, 0x7ffffe07, PT ;  /* 0x7ffffe078400780c */ /* 0x000fe20003f66070 */
[----:B--2---:R-:W-:-:S02]  /*10060*/  VIADD R132, R157, 0xfffffe85 ;  /* 0xfffffe859d847836 */ /* 0x004fc40000000000 */
[----:B------:R-:W2:Y:S01]  /*10070*/  LDC R157, c[0x0][0x3a0] ;  /* 0x0000e800ff9d7b82 */ /* 0x000ea20000000800 */
[----:B---3--:R-:W-:-:S05]  /*10080*/  IMAD.WIDE R158, R133, 0x4, R222 ;  /* 0x00000004859e7825 */ /* 0x008fca00078e02de */
[----:B------:R3:W-:Y:S01]  /*10090*/  LDGSTS.E [R134+0x201d8], desc[UR22][R158.64], !P6 ;  /* 0x201d80009e867fae */ /* 0x0007e2000f1a1016 */
[----:B------:R-:W-:Y:S01]  /*100a0*/  ISETP.GE.U32.AND P6, PT, R132, 0x7ffffe06, PT ;  /* 0x7ffffe068400780c */ /* 0x000fe20003fc6070 */
[----:B------:R-:W-:Y:S02]  /*100b0*/  VIADD R132, R156, 0xfffffe84 ;  /* 0xfffffe849c847836 */ /* 0x000fe40000000000 */
[----:B------:R3:W-:Y:S01]  /*100c0*/  STL.64 [R1], R158 ;  /* 0x0000009e01007387 */ /* 0x0007e20000100a00 */
[----:B------:R-:W4:Y:S08]  /*100d0*/  LDC R156, c[0x0][0x3a0] ;  /* 0x0000e800ff9c7b82 */ /* 0x000f300000000800 */
[----:B---3--:R-:W3:Y:S01]  /*100e0*/  LDC R158, c[0x0][0x3a0] ;  /* 0x0000e800ff9e7b82 */ /* 0x008ee20000000800 */
[----:B------:R-:W-:-:S04]  /*100f0*/  IMAD.WIDE R250, R133, 0x4, R224 ;  /* 0x0000000485fa7825 */ /* 0x000fc800078e02e0 */
[----:B------:R-:W-:Y:S01]  /*10100*/  IMAD.WIDE R248, R133, 0x4, R226 ;  /* 0x0000000485f87825 */ /* 0x000fe200078e02e2 */
[----:B------:R-:W-:Y:S02]  /*10110*/  LDGSTS.E [R134+0x201dc], desc[UR22][R250.64], !P1 ;  /* 0x201dc000fa867fae */ /* 0x000fe4000c9a1016 */
[----:B------:R-:W2:Y:S01]  /*10120*/  LDC R159, c[0x0][0x3a0] ;  /* 0x0000e800ff9f7b82 */ /* 0x000ea20000000800 */
[----:B------:R-:W-:Y:S01]  /*10130*/  ISETP.GE.U32.AND P1, PT, R132, 0x7ffffe05, PT ;  /* 0x7ffffe058400780c */ /* 0x000fe20003f26070 */
[----:B-1----:R-:W-:Y:S01]  /*10140*/  VIADD R132, R143, 0xfffffe83 ;  /* 0xfffffe838f847836 */ /* 0x002fe20000000000 */
[----:B------:R-:W-:Y:S01]  /*10150*/  LDGSTS.E [R134+0x201e0], desc[UR22][R248.64], !P4 ;  /* 0x201e0000f8867fae */ /* 0x000fe2000e1a1016 */
[C---:B------:R-:W-:Y:S01]  /*10160*/  IMAD.WIDE R246, R133.reuse, 0x4, R228 ;  /* 0x0000000485f67825 */ /* 0x040fe200078e02e4 */
[----:B----4-:R-:W-:Y:S02]  /*10170*/  IADD3 R143, PT, PT, R156, -0x180, RZ ;  /* 0xfffffe809c8f7810 */ /* 0x010fe40007ffe0ff */
[----:B------:R-:W-:Y:S01]  /*10180*/  ISETP.GE.U32.AND P4, PT, R132, 0x7ffffe04, PT ;  /* 0x7ffffe048400780c */ /* 0x000fe20003f86070 */
[----:B------:R-:W1:Y:S01]  /*10190*/  LDC R156, c[0x0][0x3a0] ;  /* 0x0000e800ff9c7b82 */ /* 0x000e620000000800 */
[----:B------:R-:W-:Y:S01]  /*101a0*/  LDGSTS.E [R134+0x201e4], desc[UR22][R246.64], !P3 ;  /* 0x201e4000f6867fae */ /* 0x000fe2000d9a1016 */
[----:B------:R-:W-:-:S04]  /*101b0*/  IMAD.WIDE R244, R133, 0x4, R230 ;  /* 0x0000000485f47825 */ /* 0x000fc800078e02e6 */
[----:B------:R-:W-:Y:S01]  /*101c0*/  IMAD.WIDE R242, R133, 0x4, R232 ;  /* 0x0000000485f27825 */ /* 0x000fe200078e02e8 */
[----:B------:R-:W-:Y:S03]  /*101d0*/  LDGSTS.E [R134+0x201e8], desc[UR22][R244.64], !P6 ;  /* 0x201e8000f4867fae */ /* 0x000fe6000f1a1016 */
[----:B---3--:R-:W-:Y:S01]  /*101e0*/  VIADD R132, R158, 0xfffffe82 ;  /* 0xfffffe829e847836 */ /* 0x008fe20000000000 */
[----:B------:R-:W-:Y:S04]  /*101f0*/  LDGSTS.E [R134+0x201ec], desc[UR22][R242.64], !P1 ;  /* 0x201ec000f2867fae */ /* 0x000fe8000c9a1016 */
[----:B------:R-:W-:Y:S01]  /*10200*/  ISETP.GE.U32.AND P3, PT, R132, 0x7ffffe03, PT ;  /* 0x7ffffe038400780c */ /* 0x000fe20003f66070 */
[----:B--2---:R-:W-:-:S02]  /*10210*/  VIADD R132, R157, 0xfffffe81 ;  /* 0xfffffe819d847836 */ /* 0x004fc40000000000 */
[----:B------:R-:W2:Y:S01]  /*10220*/  LDC R157, c[0x0][0x3a0] ;  /* 0x0000e800ff9d7b82 */ /* 0x000ea20000000800 */
[----:B------:R-:W-:Y:S01]  /*10230*/  VIADD R159, R159, 0x7f ;  /* 0x0000007f9f9f7836 */ /* 0x000fe20000000000 */
[----:B------:R-:W-:Y:S02]  /*10240*/  ISETP.GE.AND P1, PT, R2, R143, PT ;  /* 0x0000008f0200720c */ /* 0x000fe40003f26270 */
        /* <DEDUP_REMOVED lines=9> */
[----:B------:R-:W-:Y:S04]  /*102e0*/  STL.64 [R1+0x458], R158 ;  /* 0x0004589e01007387 */ /* 0x000fe80000100a00 */
[----:B------:R1:W-:Y:S01]  /*102f0*/  LDGSTS.E [R134+0x201f4], desc[UR22][R160.64], !P3 ;  /* 0x201f4000a0867fae */ /* 0x0003e2000d9a1016 */
[----:B------:R-:W-:Y:S01]  /*10300*/  ISETP.GE.U32.AND P3, PT, R132, 0x7ffffe00, PT ;  /* 0x7ffffe008400780c */ /* 0x000fe20003f66070 */
[----:B--2---:R-:W-:-:S02]  /*10310*/  VIADD R132, R157, 0xfffffe7e ;  /* 0xfffffe7e9d847836 */ /* 0x004fc40000000000 */
[----:B------:R1:W-:Y:S01]  /*10320*/  STL.64 [R1+0x448], R160 ;  /* 0x000448a001007387 */ /* 0x0003e20000100a00 */
[----:B------:R-:W-:Y:S01]  /*10330*/  IMAD.WIDE R156, R133, 0x4, R240 ;  /* 0x00000004859c7825 */ /* 0x000fe200078e02f0 */
[----:B------:R-:W-:Y:S02]  /*10340*/  ISETP.GE.U32.AND P4, PT, R143, 0x7ffffe01, PT ;  /* 0x7ffffe018f00780c */ /* 0x000fe40003f86070 */
[----:B------:R-:W2:Y:S01]  /*10350*/  LDC R143, c[0x0][0x3a0] ;  /* 0x0000e800ff8f7b82 */ /* 0x000ea20000000800 */
[----:B-1----:R-:W-:-:S07]  /*10360*/  IMAD.WIDE R160, R133, 0x4, R238 ;  /* 0x0000000485a07825 */ /* 0x002fce00078e02ee */
[----:B------:R-:W1:Y:S01]  /*10370*/  LDC R158, c[0x0][0x3a0] ;  /* 0x0000e800ff9e7b82 */ /* 0x000e620000000800 */
[----:B------:R3:W-:Y:S04]  /*10380*/  STL.64 [R1+0x438], R160 ;  /* 0x000438a001007387 */ /* 0x0007e80000100a00 */
[----:B------:R4:W-:Y:S04]  /*10390*/  LDGSTS.E [R134+0x201f8], desc[UR22][R160.64], !P6 ;  /* 0x201f8000a0867fae */ /* 0x0009e8000f1a1016 */
[----:B------:R1:W-:Y:S01]  /*103a0*/  STL.64 [R1+0x410], R156 ;  /* 0x0004109c01007387 */ /* 0x0003e20000100a00 */
[----:B------:R-:W-:-:S03]  /*103b0*/  ISETP.GE.U32.AND P6, PT, R132, 0x7ffffdff, PT ;  /* 0x7ffffdff8400780c */ /* 0x000fc60003fc6070 */
[----:B------:R1:W-:Y:S04]  /*103c0*/  LDGSTS.E [R134+0x201fc], desc[UR22][R156.64], !P4 ;  /* 0x201fc0009c867fae */ /* 0x0003e8000e1a1016 */
[----:B---3--:R-:W3:Y:S04]  /*103d0*/  LDL.LU.64 R160, [R1+0x400] ;  /* 0x0004000001a07983 */ /* 0x008ee80000300a00 */
[----:B------:R-:W4:Y:S04]  /*103e0*/  LDL.LU.64 R162, [R1+0x3f8] ;  /* 0x0003f80001a27983 */ /* 0x000f280000300a00 */
[----:B------:R-:W4:Y:S04]  /*103f0*/  LDL.LU.64 R164, [R1+0x3f0] ;  /* 0x0003f00001a47983 */ /* 0x000f280000300a00 */
[----:B------:R-:W4:Y:S04]  /*10400*/  LDL.LU.64 R170, [R1+0x3e8] ;  /* 0x0003e80001aa7983 */ /* 0x000f280000300a00 */
[----:B------:R-:W4:Y:S04]  /*10410*/  LDL.LU.64 R168, [R1+0x3e0] ;  /* 0x0003e00001a87983 */ /* 0x000f280000300a00 */
[----:B------:R-:W4:Y:S01]  /*10420*/  LDL.LU.64 R166, [R1+0x3d8] ;  /* 0x0003d80001a67983 */ /* 0x000f220000300a00 */
[----:B--2---:R-:W-:-:S02]  /*10430*/  VIADD R132, R143, 0xfffffe7d ;  /* 0xfffffe7d8f847836 */ /* 0x004fc40000000000 */
[C---:B------:R-:W-:Y:S01]  /*10440*/  IMAD.WIDE R4, R135.reuse, 0x4, R4 ;  /* 0x0000000487047825 */ /* 0x040fe200078e0204 */
[----:B------:R-:W-:Y:S01]  /*10450*/  STL.64 [R1+0x5e8], R136 ;  /* 0x0005e88801007387 */ /* 0x000fe20000100a00 */
[----:B------:R-:W2:Y:S03]  /*10460*/  LDC R143, c[0x0][0x3a0] ;  /* 0x0000e800ff8f7b82 */ /* 0x000ea60000000800 */
[----:B------:R2:W-:Y:S01]  /*10470*/  STL.64 [R1+0x5e0], R2 ;  /* 0x0005e00201007387 */ /* 0x0005e20000100a00 */
[----:B------:R-:W-:Y:S01]  /*10480*/  ISETP.GE.U32.AND P4, PT, R132, 0x7ffffdfe, PT ;  /* 0x7ffffdfe8400780c */ /* 0x000fe20003f86070 */
[----:B-1----:R-:W-:Y:S02]  /*10490*/  VIADD R132, R158, 0xfffffe7c ;  /* 0xfffffe7c9e847836 */ /* 0x002fe40000000000 */
[C---:B------:R-:W-:Y:S01]  /*104a0*/  IMAD.WIDE R58, R135.reuse, 0x4, R58 ;  /* 0x00000004873a7825 */ /* 0x040fe200078e023a */
[----:B------:R-:W0:Y:S03]  /*104b0*/  LDGDEPBAR ;  /* 0x00000000000079af */ /* 0x000e260000000000 */
        /* <DEDUP_REMOVED lines=112> */
[----:B------:R-:W-:Y:S01]  /*10bc0*/  IMAD.WIDE R32, R135, 0x4, R32 ;  /* 0x0000000487207825 */ /* 0x000fe200078e0220 */
[----:B------:R-:W-:Y:S03]  /*10bd0*/  LDGSTS.E [R136+0x50380], desc[UR22][R56.64], P5 ;  /* 0x5038000038887fae */ /* 0x000fe6000a9a1016 */
[C---:B---3--:R-:W-:Y:S01]  /*10be0*/  IMAD.WIDE R194, R133.reuse, 0x4, R160 ;  /* 0x0000000485c27825 */ /* 0x048fe200078e02a0 */
[----:B------:R-:W-:Y:S03]  /*10bf0*/  LDGSTS.E [R136+0x50780], desc[UR22][R16.64], P5 ;  /* 0x5078000010887fae */ /* 0x000fe6000a9a1016 */
[C---:B----4-:R-:W-:Y:S01]  /*10c00*/  IMAD.WIDE R188, R133.reuse, 0x4, R162 ;  /* 0x0000000485bc7825 */ /* 0x050fe200078e02a2 */
[----:B------:R-:W3:Y:S03]  /*10c10*/  LDL.LU.64 R160, [R1+0x3d0] ;  /* 0x0003d00001a07983 */ /* 0x000ee60000300a00 */
[C---:B------:R-:W-:Y:S01]  /*10c20*/  IMAD.WIDE R182, R133.reuse, 0x4, R164 ;  /* 0x0000000485b67825 */ /* 0x040fe200078e02a4 */
[----:B------:R-:W4:Y:S04]  /*10c30*/  LDL.LU.64 R162, [R1+0x3c8] ;  /* 0x0003c80001a27983 */ /* 0x000f280000300a00 */
[----:B------:R-:W2:Y:S01]  /*10c40*/  LDL.LU.64 R164, [R1+0x3c0] ;  /* 0x0003c00001a47983 */ /* 0x000ea20000300a00 */
[----:B------:R-:W-:-:S03]  /*10c50*/  IMAD.WIDE R176, R133, 0x4, R170 ;  /* 0x0000000485b07825 */ /* 0x000fc600078e02aa */
[----:B------:R-:W2:Y:S01]  /*10c60*/  LDL.LU.64 R180, [R1+0x3b8] ;  /* 0x0003b80001b47983 */ /* 0x000ea20000300a00 */
[----:B------:R-:W-:-:S03]  /*10c70*/  IMAD.WIDE R170, R133, 0x4, R168 ;  /* 0x0000000485aa7825 */ /* 0x000fc600078e02a8 */
[----:B------:R-:W3:Y:S01]  /*10c80*/  LDL.LU.64 R178, [R1+0x3b0] ;  /* 0x0003b00001b27983 */ /* 0x000ee20000300a00 */
[----:B------:R-:W-:-:S03]  /*10c90*/  IMAD.WIDE R158, R133, 0x4, R166 ;  /* 0x00000004859e7825 */ /* 0x000fc600078e02a6 */
[----:B------:R-:W4:Y:S04]  /*10ca0*/  LDL.LU.64 R174, [R1+0x3a8] ;  /* 0x0003a80001ae7983 */ /* 0x000f280000300a00 */
[----:B------:R-:W4:Y:S04]  /*10cb0*/  LDL.LU.64 R172, [R1+0x3a0] ;  /* 0x0003a00001ac7983 */ /* 0x000f280000300a00 */
[----:B------:R-:W4:Y:S04]  /*10cc0*/  LDL.LU.64 R168, [R1+0x398] ;  /* 0x0003980001a87983 */ /* 0x000f280000300a00 */
[----:B------:R-:W4:Y:S01]  /*10cd0*/  LDL.LU.64 R166, [R1+0x390] ;  /* 0x0003900001a67983 */ /* 0x000f220000300a00 */
        /* <DEDUP_REMOVED lines=8> */
[----:B------:R-:W-:Y:S02]  /*10d60*/  IMAD.WIDE R144, R135, 0x4, R148 ;  /* 0x0000000487907825 */ /* 0x000fe400078e0294 */
[----:B------:R-:W1:Y:S01]  /*10d70*/  LDC R148, c[0x0][0x3a0] ;  /* 0x0000e800ff947b82 */ /* 0x000e620000000800 */
[----:B------:R-:W-:Y:S04]  /*10d80*/  LDGSTS.E [R136+0x51b80], desc[UR22][R120.64], P5 ;  /* 0x51b8000078887fae */ /* 0x000fe8000a9a1016 */
[----:B------:R-:W-:Y:S01]  /*10d90*/  LDGSTS.E [R136+0x51f80], desc[UR22][R144.64], P5 ;  /* 0x51f8000090887fae */ /* 0x000fe2000a9a1016 */
[C---:B------:R-:W-:Y:S02]  /*10da0*/  IMAD.WIDE R230, R133.reuse, 0x4, R150 ;  /* 0x0000000485e67825 */ /* 0x040fe400078e0296 */
[----:B------:R-:W1:Y:S01]  /*10db0*/  LDC R149, c[0x0][0x3a0] ;  /* 0x0000e800ff957b82 */ /* 0x000e620000000800 */
[----:B------:R-:W0:Y:S07]  /*10dc0*/  LDGDEPBAR ;  /* 0x00000000000079af */ /* 0x000e2e0000000000 */
[----:B------:R-:W-:Y:S01]  /*10dd0*/  BAR.SYNC.DEFER_BLOCKING 0x0 ;  /* 0x0000000000007b1d */ /* 0x000fe20000010000 */
[----:B--2---:R-:W-:-:S04]  /*10de0*/  IMAD.WIDE R234, R133, 0x4, R180 ;  /* 0x0000000485ea7825 */ /* 0x004fc800078e02b4 */
[C---:B---3--:R-:W-:Y:S01]  /*10df0*/  IMAD.WIDE R232, R133.reuse, 0x4, R178 ;  /* 0x0000000485e87825 */ /* 0x048fe200078e02b2 */
[----:B------:R-:W2:Y:S03]  /*10e00*/  LDL.LU.64 R180, [R1+0x388] ;  /* 0x0003880001b47983 */ /* 0x000ea60000300a00 */
[C---:B----4-:R-:W-:Y:S01]  /*10e10*/  IMAD.WIDE R228, R133.reuse, 0x4, R174 ;  /* 0x0000000485e47825 */ /* 0x050fe200078e02ae */
[----:B------:R-:W3:Y:S03]  /*10e20*/  LDL.LU.64 R178, [R1+0x380] ;  /* 0x0003800001b27983 */ /* 0x000ee60000300a00 */
[C---:B------:R-:W-:Y:S01]  /*10e30*/  IMAD.WIDE R226, R133.reuse, 0x4, R172 ;  /* 0x0000000485e27825 */ /* 0x040fe200078e02ac */
[----:B------:R-:W4:Y:S03]  /*10e40*/  LDL.LU.64 R174, [R1+0x378] ;  /* 0x0003780001ae7983 */ /* 0x000f260000300a00 */
[C---:B------:R-:W-:Y:S01]  /*10e50*/  IMAD.WIDE R222, R133.reuse, 0x4, R168 ;  /* 0x0000000485de7825 */ /* 0x040fe200078e02a8 */
[----:B------:R-:W4:Y:S03]  /*10e60*/  LDL.LU.64 R172, [R1+0x370] ;  /* 0x0003700001ac7983 */ /* 0x000f260000300a00 */
[C---:B------:R-:W-:Y:S01]  /*10e70*/  IMAD.WIDE R220, R133.reuse, 0x4, R166 ;  /* 0x0000000485dc7825 */ /* 0x040fe200078e02a6 */
[----:B------:R-:W4:Y:S04]  /*10e80*/  LDL.LU.64 R168, [R1+0x368] ;  /* 0x0003680001a87983 */ /* 0x000f280000300a00 */
[----:B------:R-:W4:Y:S01]  /*10e90*/  LDL.LU.64 R166, [R1+0x360] ;  /* 0x0003600001a67983 */ /* 0x000f220000300a00 */
[----:B------:R-:W-:Y:S01]  /*10ea0*/  ISETP.GE.U32.AND P5, PT, R132, 0x7ffffdfd, PT ;  /* 0x7ffffdfd8400780c */ /* 0x000fe20003fa6070 */
[----:B------:R-:W-:-:S02]  /*10eb0*/  IMAD.WIDE R224, R133, 0x4, R42 ;  /* 0x0000000485e07825 */ /* 0x000fc400078e022a */
[----:B------:R-:W-:Y:S01]  /*10ec0*/  @!PT LDS RZ, [RZ] ;  /* 0x00000000fffff984 */ /* 0x000fe20000000800 */
[----:B------:R-:W-:Y:S01]  /*10ed0*/  @!PT LDS RZ, [RZ] ;  /* 0x00000000fffff984 */ /* 0x000fe20000000800 */
[----:B------:R-:W-:Y:S01]  /*10ee0*/  @!PT LDS RZ, [RZ] ;  /* 0x00000000fffff984 */ /* 0x000fe20000000800 */
[----:B------:R-:W-:Y:S02]  /*10ef0*/  LDGSTS.E [R134+0x30000], desc[UR22][R230.64], !P3 ;  /* 0x30000000e6867fae */ /* 0x000fe4000d9a1016 */
        /* <DEDUP_REMOVED lines=9> */
[----:B------:R-:W-:Y:S01]  /*10f90*/  IMAD.WIDE R202, R133, 0x4, R166 ;  /* 0x0000000485ca7825 */ /* 0x000fe200078e02a6 */
[----:B------:R-:W4:Y:S04]  /*10fa0*/  LDL.LU.64 R168, [R1+0x338] ;  /* 0x0003380001a87983 */ /* 0x000f280000300a00 */
[----:B------:R-:W4:Y:S01]  /*10fb0*/  LDL.LU.64 R166, [R1+0x330] ;  /* 0x0003300001a67983 */ /* 0x000f220000300a00 */
[----:B------:R-:W-:Y:S01]  /*10fc0*/  VIADD R132, R143, 0xfffffe7b ;  /* 0xfffffe7b8f847836 */ /* 0x000fe20000000000 */
[----:B-1----:R-:W-:-:S02]  /*10fd0*/  IADD3 R42, PT, PT, R148, -0x186, RZ ;  /* 0xfffffe7a942a7810 */ /* 0x002fc40007ffe0ff */
[----:B------:R-:W-:Y:S02]  /*10fe0*/  LDGSTS.E [R134+0x30004], desc[UR22][R224.64], !P6 ;  /* 0x30004000e0867fae */ /* 0x000fe4000f1a1016 */
[----:B------:R-:W-:Y:S02]  /*10ff0*/  ISETP.GE.U32.AND P3, PT, R132, 0x7ffffdfc, PT ;  /* 0x7ffffdfc8400780c */ /* 0x000fe40003f66070 */
[----:B------:R-:W1:Y:S01]  /*11000*/  LDC R132, c[0x0][0x3a0] ;  /* 0x0000e800ff847b82 */ /* 0x000e620000000800 */
[----:B------:R-:W-:Y:S01]  /*11010*/  ISETP.GE.U32.AND P6, PT, R42, 0x7ffffdfb, PT ;  /* 0x7ffffdfb2a00780c */ /* 0x000fe20003fc6070 */
[----:B------:R-:W-:-:S06]  /*11020*/  IMAD.WIDE R218, R133, 0x4, R40 ;  /* 0x0000000485da7825 */ /* 0x000fcc00078e0228 */
[----:B------:R-:W1:Y:S01]  /*11030*/  LDC R42, c[0x0][0x3a0] ;  /* 0x0000e800ff2a7b82 */ /* 0x000e620000000800 */
[----:B------:R-:W-:Y:S01]  /*11040*/  VIADD R40, R149, 0xfffffe79 ;  /* 0xfffffe7995287836 */ /* 0x000fe20000000000 */
[----:B------:R-:W-:Y:S06]  /*11050*/  LDGSTS.E [R134+0x30008], desc[UR22][R218.64], !P4 ;  /* 0x30008000da867fae */ /* 0x000fec000e1a1016 */
[----:B------:R-:W1:Y:S01]  /*11060*/  LDC R41, c[0x0][0x3a0] ;  /* 0x0000e800ff297b82 */ /* 0x000e620000000800 */
[C---:B--2---:R-:W-:Y:S02]  /*11070*/  IMAD.WIDE R198, R133.reuse, 0x4, R180 ;  /* 0x0000000485c67825 */ /* 0x044fe400078e02b4 */
[----:B------:R-:W2:Y:S02]  /*11080*/  LDL.LU.64 R180, [R1+0x328] ;  /* 0x0003280001b47983 */ /* 0x000ea40000300a00 */
[----:B---3--:R-:W-:-:S02]  /*11090*/  IMAD.WIDE R196, R133, 0x4, R178 ;  /* 0x0000000485c47825 */ /* 0x008fc400078e02b2 */
[----:B------:R-:W3:Y:S02]  /*110a0*/  LDL.LU.64 R178, [R1+0x320] ;  /* 0x0003200001b27983 */ /* 0x000ee40000300a00 */
[C---:B----4-:R-:W-:Y:S02]  /*110b0*/  IMAD.WIDE R192, R133.reuse, 0x4, R174 ;  /* 0x0000000485c07825 */ /* 0x050fe400078e02ae */
[----:B------:R-:W4:Y:S02]  /*110c0*/  LDL.LU.64 R174, [R1+0x318] ;  /* 0x0003180001ae7983 */ /* 0x000f240000300a00 */
[C---:B------:R-:W-:Y:S02]  /*110d0*/  IMAD.WIDE R190, R133.reuse, 0x4, R172 ;  /* 0x0000000485be7825 */ /* 0x040fe400078e02ac */
[----:B------:R-:W2:Y:S02]  /*110e0*/  LDL.LU.64 R172, [R1+0x310] ;  /* 0x0003100001ac7983 */ /* 0x000ea40000300a00 */
[----:B------:R-:W-:-:S02]  /*110f0*/  IMAD.WIDE R186, R133, 0x4, R168 ;  /* 0x0000000485ba7825 */ /* 0x000fc400078e02a8 */
[----:B------:R-:W2:Y:S02]  /*11100*/  LDL.LU.64 R168, [R1+0x308] ;  /* 0x0003080001a87983 */ /* 0x000ea40000300a00 */
[C---:B------:R-:W-:Y:S02]  /*11110*/  IMAD.WIDE R184, R133.reuse, 0x4, R166 ;  /* 0x0000000485b87825 */ /* 0x040fe400078e02a6 */
[----:B------:R-:W2:Y:S04]  /*11120*/  LDL.LU.64 R166, [R1+0x300] ;  /* 0x0003000001a67983 */ /* 0x000ea80000300a00 */
[----:B------:R-:W2:Y:S04]  /*11130*/  LDL.LU.64 R156, [R1+0x2f8] ;  /* 0x0002f800019c7983 */ /* 0x000ea80000300a00 */
[----:B------:R-:W2:Y:S01]  /*11140*/  LDL.LU.64 R236, [R1+0x2f0] ;  /* 0x0002f00001ec7983 */ /* 0x000ea20000300a00 */
[----:B------:R-:W-:Y:S01]  /*11150*/  ISETP.GE.U32.AND P4, PT, R40, 0x7ffffdfa, PT ;  /* 0x7ffffdfa2800780c */ /* 0x000fe20003f86070 */
[----:B------:R-:W-:Y:S01]  /*11160*/  IMAD.WIDE R212, R133, 0x4, R38 ;  /* 0x0000000485d47825 */ /* 0x000fe200078e0226 */
[----:B------:R-:W1:Y:S01]  /*11170*/  LDC R40, c[0x0][0x3a0] ;  /* 0x0000e800ff287b82 */ /* 0x000e620000000800 */
[----:B------:R-:W2:Y:S02]  /*11180*/  LDL.LU.64 R2, [R1+0x2e8] ;  /* 0x0002e80001027983 */ /* 0x000ea40000300a00 */
[----:B-1----:R-:W-:-:S02]  /*11190*/  VIADD R38, R132, 0xfffffe78 ;  /* 0xfffffe7884267836 */ /* 0x002fc40000000000 */
[----:B------:R-:W2:Y:S01]  /*111a0*/  LDL.LU.64 R148, [R1+0x2e0] ;  /* 0x0002e00001947983 */ /* 0x000ea20000300a00 */
[----:B------:R-:W-:Y:S02]  /*111b0*/  IMAD.WIDE R206, R133, 0x4, R152 ;  /* 0x0000000485ce7825 */ /* 0x000fe400078e0298 */
[----:B------:R-:W1:Y:S01]  /*111c0*/  LDC R39, c[0x0][0x3a0] ;  /* 0x0000e800ff277b82 */ /* 0x000e620000000800 */
[----:B------:R-:W-:Y:S01]  /*111d0*/  LDGSTS.E [R134+0x3000c], desc[UR22][R212.64], !P5 ;  /* 0x3000c000d4867fae */ /* 0x000fe2000e9a1016 */
[----:B------:R-:W-:Y:S01]  /*111e0*/  ISETP.GE.U32.AND P5, PT, R38, 0x7ffffdf9, PT ;  /* 0x7ffffdf92600780c */ /* 0x000fe20003fa6070 */
[----:B------:R-:W-:Y:S02]  /*111f0*/  VIADD R38, R42, 0xfffffe77 ;  /* 0xfffffe772a267836 */ /* 0x000fe40000000000 */
[----:B------:R-:W2:Y:S04]  /*11200*/  LDL.LU.64 R150, [R1+0x2d8] ;  /* 0x0002d80001967983 */ /* 0x000ea80000300a00 */
[----:B------:R-:W-:Y:S01]  /*11210*/  LDGSTS.E [R134+0x30010], desc[UR22][R206.64], !P3 ;  /* 0x30010000ce867fae */ /* 0x000fe2000d9a1016 */
[----:B------:R-:W-:Y:S01]  /*11220*/  ISETP.GE.U32.AND P3, PT, R38, 0x7ffffdf8, PT ;  /* 0x7ffffdf82600780c */ /* 0x000fe20003f66070 */
[----:B------:R-:W-:-:S02]  /*11230*/  VIADD R38, R41, 0xfffffe76 ;  /* 0xfffffe7629267836 */ /* 0x000fc40000000000 */
[----:B------:R-:W1:Y:S01]  /*11240*/  LDC R41, c[0x0][0x3a0] ;  /* 0x0000e800ff297b82 */ /* 0x000e620000000800 */
[----:B------:R-:W-:Y:S01]  /*11250*/  IMAD.WIDE R200, R133, 0x4, R154 ;  /* 0x0000000485c87825 */ /* 0x000fe200078e029a */
[----:B------:R-:W3:Y:S04]  /*11260*/  LDL.LU.64 R240, [R1+0x2d0] ;  /* 0x0002d00001f07983 */ /* 0x000ee80000300a00 */
[----:B------:R-:W-:Y:S01]  /*11270*/  LDGSTS.E [R134+0x30014], desc[UR22][R200.64], !P6 ;  /* 0x30014000c8867fae */ /* 0x000fe2000f1a1016 */
[----:B------:R-:W-:Y:S01]  /*11280*/  ISETP.GE.U32.AND P6, PT, R38, 0x7ffffdf7, PT ;  /* 0x7ffffdf72600780c */ /* 0x000fe20003fc6070 */
[----:B------:R-:W-:Y:S02]  /*11290*/  VIADD R38, R40, 0xfffffe75 ;  /* 0xfffffe7528267836 */ /* 0x000fe40000000000 */
[----:B------:R-:W1:Y:S01]  /*112a0*/  LDC R40, c[0x0][0x3a0] ;  /* 0x0000e800ff287b82 */ /* 0x000e620000000800 */
[----:B------:R-:W-:Y:S02]  /*112b0*/  LDGSTS.E [R134+0x30018], desc[UR22][R194.64], !P4 ;  /* 0x30018000c2867fae */ /* 0x000fe4000e1a1016 */
[----:B------:R-:W-:Y:S01]  /*112c0*/  ISETP.GE.U32.AND P4, PT, R38, 0x7ffffdf6, PT ;  /* 0x7ffffdf62600780c */ /* 0x000fe20003f86070 */
[----:B-1----:R-:W-:Y:S01]  /*112d0*/  VIADD R38, R39, 0xfffffe74 ;  /* 0xfffffe7427267836 */ /* 0x002fe20000000000 */
[----:B------:R-:W3:Y:S03]  /*112e0*/  LDL.LU.64 R136, [R1+0x2c8] ;  /* 0x0002c80001887983 */ /* 0x000ee60000300a00 */
[----:B------:R-:W1:Y:S01]  /*112f0*/  LDC R39, c[0x0][0x3a0] ;  /* 0x0000e800ff277b82 */ /* 0x000e620000000800 */
[----:B------:R-:W-:Y:S01]  /*11300*/  LDGSTS.E [R134+0x3001c], desc[UR22][R188.64], !P5 ;  /* 0x3001c000bc867fae */ /* 0x000fe2000e9a1016 */
[----:B------:R-:W-:-:S03]  /*11310*/  ISETP.GE.U32.AND P5, PT, R38, 0x7ffffdf5, PT ;  /* 0x7ffffdf52600780c */ /* 0x000fc60003fa6070 */
[----:B------:R-:W-:Y:S01]  /*11320*/  LDGSTS.E [R134+0x30020], desc[UR22][R182.64], !P3 ;  /* 0x30020000b6867fae */ /* 0x000fe2000d9a1016 */
[----:B------:R-:W-:Y:S02]  /*11330*/  IADD3 R38, PT, PT, R41, -0x18d, RZ ;  /* 0xfffffe7329267810 */ /* 0x000fe40007ffe0ff */
[----:B------:R-:W1:Y:S01]  /*11340*/  LDC R41, c[0x0][0x3a0] ;  /* 0x0000e800ff297b82 */ /* 0x000e620000000800 */
[----:B------:R-:W-:Y:S01]  /*11350*/  LDGSTS.E [R134+0x30024], desc[UR22][R176.64], !P6 ;  /* 0x30024000b0867fae */ /* 0x000fe2000f1a1016 */
[----:B------:R-:W-:-:S03]  /*11360*/  ISETP.GE.U32.AND P3, PT, R38, 0x7ffffdf4, PT ;  /* 0x7ffffdf42600780c */ /* 0x000fc60003f66070 */
[----:B------:R-:W-:Y:S01]  /*11370*/  LDGSTS.E [R134+0x30028], desc[UR22][R170.64], !P4 ;  /* 0x30028000aa867fae */ /* 0x000fe2000e1a1016 */
[----:B------:R-:W-:-:S03]  /*11380*/  VIADD R38, R40, 0xfffffe72 ;  /* 0xfffffe7228267836 */ /* 0x000fc60000000000 */
[----:B------:R-:W-:Y:S01]  /*11390*/  LDGSTS.E [R134+0x3002c], desc[UR22][R158.64], !P5 ;  /* 0x3002c0009e867fae */ /* 0x000fe2000e9a1016 */
[----:B------:R-:W1:Y:S01]  /*113a0*/  LDC R40, c[0x0][0x3a0] ;  /* 0x0000e800ff287b82 */ /* 0x000e620000000800 */
[----:B------:R-:W-:Y:S01]  /*113b0*/  ISETP.GE.U32.AND P6, PT, R38, 0x7ffffdf3, PT ;  /* 0x7ffffdf32600780c */ /* 0x000fe20003fc6070 */
[----:B-1----:R-:W-:-:S06]  /*113c0*/  VIADD R38, R39, 0xfffffe71 ;  /* 0xfffffe7127267836 */ /* 0x002fcc0000000000 */
[----:B------:R-:W1:Y:S01]  /*113d0*/  LDC R39, c[0x0][0x3a0] ;  /* 0x0000e800ff277b82 */ /* 0x000e620000000800 */
[----:B------:R-:W-:Y:S01]  /*113e0*/  ISETP.GE.U32.AND P4, PT, R38, 0x7ffffdf2, PT ;  /* 0x7ffffdf22600780c */ /* 0x000fe20003f86070 */
[----:B------:R-:W-:-:S06]  /*113f0*/  VIADD R38, R41, 0xfffffe70 ;  /* 0xfffffe7029267836 */ /* 0x000fcc0000000000 */
[----:B------:R-:W1:Y:S01]  /*11400*/  LDC R41, c[0x0][0x3a0] ;  /* 0x0000e800ff297b82 */ /* 0x000e620000000800 */
[----:B------:R-:W-:Y:S01]  /*11410*/  IMAD.WIDE R160, R133, 0x4, R160 ;  /* 0x0000000485a07825 */ /* 0x000fe200078e02a0 */
[----:B------:R-:W-:-:S03]  /*11420*/  ISETP.GE.U32.AND P5, PT, R38, 0x7ffffdf1, PT ;  /* 0x7ffffdf12600780c */ /* 0x000fc60003fa6070 */
[----:B------:R-:W-:Y:S01]  /*11430*/  IMAD.WIDE R162, R133, 0x4, R162 ;  /* 0x0000000485a27825 */ /* 0x000fe200078e02a2 */
[----:B------:R-:W-:Y:S03]  /*11440*/  LDGSTS.E [R134+0x30030], desc[UR22][R160.64], !P3 ;  /* 0x30030000a0867fae */ /* 0x000fe6000d9a1016 */
[----:B------:R-:W-:Y:S01]  /*11450*/  VIADD R38, R40, 0xfffffe6f ;  /* 0xfffffe6f28267836 */ /* 0x000fe20000000000 */
[----:B------:R-:W-:Y:S01]  /*11460*/  LDGSTS.E [R134+0x30034], desc[UR22][R162.64], !P6 ;  /* 0x30034000a2867fae */ /* 0x000fe2000f1a1016 */
[----:B------:R-:W1:Y:S03]  /*11470*/  LDC R40, c[0x0][0x3a0] ;  /* 0x0000e800ff287b82 */ /* 0x000e660000000800 */
[----:B------:R-:W-:Y:S01]  /*11480*/  ISETP.GE.U32.AND P3, PT, R38, 0x7ffffdf0, PT ;  /* 0x7ffffdf02600780c */ /* 0x000fe20003f66070 */
[----:B-1----:R-:W-:-:S04]  /*11490*/  VIADD R38, R39, 0xfffffe6e ;  /* 0xfffffe6e27267836 */ /* 0x002fc80000000000 */
[----:B------:R-:W1:Y:S01]  /*114a0*/  LDC R39, c[0x0][0x3a0] ;  /* 0x0000e800ff277b82 */ /* 0x000e620000000800 */
[----:B------:R-:W-:Y:S01]  /*114b0*/  ISETP.GE.U32.AND P6, PT, R38, 0x7ffffdef, PT ;  /* 0x7ffffdef2600780c */ /* 0x000fe20003fc6070 */
[----:B------:R-:W-:-:S06]  /*114c0*/  VIADD R38, R41, 0xfffffe6d ;  /* 0xfffffe6d29267836 */ /* 0x000fcc0000000000 */
[----:B------:R-:W1:Y:S01]  /*114d0*/  LDC R41, c[0x0][0x3a0] ;  /* 0x0000e800ff297b82 */ /* 0x000e620000000800 */
[----:B------:R-:W-:-:S05]  /*114e0*/  IMAD.WIDE R164, R133, 0x4, R164 ;  /* 0x0000000485a47825 */ /* 0x000fca00078e02a4 */
[----:B------:R-:W-:Y:S01]  /*114f0*/  LDGSTS.E [R134+0x30038], desc[UR22][R164.64], !P4 ;  /* 0x30038000a4867fae */ /* 0x000fe2000e1a1016 */
[----:B------:R-:W-:Y:S02]  /*11500*/  ISETP.GE.U32.AND P4, PT, R38, 0x7ffffdee, PT ;  /* 0x7ffffdee2600780c */ /* 0x000fe40003f86070 */
[----:B------:R-:W-:Y:S01]  /*11510*/  IADD3 R38, PT, PT, R40, -0x194, RZ ;  /* 0xfffffe6c28267810 */ /* 0x000fe20007ffe0ff */
[----:B------:R-:W-:Y:S01]  /*11520*/  LDGSTS.E [R134+0x3003c], desc[UR22][R234.64], !P5 ;  /* 0x3003c000ea867fae */ /* 0x000fe2000e9a1016 */
[----:B------:R-:W1:Y:S02]  /*11530*/  LDC R40, c[0x0][0x3a0] ;  /* 0x0000e800ff287b82 */ /* 0x000e640000000800 */
[----:B------:R-:W-:Y:S01]  /*11540*/  ISETP.GE.U32.AND P5, PT, R38, 0x7ffffded, PT ;  /* 0x7ffffded2600780c */ /* 0x000fe20003fa6070 */
[----:B------:R-:W-:Y:S01]  /*11550*/  LDGSTS.E [R134+0x30040], desc[UR22][R232.64], !P3 ;  /* 0x30040000e8867fae */ /* 0x000fe2000d9a1016 */
[----:B-1----:R-:W-:-:S03]  /*11560*/  VIADD R38, R39, 0xfffffe6b ;  /* 0xfffffe6b27267836 */ /* 0x002fc60000000000 */
[----:B------:R-:W-:Y:S01]  /*11570*/  LDGSTS.E [R134+0x30044], desc[UR22][R228.64], !P6 ;  /* 0x30044000e4867fae */ /* 0x000fe2000f1a1016 */
[----:B------:R-:W1:Y:S01]  /*11580*/  LDC R39, c[0x0][0x3a0] ;  /* 0x0000e800ff277b82 */ /* 0x000e620000000800 */
[----:B------:R-:W-:Y:S02]  /*11590*/  ISETP.GE.U32.AND P3, PT, R38, 0x7ffffdec, PT ;  /* 0x7ffffdec2600780c */ /* 0x000fe40003f66070 */
[----:B------:R-:W-:Y:S01]  /*115a0*/  LDGSTS.E [R134+0x30048], desc[UR22][R226.64], !P4 ;  /* 0x30048000e2867fae */ /* 0x000fe2000e1a1016 */
[----:B------:R-:W-:-:S03]  /*115b0*/  VIADD R38, R41, 0xfffffe6a ;  /* 0xfffffe6a29267836 */ /* 0x000fc60000000000 */
[----:B------:R-:W-:Y:S01]  /*115c0*/  LDGSTS.E [R134+0x3004c], desc[UR22][R222.64], !P5 ;  /* 0x3004c000de867fae */ /* 0x000fe2000e9a1016 */
[----:B------:R-:W4:Y:S01]  /*115d0*/  LDC R41, c[0x0][0x3a0] ;  /* 0x0000e800ff297b82 */ /* 0x000f220000000800 */
[----:B------:R-:W-:-:S05]  /*115e0*/  ISETP.GE.U32.AND P6, PT, R38, 0x7ffffdeb, PT ;  /* 0x7ffffdeb2600780c */ /* 0x000fca0003fc6070 */
[----:B------:R-:W-:Y:S01]  /*115f0*/  LDGSTS.E [R134+0x30050], desc[UR22][R220.64], !P3 ;  /* 0x30050000dc867fae */ /* 0x000fe2000d9a1016 */
[----:B------:R-:W-:Y:S02]  /*11600*/  VIADD R38, R40, 0xfffffe69 ;  /* 0xfffffe6928267836 */ /* 0x000fe40000000000 */
[----:B------:R-:W2:Y:S03]  /*11610*/  LDC R40, c[0x0][0x3a0] ;  /* 0x0000e800ff287b82 */ /* 0x000ea60000000800 */
[----:B------:R-:W-:Y:S02]  /*11620*/  ISETP.GE.U32.AND P4, PT, R38, 0x7ffffdea, PT ;  /* 0x7ffffdea2600780c */ /* 0x000fe40003f86070 */
[----:B------:R-:W-:Y:S01]  /*11630*/  LDGSTS.E [R134+0x30054], desc[UR22][R216.64], !P6 ;  /* 0x30054000d8867fae */ /* 0x000fe2000f1a1016 */
[----:B-1----:R-:W-:Y:S02]  /*11640*/  VIADD R38, R39, 0xfffffe68 ;  /* 0xfffffe6827267836 */ /* 0x002fe40000000000 */
[----:B------:R-:W1:Y:S03]  /*11650*/  LDC R39, c[0x0][0x3a0] ;  /* 0x0000e800ff277b82 */ /* 0x000e660000000800 */
[----:B------:R-:W-:Y:S01]  /*11660*/  ISETP.GE.U32.AND P5, PT, R38, 0x7ffffde9, PT ;  /* 0x7ffffde92600780c */ /* 0x000fe20003fa6070 */
[----:B----4-:R-:W-:-:S04]  /*11670*/  VIADD R38, R41, 0xfffffe67 ;  /* 0xfffffe6729267836 */ /* 0x010fc80000000000 */
[----:B------:R-:W4:Y:S01]  /*11680*/  LDC R41, c[0x0][0x3a0] ;  /* 0x0000e800ff297b82 */ /* 0x000f220000000800 */
[----:B------:R-:W-:Y:S01]  /*11690*/  LDGSTS.E [R134+0x30058], desc[UR22][R214.64], !P4 ;  /* 0x30058000d6867fae */ /* 0x000fe2000e1a1016 */
[----:B------:R-:W-:Y:S01]  /*116a0*/  ISETP.GE.U32.AND P3, PT, R38, 0x7ffffde8, PT ;  /* 0x7ffffde82600780c */ /* 0x000fe20003f66070 */
[----:B--2---:R-:W-:-:S05]  /*116b0*/  VIADD R38, R40, 0xfffffe66 ;  /* 0xfffffe6628267836 */ /* 0x004fca0000000000 */
[----:B------:R-:W-:Y:S01]  /*116c0*/  LDGSTS.E [R134+0x3005c], desc[UR22][R210.64], !P5 ;  /* 0x3005c000d2867fae */ /* 0x000fe2000e9a1016 */
[----:B------:R-:W2:Y:S01]  /*116d0*/  LDC R40, c[0x0][0x3a0] ;  /* 0x0000e800ff287b82 */ /* 0x000ea20000000800 */
[----:B------:R-:W-:Y:S02]  /*116e0*/  ISETP.GE.U32.AND P6, PT, R38, 0x7ffffde7, PT ;  /* 0x7ffffde72600780c */ /* 0x000fe40003fc6070 */
[----:B-1----:R-:W-:-:S03]  /*116f0*/  IADD3 R38, PT, PT, R39, -0x19b, RZ ;  /* 0xfffffe6527267810 */ /* 0x002fc60007ffe0ff */
[----:B------:R-:W-:Y:S02]  /*11700*/  LDGSTS.E [R134+0x30060], desc[UR22][R208.64], !P3 ;  /* 0x30060000d0867fae */ /* 0x000fe4000d9a1016 */
[----:B------:R-:W1:Y:S01]  /*11710*/  LDC R39, c[0x0][0x3a0] ;  /* 0x0000e800ff277b82 */ /* 0x000e620000000800 */
[----:B------:R-:W-:Y:S01]  /*11720*/  ISETP.GE.U32.AND P4, PT, R38, 0x7ffffde6, PT ;  /* 0x7ffffde62600780c */ /* 0x000fe20003f86070 */
[----:B------:R-:W-:-:S04]  /*11730*/  IMAD.WIDE R154, R133, 0x4, R236 ;  /* 0x00000004859a7825 */ /* 0x000fc800078e02ec */
[----:B------:R-:W-:Y:S04]  /*11740*/  LDGSTS.E [R134+0x30064], desc[UR22][R204.64], !P6 ;  /* 0x30064000cc867fae */ /* 0x000fe8000f1a1016 */
[----:B------:R-:W3:Y:S01]  /*11750*/  LDL.LU.64 R236, [R1+0x2c0] ;  /* 0x0002c00001ec7983 */ /* 0x000ee20000300a00 */
[----:B----4-:R-:W-:Y:S02]  /*11760*/  VIADD R38, R41, 0xfffffe64 ;  /* 0xfffffe6429267836 */ /* 0x010fe40000000000 */
[----:B------:R-:W4:Y:S01]  /*11770*/  LDC R41, c[0x0][0x3a0] ;  /* 0x0000e800ff297b82 */ /* 0x000f220000000800 */
[----:B------:R-:W-:Y:S02]  /*11780*/  LDGSTS.E [R134+0x30068], desc[UR22][R202.64], !P4 ;  /* 0x30068000ca867fae */ /* 0x000fe4000e1a1016 */
[----:B------:R-:W-:Y:S01]  /*11790*/  ISETP.GE.U32.AND P5, PT, R38, 0x7ffffde5, PT ;  /* 0x7ffffde52600780c */ /* 0x000fe20003fa6070 */
[----:B--2---:R-:W-:-:S04]  /*117a0*/  VIADD R38, R40, 0xfffffe63 ;  /* 0xfffffe6328267836 */ /* 0x004fc80000000000 */
[----:B------:R-:W2:Y:S01]  /*117b0*/  LDC R40, c[0x0][0x3a0] ;  /* 0x0000e800ff287b82 */ /* 0x000ea20000000800 */
[----:B------:R-:W-:Y:S01]  /*117c0*/  ISETP.GE.U32.AND P3, PT, R38, 0x7ffffde4, PT ;  /* 0x7ffffde42600780c */ /* 0x000fe20003f66070 */
[----:B-1----:R-:W-:-:S06]  /*117d0*/  VIADD R38, R39, 0xfffffe62 ;  /* 0xfffffe6227267836 */ /* 0x002fcc0000000000 */
[----:B------:R-:W1:Y:S01]  /*117e0*/  LDC R39, c[0x0][0x3a0] ;  /* 0x0000e800ff277b82 */ /* 0x000e620000000800 */
[----:B------:R-:W-:Y:S01]  /*117f0*/  ISETP.GE.U32.AND P6, PT, R38, 0x7ffffde3, PT ;  /* 0x7ffffde32600780c */ /* 0x000fe20003fc6070 */
[----:B------:R-:W-:Y:S04]  /*11800*/  LDGSTS.E [R134+0x3006c], desc[UR22][R198.64], !P5 ;  /* 0x3006c000c6867fae */ /* 0x000fe8000e9a1016 */
[----:B------:R-:W-:Y:S01]  /*11810*/  LDGSTS.E [R134+0x30070], desc[UR22][R196.64], !P3 ;  /* 0x30070000c4867fae */ /* 0x000fe2000d9a1016 */
[----:B----4-:R-:W-:Y:S02]  /*11820*/  VIADD R38, R41, 0xfffffe61 ;  /* 0xfffffe6129267836 */ /* 0x010fe40000000000 */
[----:B------:R-:W4:Y:S03]  /*11830*/  LDC R41, c[0x0][0x3a0] ;  /* 0x0000e800ff297b82 */ /* 0x000f260000000800 */
[----:B------:R-:W-:-:S02]  /*11840*/  ISETP.GE.U32.AND P4, PT, R38, 0x7ffffde2, PT ;  /* 0x7ffffde22600780c */ /* 0x000fc40003f86070 */
[----:B------:R-:W-:Y:S01]  /*11850*/  LDGSTS.E [R134+0x30074], desc[UR22][R192.64], !P6 ;  /* 0x30074000c0867fae */ /* 0x000fe2000f1a1016 */
[----:B--2---:R-:W-:Y:S02]  /*11860*/  VIADD R38, R40, 0xfffffe60 ;  /* 0xfffffe6028267836 */ /* 0x004fe40000000000 */
[----:B------:R-:W2:Y:S03]  /*11870*/  LDC R40, c[0x0][0x3a0] ;  /* 0x0000e800ff287b82 */ /* 0x000ea60000000800 */
[----:B------:R-:W-:Y:S01]  /*11880*/  ISETP.GE.U32.AND P5, PT, R38, 0x7ffffde1, PT ;  /* 0x7ffffde12600780c */ /* 0x000fe20003fa6070 */
[----:B-1----:R-:W-:-:S04]  /*11890*/  VIADD R38, R39, 0xfffffe5f ;  /* 0xfffffe5f27267836 */ /* 0x002fc80000000000 */
[----:B------:R-:W1:Y:S01]  /*118a0*/  LDC R39, c[0x0][0x3a0] ;  /* 0x0000e800ff277b82 */ /* 0x000e620000000800 */
[----:B------:R-:W-:Y:S01]  /*118b0*/  LDGSTS.E [R134+0x30078], desc[UR22][R190.64], !P4 ;  /* 0x30078000be867fae */ /* 0x000fe2000e1a1016 */
[----:B------:R-:W-:Y:S02]  /*118c0*/  ISETP.GE.U32.AND P3, PT, R38, 0x7ffffde0, PT ;  /* 0x7ffffde02600780c */ /* 0x000fe40003f66070 */
[----:B----4-:R-:W-:-:S04]  /*118d0*/  IADD3 R38, PT, PT, R41, -0x1a2, RZ ;  /* 0xfffffe5e29267810 */ /* 0x010fc80007ffe0ff */
[----:B------:R-:W-:Y:S01]  /*118e0*/  LDGSTS.E [R134+0x3007c], desc[UR22][R186.64], !P5 ;  /* 0x3007c000ba867fae */ /* 0x000fe2000e9a1016 */
[----:B------:R-:W4:Y:S01]  /*118f0*/  LDC R41, c[0x0][0x3a0] ;  /* 0x0000e800ff297b82 */ /* 0x000f220000000800 */
[----:B------:R-:W-:Y:S01]  /*11900*/  ISETP.GE.U32.AND P6, PT, R38, 0x7ffffddf, PT ;  /* 0x7ffffddf2600780c */ /* 0x000fe20003fc6070 */
[----:B--2---:R-:W-:-:S04]  /*11910*/  VIADD R38, R40, 0xfffffe5d ;  /* 0xfffffe5d28267836 */ /* 0x004fc80000000000 */
[----:B------:R-:W-:Y:S02]  /*11920*/  LDGSTS.E [R134+0x30080], desc[UR22][R184.64], !P3 ;  /* 0x30080000b8867fae */ /* 0x000fe4000d9a1016 */
[----:B------:R-:W2:Y:S01]  /*11930*/  LDC R40, c[0x0][0x3a0] ;  /* 0x0000e800ff287b82 */ /* 0x000ea20000000800 */
[----:B------:R-:W-:Y:S01]  /*11940*/  ISETP.GE.U32.AND P4, PT, R38, 0x7ffffdde, PT ;  /* 0x7ffffdde2600780c */ /* 0x000fe20003f86070 */
[----:B-1----:R-:W-:-:S06]  /*11950*/  VIADD R38, R39, 0xfffffe5c ;  /* 0xfffffe5c27267836 */ /* 0x002fcc0000000000 */
[----:B------:R-:W1:Y:S01]  /*11960*/  LDC R39, c[0x0][0x3a0] ;  /* 0x0000e800ff277b82 */ /* 0x000e620000000800 */
[----:B------:R-:W-:Y:S01]  /*11970*/  ISETP.GE.U32.AND P5, PT, R38, 0x7ffffddd, PT ;  /* 0x7ffffddd2600780c */ /* 0x000fe20003fa6070 */
[----:B----4-:R-:W-:-:S06]  /*11980*/  VIADD R38, R41, 0xfffffe5b ;  /* 0xfffffe5b29267836 */ /* 0x010fcc0000000000 */
[----:B------:R-:W4:Y:S01]  /*11990*/  LDC R41, c[0x0][0x3a0] ;  /* 0x0000e800ff297b82 */ /* 0x000f220000000800 */
[----:B------:R-:W-:Y:S01]  /*119a0*/  IMAD.WIDE R180, R133, 0x4, R180 ;  /* 0x0000000485b47825 */ /* 0x000fe200078e02b4 */
[----:B------:R-:W-:-:S03]  /*119b0*/  ISETP.GE.U32.AND P3, PT, R38, 0x7ffffddc, PT ;  /* 0x7ffffddc2600780c */ /* 0x000fc60003f66070 */
[----:B--2---:R-:W-:Y:S01]  /*119c0*/  VIADD R38, R40, 0xfffffe5a ;  /* 0xfffffe5a28267836 */ /* 0x004fe20000000000 */
[----:B------:R-:W-:Y:S02]  /*119d0*/  LDGSTS.E [R134+0x30084], desc[UR22][R180.64], !P6 ;  /* 0x30084000b4867fae */ /* 0x000fe4000f1a1016 */
[----:B------:R-:W2:Y:S01]  /*119e0*/  LDC R40, c[0x0][0x3a0] ;  /* 0x0000e800ff287b82 */ /* 0x000ea20000000800 */
[----:B---3--:R-:W-:Y:S01]  /*119f0*/  IMAD.WIDE R178, R133, 0x4, R178 ;  /* 0x0000000485b27825 */ /* 0x008fe200078e02b2 */
[----:B------:R-:W-:-:S03]  /*11a00*/  ISETP.GE.U32.AND P6, PT, R38, 0x7ffffddb, PT ;  /* 0x7ffffddb2600780c */ /* 0x000fc60003fc6070 */
[----:B-1----:R-:W-:Y:S01]  /*11a10*/  VIADD R38, R39, 0xfffffe59 ;  /* 0xfffffe5927267836 */ /* 0x002fe20000000000 */
[----:B------:R-:W-:Y:S02]  /*11a20*/  LDGSTS.E [R134+0x30088], desc[UR22][R178.64], !P4 ;  /* 0x30088000b2867fae */ /* 0x000fe4000e1a1016 */
[----:B------:R-:W1:Y:S02]  /*11a30*/  LDC R39, c[0x0][0x3a0] ;  /* 0x0000e800ff277b82 */ /* 0x000e640000000800 */
[----:B------:R-:W-:Y:S01]  /*11a40*/  ISETP.GE.U32.AND P4, PT, R38, 0x7ffffdda, PT ;  /* 0x7ffffdda2600780c */ /* 0x000fe20003f86070 */
[----:B----4-:R-:W-:-:S05]  /*11a50*/  VIADD R38, R41, 0xfffffe58 ;  /* 0xfffffe5829267836 */ /* 0x010fca0000000000 */
[----:B------:R-:W3:Y:S01]  /*11a60*/  LDC R41, c[0x0][0x3a0] ;  /* 0x0000e800ff297b82 */ /* 0x000ee20000000800 */
[----:B------:R-:W-:-:S05]  /*11a70*/  IMAD.WIDE R174, R133, 0x4, R174 ;  /* 0x0000000485ae7825 */ /* 0x000fca00078e02ae */
[----:B------:R-:W-:Y:S01]  /*11a80*/  LDGSTS.E [R134+0x3008c], desc[UR22][R174.64], !P5 ;  /* 0x3008c000ae867fae */ /* 0x000fe2000e9a1016 */
[----:B------:R-:W-:Y:S01]  /*11a90*/  ISETP.GE.U32.AND P5, PT, R38, 0x7ffffdd9, PT ;  /* 0x7ffffdd92600780c */ /* 0x000fe20003fa6070 */
[C---:B------:R-:W-:Y:S01]  /*11aa0*/  IMAD.WIDE R172, R133.reuse, 0x4, R172 ;  /* 0x0000000485ac7825 */ /* 0x040fe200078e02ac */
[----:B--2---:R-:W-:Y:S02]  /*11ab0*/  IADD3 R38, PT, PT, R40, -0x1a9, RZ ;  /* 0xfffffe5728267810 */ /* 0x004fe40007ffe0ff */
[----:B------:R-:W2:Y:S01]  /*11ac0*/  LDC R40, c[0x0][0x3a0] ;  /* 0x0000e800ff287b82 */ /* 0x000ea20000000800 */
[----:B------:R-:W-:Y:S01]  /*11ad0*/  IMAD.WIDE R168, R133, 0x4, R168 ;  /* 0x0000000485a87825 */ /* 0x000fe200078e02a8 */
[----:B------:R-:W-:Y:S01]  /*11ae0*/  LDGSTS.E [R134+0x30090], desc[UR22][R172.64], !P3 ;  /* 0x30090000ac867fae */ /* 0x000fe2000d9a1016 */
[----:B------:R-:W-:Y:S02]  /*11af0*/  ISETP.GE.U32.AND P3, PT, R38, 0x7ffffdd8, PT ;  /* 0x7ffffdd82600780c */ /* 0x000fe40003f66070 */
[----:B-1----:R-:W-:Y:S01]  /*11b00*/  VIADD R38, R39, 0xfffffe56 ;  /* 0xfffffe5627267836 */ /* 0x002fe20000000000 */
[----:B------:R-:W-:Y:S01]  /*11b10*/  LDGSTS.E [R134+0x30094], desc[UR22][R168.64], !P6 ;  /* 0x30094000a8867fae */ /* 0x000fe2000f1a1016 */
[----:B------:R-:W-:Y:S01]  /*11b20*/  IMAD.WIDE R166, R133, 0x4, R166 ;  /* 0x0000000485a67825 */ /* 0x000fe200078e02a6 */
[----:B------:R-:W1:Y:S02]  /*11b30*/  LDC R39, c[0x0][0x3a0] ;  /* 0x0000e800ff277b82 */ /* 0x000e640000000800 */
[----:B------:R-:W-:-:S02]  /*11b40*/  ISETP.GE.U32.AND P6, PT, R38, 0x7ffffdd7, PT ;  /* 0x7ffffdd72600780c */ /* 0x000fc40003fc6070 */
[----:B------:R-:W-:Y:S01]  /*11b50*/  LDGSTS.E [R134+0x30098], desc[UR22][R166.64], !P4 ;  /* 0x30098000a6867fae */ /* 0x000fe2000e1a1016 */
[----:B---3--:R-:W-:Y:S02]  /*11b60*/  VIADD R38, R41, 0xfffffe55 ;  /* 0xfffffe5529267836 */ /* 0x008fe40000000000 */
[C---:B------:R-:W-:Y:S01]  /*11b70*/  IMAD.WIDE R156, R133.reuse, 0x4, R156 ;  /* 0x00000004859c7825 */ /* 0x040fe200078e029c */
[----:B------:R-:W3:Y:S02]  /*11b80*/  LDC R41, c[0x0][0x3a0] ;  /* 0x0000e800ff297b82 */ /* 0x000ee40000000800 */
[----:B------:R-:W-:Y:S01]  /*11b90*/  ISETP.GE.U32.AND P4, PT, R38, 0x7ffffdd6, PT ;  /* 0x7ffffdd62600780c */ /* 0x000fe20003f86070 */
[C---:B------:R-:W-:Y:S01]  /*11ba0*/  IMAD.WIDE R2, R133.reuse, 0x4, R2 ;  /* 0x0000000485027825 */ /* 0x040fe200078e0202 */
[----:B------:R-:W-:Y:S03]  /*11bb0*/  LDGSTS.E [R134+0x3009c], desc[UR22][R156.64], !P5 ;  /* 0x3009c0009c867fae */ /* 0x000fe6000e9a1016 */
[----:B------:R-:W-:Y:S01]  /*11bc0*/  IMAD.WIDE R42, R133, 0x4, R148 ;  /* 0x00000004852a7825 */ /* 0x000fe200078e0294 */
[----:B------:R-:W-:Y:S03]  /*11bd0*/  LDGSTS.E [R134+0x300a0], desc[UR22][R154.64], !P3 ;  /* 0x300a00009a867fae */ /* 0x000fe6000d9a1016 */
[----:B--2---:R-:W-:Y:S01]  /*11be0*/  VIADD R38, R40, 0xfffffe54 ;  /* 0xfffffe5428267836 */ /* 0x004fe20000000000 */
[----:B------:R2:W-:Y:S01]  /*11bf0*/  STL.64 [R1+0x8], R2 ;  /* 0x0000080201007387 */ /* 0x0005e20000100a00 */
[----:B------:R-:W4:Y:S03]  /*11c00*/  LDC R40, c[0x0][0x3a0] ;  /* 0x0000e800ff287b82 */ /* 0x000f260000000800 */
[----:B------:R-:W-:Y:S01]  /*11c10*/  LDGSTS.E [R134+0x300a4], desc[UR22][R2.64], !P6 ;  /* 0x300a400002867fae */ /* 0x000fe2000f1a1016 */
[----:B------:R-:W-:-:S03]  /*11c20*/  ISETP.GE.U32.AND P5, PT, R38, 0x7ffffdd5, PT ;  /* 0x7ffffdd52600780c */ /* 0x000fc60003fa6070 */
[----:B------:R1:W-:Y:S04]  /*11c30*/  LDGSTS.E [R134+0x300a8], desc[UR22][R42.64], !P4 ;  /* 0x300a80002a867fae */ /* 0x0003e8000e1a1016 */
[----:B--2---:R-:W2:Y:S04]  /*11c40*/  LDL.LU.64 R2, [R1+0x2b8] ;  /* 0x0002b80001027983 */ /* 0x004ea80000300a00 */
[----:B------:R1:W-:Y:S04]  /*11c50*/  STL.64 [R1+0x10], R42 ;  /* 0x0000102a01007387 */ /* 0x0003e80000100a00 */
[----:B------:R-:W2:Y:S01]  /*11c60*/  LDL.LU.64 R148, [R1+0x2b0] ;  /* 0x0002b00001947983 */ /* 0x000ea20000300a00 */
[----:B-1----:R-:W-:-:S05]  /*11c70*/  IMAD.WIDE R42, R133, 0x4, R150 ;  /* 0x00000004852a7825 */ /* 0x002fca00078e0296 */
[----:B------:R1:W-:Y:S01]  /*11c80*/  STL.64 [R1+0x20], R42 ;  /* 0x0000202a01007387 */ /* 0x0003e20000100a00 */
[----:B------:R-:W-:Y:S02]  /*11c90*/  VIADD R38, R39, 0xfffffe53 ;  /* 0xfffffe5327267836 */ /* 0x000fe40000000000 */
[----:B------:R-:W4:Y:S01]  /*11ca0*/  LDC R39, c[0x0][0x3a0] ;  /* 0x0000e800ff277b82 */ /* 0x000f220000000800 */
[----:B------:R-:W2:Y:S04]  /*11cb0*/  LDL.LU.64 R150, [R1+0x2a8] ;  /* 0x0002a80001967983 */ /* 0x000ea80000300a00 */
[----:B------:R1:W-:Y:S01]  /*11cc0*/  LDGSTS.E [R134+0x300ac], desc[UR22][R42.64], !P5 ;  /* 0x300ac0002a867fae */ /* 0x0003e2000e9a1016 */
[----:B------:R-:W-:Y:S01]  /*11cd0*/  ISETP.GE.U32.AND P3, PT, R38, 0x7ffffdd4, PT ;  /* 0x7ffffdd42600780c */ /* 0x000fe20003f66070 */
[----:B---3--:R-:W-:-:S02]  /*11ce0*/  VIADD R38, R41, 0xfffffe52 ;  /* 0xfffffe5229267836 */ /* 0x008fc40000000000 */
[----:B------:R-:W3:Y:S01]  /*11cf0*/  LDC R41, c[0x0][0x3a0] ;  /* 0x0000e800ff297b82 */ /* 0x000ee20000000800 */
[----:B-1----:R-:W-:Y:S02]  /*11d00*/  IMAD.WIDE R42, R133, 0x4, R240 ;  /* 0x00000004852a7825 */ /* 0x002fe400078e02f0 */
[----:B------:R-:W-:-:S03]  /*11d10*/  ISETP.GE.U32.AND P6, PT, R38, 0x7ffffdd3, PT ;  /* 0x7ffffdd32600780c */ /* 0x000fc60003fc6070 */
[----:B------:R1:W-:Y:S04]  /*11d20*/  STL.64 [R1+0x30], R42 ;  /* 0x0000302a01007387 */ /* 0x0003e80000100a00 */
[----:B------:R-:W2:Y:S04]  /*11d30*/  LDL.LU.64 R240, [R1+0x2a0] ;  /* 0x0002a00001f07983 */ /* 0x000ea80000300a00 */
[----:B------:R1:W-:Y:S02]  /*11d40*/  LDGSTS.E [R134+0x300b0], desc[UR22][R42.64], !P3 ;  /* 0x300b00002a867fae */ /* 0x0003e4000d9a1016 */
[----:B-1----:R-:W-:-:S05]  /*11d50*/  IMAD.WIDE R42, R133, 0x4, R136 ;  /* 0x00000004852a7825 */ /* 0x002fca00078e0288 */
[----:B------:R1:W-:Y:S04]  /*11d60*/  STL.64 [R1+0x38], R42 ;  /* 0x0000382a01007387 */ /* 0x0003e80000100a00 */
[----:B------:R1:W-:Y:S04]  /*11d70*/  LDGSTS.E [R134+0x300b4], desc[UR22][R42.64], !P6 ;  /* 0x300b40002a867fae */ /* 0x0003e8000f1a1016 */
[----:B------:R-:W2:Y:S01]  /*11d80*/  LDL.LU.64 R136, [R1+0x298] ;  /* 0x0002980001887983 */ /* 0x000ea20000300a00 */
[----:B-1----:R-:W-:-:S05]  /*11d90*/  IMAD.WIDE R42, R133, 0x4, R236 ;  /* 0x00000004852a7825 */ /* 0x002fca00078e02ec */
[----:B------:R1:W-:Y:S04]  /*11da0*/  STL.64 [R1+0x48], R42 ;  /* 0x0000482a01007387 */ /* 0x0003e80000100a00 */
[----:B------:R-:W2:Y:S01]  /*11db0*/  LDL.LU.64 R236, [R1+0x290] ;  /* 0x0002900001ec7983 */ /* 0x000ea20000300a00 */
[----:B----4-:R-:W-:Y:S02]  /*11dc0*/  VIADD R38, R40, 0xfffffe51 ;  /* 0xfffffe5128267836 */ /* 0x010fe40000000000 */
[----:B------:R-:W4:Y:S03]  /*11dd0*/  LDC R40, c[0x0][0x3a0] ;  /* 0x0000e800ff287b82 */ /* 0x000f260000000800 */
[----:B------:R-:W-:-:S02]  /*11de0*/  ISETP.GE.U32.AND P4, PT, R38, 0x7ffffdd2, PT ;  /* 0x7ffffdd22600780c */ /* 0x000fc40003f86070 */
[----:B------:R-:W-:-:S03]  /*11df0*/  IADD3 R38, PT, PT, R39, -0x1b0, RZ ;  /* 0xfffffe5027267810 */ /* 0x000fc60007ffe0ff */
[----:B------:R-:W1:Y:S01]  /*11e00*/  LDC R39, c[0x0][0x3a0] ;  /* 0x0000e800ff277b82 */ /* 0x000e620000000800 */
[----:B------:R-:W-:Y:S01]  /*11e10*/  ISETP.GE.U32.AND P5, PT, R38, 0x7ffffdd1, PT ;  /* 0x7ffffdd12600780c */ /* 0x000fe20003fa6070 */
[----:B---3--:R-:W-:-:S05]  /*11e20*/  VIADD R38, R41, 0xfffffe4f ;  /* 0xfffffe4f29267836 */ /* 0x008fca0000000000 */
[----:B------:R-:W-:Y:S01]  /*11e30*/  ISETP.GE.U32.AND P3, PT, R38, 0x7ffffdd0, PT ;  /* 0x7ffffdd02600780c */ /* 0x000fe20003f66070 */
[----:B------:R-:W3:Y:S01]  /*11e40*/  LDC R41, c[0x0][0x3a0] ;  /* 0x0000e800ff297b82 */ /* 0x000ee20000000800 */
[----:B------:R1:W-:Y:S01]  /*11e50*/  LDGSTS.E [R134+0x300b8], desc[UR22][R42.64], !P4 ;  /* 0x300b80002a867fae */ /* 0x0003e2000e1a1016 */
[----:B----4-:R-:W-:-:S06]  /*11e60*/  VIADD R38, R40, 0xfffffe4e ;  /* 0xfffffe4e28267836 */ /* 0x010fcc0000000000 */
[----:B------:R-:W4:Y:S01]  /*11e70*/  LDC R40, c[0x0][0x3a0] ;  /* 0x0000e800ff287b82 */ /* 0x000f220000000800 */
[----:B------:R-:W-:Y:S01]  /*11e80*/  ISETP.GE.U32.AND P6, PT, R38, 0x7ffffdcf, PT ;  /* 0x7ffffdcf2600780c */ /* 0x000fe20003fc6070 */
[----:B-1----:R-:W-:-:S06]  /*11e90*/  VIADD R38, R39, 0xfffffe4d ;  /* 0xfffffe4d27267836 */ /* 0x002fcc0000000000 */
[----:B------:R-:W1:Y:S01]  /*11ea0*/  LDC R39, c[0x0][0x3a0] ;  /* 0x0000e800ff277b82 */ /* 0x000e620000000800 */
[----:B------:R-:W-:Y:S01]  /*11eb0*/  ISETP.GE.U32.AND P4, PT, R38, 0x7ffffdce, PT ;  /* 0x7ffffdce2600780c */ /* 0x000fe20003f86070 */
[----:B---3--:R-:W-:-:S06]  /*11ec0*/  VIADD R38, R41, 0xfffffe4c ;  /* 0xfffffe4c29267836 */ /* 0x008fcc0000000000 */
[----:B------:R-:W3:Y:S01]  /*11ed0*/  LDC R41, c[0x0][0x3a0] ;  /* 0x0000e800ff297b82 */ /* 0x000ee20000000800 */
[----:B--2---:R-:W-:-:S05]  /*11ee0*/  IMAD.WIDE R2, R133, 0x4, R2 ;  /* 0x0000000485027825 */ /* 0x004fca00078e0202 */
[----:B------:R2:W-:Y:S01]  /*11ef0*/  STL.64 [R1+0x50], R2 ;  /* 0x0000500201007387 */ /* 0x0005e20000100a00 */
[----:B------:R-:W-:-:S03]  /*11f00*/  IMAD.WIDE R42, R133, 0x4, R148 ;  /* 0x00000004852a7825 */ /* 0x000fc600078e0294 */
[----:B------:R-:W-:Y:S04]  /*11f10*/  LDGSTS.E [R134+0x300bc], desc[UR22][R2.64], !P5 ;  /* 0x300bc00002867fae */ /* 0x000fe8000e9a1016 */
[----:B------:R1:W-:Y:S04]  /*11f20*/  LDGSTS.E [R134+0x300c0], desc[UR22][R42.64], !P3 ;  /* 0x300c00002a867fae */ /* 0x0003e8000d9a1016 */
[----:B--2---:R-:W2:Y:S04]  /*11f30*/  LDL.LU.64 R2, [R1+0x288] ;  /* 0x0002880001027983 */ /* 0x004ea80000300a00 */
[----:B------:R1:W-:Y:S04]  /*11f40*/  STL.64 [R1+0x58], R42 ;  /* 0x0000582a01007387 */ /* 0x0003e80000100a00 */
[----:B------:R-:W2:Y:S01]  /*11f50*/  LDL.LU.64 R148, [R1+0x280] ;  /* 0x0002800001947983 */ /* 0x000ea20000300a00 */
[----:B-1----:R-:W-:-:S05]  /*11f60*/  IMAD.WIDE R42, R133, 0x4, R150 ;  /* 0x00000004852a7825 */ /* 0x002fca00078e0296 */
[----:B------:R1:W-:Y:S04]  /*11f70*/  STL.64 [R1+0x68], R42 ;  /* 0x0000682a01007387 */ /* 0x0003e80000100a00 */
[----:B------:R-:W2:Y:S04]  /*11f80*/  LDL.LU.64 R150, [R1+0x278] ;  /* 0x0002780001967983 */ /* 0x000ea80000300a00 */
[----:B------:R1:W-:Y:S01]  /*11f90*/  LDGSTS.E [R134+0x300c4], desc[UR22][R42.64], !P6 ;  /* 0x300c40002a867fae */ /* 0x0003e2000f1a1016 */
[----:B------:R-:W-:Y:S01]  /*11fa0*/  ISETP.GE.U32.AND P5, PT, R38, 0x7ffffdcd, PT ;  /* 0x7ffffdcd2600780c */ /* 0x000fe20003fa6070 */
[----:B-1----:R-:W-:-:S05]  /*11fb0*/  IMAD.WIDE R42, R133, 0x4, R240 ;  /* 0x00000004852a7825 */ /* 0x002fca00078e02f0 */
        /* <DEDUP_REMOVED lines=12> */
[----:B------:R-:W-:Y:S01]  /*12080*/  ISETP.GE.U32.AND P3, PT, R38, 0x7ffffdcc, PT ;  /* 0x7ffffdcc2600780c */ /* 0x000fe20003f66070 */
[----:B------:R-:W-:-:S04]  /*12090*/  VIADD R38, R39, 0xfffffe4a ;  /* 0xfffffe4a27267836 */ /* 0x000fc80000000000 */
[----:B------:R-:W1:Y:S01]  /*120a0*/  LDC R39, c[0x0][0x3a0] ;  /* 0x0000e800ff277b82 */ /* 0x000e620000000800 */
[----:B------:R-:W-:Y:S02]  /*120b0*/  ISETP.GE.U32.AND P6, PT, R38, 0x7ffffdcb, PT ;  /* 0x7ffffdcb2600780c */ /* 0x000fe40003fc6070 */
[----:B---3--:R-:W-:-:S04]  /*120c0*/  IADD3 R38, PT, PT, R41, -0x1b7, RZ ;  /* 0xfffffe4929267810 */ /* 0x008fc80007ffe0ff */
        /* <DEDUP_REMOVED lines=40> */
[----:B------:R-:W-:Y:S01]  /*12350*/  ISETP.GE.U32.AND P5, PT, R38, 0x7ffffdc5, PT ;  /* 0x7ffffdc52600780c */ /* 0x000fe20003fa6070 */
[----:B---3--:R-:W-:-:S05]  /*12360*/  VIADD R38, R41, 0xfffffe43 ;  /* 0xfffffe4329267836 */ /* 0x008fca0000000000 */
[----:B------:R-:W-:Y:S01]  /*12370*/  ISETP.GE.U32.AND P3, PT, R38, 0x7ffffdc4, PT ;  /* 0x7ffffdc42600780c */ /* 0x000fe20003f66070 */
[----:B------:R-:W3:Y:S01]  /*12380*/  LDC R41, c[0x0][0x3a0] ;  /* 0x0000e800ff297b82 */ /* 0x000ee20000000800 */
[----:B------:R1:W-:Y:S01]  /*12390*/  LDGSTS.E [R134+0x300e8], desc[UR22][R42.64], !P4 ;  /* 0x300e80002a867fae */ /* 0x0003e2000e1a1016 */
[----:B----4-:R-:W-:-:S06]  /*123a0*/  IADD3 R38, PT, PT, R40, -0x1be, RZ ;  /* 0xfffffe4228267810 */ /* 0x010fcc0007ffe0ff */
        /* <DEDUP_REMOVED lines=43> */
[----:B------:R-:W-:Y:S02]  /*12660*/  ISETP.GE.U32.AND P5, PT, R38, 0x7ffffdbd, PT ;  /* 0x7ffffdbd2600780c */ /* 0x000fe40003fa6070 */
[----:B-1----:R-:W-:-:S05]  /*12670*/  IADD3 R38, PT, PT, R39, -0x1c5, RZ ;  /* 0xfffffe3b27267810 */ /* 0x002fca0007ffe0ff */
        /* <DEDUP_REMOVED lines=43> */
[----:B------:R-:W-:Y:S02]  /*12930*/  ISETP.GE.U32.AND P4, PT, R38, 0x7ffffdb6, PT ;  /* 0x7ffffdb62600780c */ /* 0x000fe40003f86070 */
[----:B---3--:R-:W-:-:S05]  /*12940*/  IADD3 R38, PT, PT, R41, -0x1cc, RZ ;  /* 0xfffffe3429267810 */ /* 0x008fca0007ffe0ff */
        /* <DEDUP_REMOVED lines=67> */
[----:B----4-:R-:W-:Y:S02]  /*12d80*/  IADD3 R38, PT, PT, R40, -0x1d3, RZ ;  /* 0xfffffe2d28267810 */ /* 0x010fe40007ffe0ff */
[----:B------:R-:W4:Y:S02]  /*12d90*/  LDC R40, c[0x0][0x3a0] ;  /* 0x0000e800ff287b82 */ /* 0x000f240000000800 */
[----:B------:R-:W-:Y:S01]  /*12da0*/  ISETP.GE.U32.AND P4, PT, R38, 0x7ffffdae, PT ;  /* 0x7ffffdae2600780c */ /* 0x000fe20003f86070 */
[----:B------:R-:W-:-:S05]  /*12db0*/  VIADD R38, R39, 0xfffffe2c ;  /* 0xfffffe2c27267836 */ /* 0x000fca0000000000 */
[----:B------:R-:W-:Y:S01]  /*12dc0*/  ISETP.GE.U32.AND P5, PT, R38, 0x7ffffdad, PT ;  /* 0x7ffffdad2600780c */ /* 0x000fe20003fa6070 */
[----:B---3--:R-:W-:Y:S01]  /*12dd0*/  VIADD R38, R41, 0xfffffe2b ;  /* 0xfffffe2b29267836 */ /* 0x008fe20000000000 */
[----:B------:R-:W3:Y:S04]  /*12de0*/  LDC R39, c[0x0][0x3a0] ;  /* 0x0000e800ff277b82 */ /* 0x000ee80000000800 */
[----:B------:R-:W-:Y:S01]  /*12df0*/  ISETP.GE.U32.AND P3, PT, R38, 0x7ffffdac, PT ;  /* 0x7ffffdac2600780c */ /* 0x000fe20003f66070 */
[----:B------:R1:W-:Y:S03]  /*12e00*/  LDGSTS.E [R134+0x30148], desc[UR22][R42.64], !P4 ;  /* 0x301480002a867fae */ /* 0x0003e6000e1a1016 */
[----:B------:R-:W1:Y:S01]  /*12e10*/  LDC R41, c[0x0][0x3a0] ;  /* 0x0000e800ff297b82 */ /* 0x000e620000000800 */
[----:B----4-:R-:W-:-:S07]  /*12e20*/  VIADD R38, R40, 0xfffffe2a ;  /* 0xfffffe2a28267836 */ /* 0x010fce0000000000 */
[----:B------:R-:W4:Y:S01]  /*12e30*/  LDC R40, c[0x0][0x3a0] ;  /* 0x0000e800ff287b82 */ /* 0x000f220000000800 */
[----:B------:R-:W-:Y:S01]  /*12e40*/  ISETP.GE.U32.AND P6, PT, R38, 0x7ffffdab, PT ;  /* 0x7ffffdab2600780c */ /* 0x000fe20003fc6070 */
[----:B---3--:R-:W-:-:S06]  /*12e50*/  VIADD R38, R39, 0xfffffe29 ;  /* 0xfffffe2927267836 */ /* 0x008fcc0000000000 */
[----:B------:R-:W3:Y:S01]  /*12e60*/  LDC R39, c[0x0][0x3a0] ;  /* 0x0000e800ff277b82 */ /* 0x000ee20000000800 */
[----:B------:R-:W-:Y:S01]  /*12e70*/  ISETP.GE.U32.AND P4, PT, R38, 0x7ffffdaa, PT ;  /* 0x7ffffdaa2600780c */ /* 0x000fe20003f86070 */
[----:B-1----:R-:W-:-:S06]  /*12e80*/  VIADD R38, R41, 0xfffffe28 ;  /* 0xfffffe2829267836 */ /* 0x002fcc0000000000 */
[----:B------:R-:W1:Y:S01]  /*12e90*/  LDC R41, c[0x0][0x3a0] ;  /* 0x0000e800ff297b82 */ /* 0x000e620000000800 */
        /* <DEDUP_REMOVED lines=27> */
[----:B---3--:R-:W-:-:S03]  /*13050*/  IADD3 R38, PT, PT, R39, -0x1da, RZ ;  /* 0xfffffe2627267810 */ /* 0x008fc60007ffe0ff */
[----:B------:R-:W3:Y:S01]  /*13060*/  LDC R39, c[0x0][0x3a0] ;  /* 0x0000e800ff277b82 */ /* 0x000ee20000000800 */
[----:B------:R-:W-:Y:S01]  /*13070*/  ISETP.GE.U32.AND P6, PT, R38, 0x7ffffda7, PT ;  /* 0x7ffffda72600780c */ /* 0x000fe20003fc6070 */
[----:B------:R-:W-:-:S05]  /*13080*/  VIADD R38, R41, 0xfffffe25 ;  /* 0xfffffe2529267836 */ /* 0x000fca0000000000 */
[----:B------:R-:W-:Y:S01]  /*13090*/  ISETP.GE.U32.AND P4, PT, R38, 0x7ffffda6, PT ;  /* 0x7ffffda62600780c */ /* 0x000fe20003f86070 */
[----:B------:R-:W1:Y:S01]  /*130a0*/  LDC R41, c[0x0][0x3a0] ;  /* 0x0000e800ff297b82 */ /* 0x000e620000000800 */
[----:B------:R1:W-:Y:S01]  /*130b0*/  LDGSTS.E [R134+0x30160], desc[UR22][R42.64], !P3 ;  /* 0x301600002a867fae */ /* 0x0003e2000d9a1016 */
[----:B----4-:R-:W-:-:S06]  /*130c0*/  VIADD R38, R40, 0xfffffe24 ;  /* 0xfffffe2428267836 */ /* 0x010fcc0000000000 */
        /* <DEDUP_REMOVED lines=34> */
[----:B---3--:R-:W-:-:S04]  /*132f0*/  VIADD R38, R39, 0xfffffe20 ;  /* 0xfffffe2027267836 */ /* 0x008fc80000000000 */
[----:B------:R-:W3:Y:S01]  /*13300*/  LDC R39, c[0x0][0x3a0] ;  /* 0x0000e800ff277b82 */ /* 0x000ee20000000800 */
[----:B------:R-:W-:Y:S02]  /*13310*/  ISETP.GE.U32.AND P5, PT, R38, 0x7ffffda1, PT ;  /* 0x7ffffda12600780c */ /* 0x000fe40003fa6070 */
[----:B------:R-:W-:-:S04]  /*13320*/  IADD3 R38, PT, PT, R41, -0x1e1, RZ ;  /* 0xfffffe1f29267810 */ /* 0x000fc80007ffe0ff */
        /* <DEDUP_REMOVED lines=40> */
[----:B------:R-:W-:Y:S01]  /*135b0*/  ISETP.GE.U32.AND P6, PT, R38, 0x7ffffd9b, PT ;  /* 0x7ffffd9b2600780c */ /* 0x000fe20003fc6070 */
[----:B------:R-:W-:-:S05]  /*135c0*/  VIADD R38, R41, 0xfffffe19 ;  /* 0xfffffe1929267836 */ /* 0x000fca0000000000 */
[----:B------:R-:W-:Y:S01]  /*135d0*/  ISETP.GE.U32.AND P4, PT, R38, 0x7ffffd9a, PT ;  /* 0x7ffffd9a2600780c */ /* 0x000fe20003f86070 */
[----:B------:R-:W1:Y:S01]  /*135e0*/  LDC R41, c[0x0][0x3a0] ;  /* 0x0000e800ff297b82 */ /* 0x000e620000000800 */
[----:B------:R1:W-:Y:S01]  /*135f0*/  LDGSTS.E [R134+0x30190], desc[UR22][R42.64], !P3 ;  /* 0x301900002a867fae */ /* 0x0003e2000d9a1016 */
[----:B----4-:R-:W-:-:S06]  /*13600*/  IADD3 R38, PT, PT, R40, -0x1e8, RZ ;  /* 0xfffffe1828267810 */ /* 0x010fcc0007ffe0ff */
        /* <DEDUP_REMOVED lines=43> */
[----:B------:R-:W-:Y:S02]  /*138c0*/  ISETP.GE.U32.AND P6, PT, R38, 0x7ffffd93, PT ;  /* 0x7ffffd932600780c */ /* 0x000fe40003fc6070 */
[----:B---3--:R-:W-:-:S05]  /*138d0*/  IADD3 R38, PT, PT, R39, -0x1ef, RZ ;  /* 0xfffffe1127267810 */ /* 0x008fca0007ffe0ff */
        /* <DEDUP_REMOVED lines=15> */
[----:B------:R1:W-:Y:S04]  /*139d0*/  LDGSTS.E [R134+0x301b4], desc[UR22][R42.64], !P6 ;  /* 0x301b40002a867fae */ /* 0x0003e8000f1a1016 */
[----:B------:R-:W2:Y:S01]  /*139e0*/  LDL.LU.64 R150, [R1+0x28] ;  /* 0x0000280001967983 */ /* 0x000ea20000300a00 */
[----:B-1----:R-:W-:Y:S01]  /*139f0*/  IMAD.WIDE R42, R133, 0x4, R240 ;  /* 0x00000004852a7825 */ /* 0x002fe200078e02f0 */
[----:B------:R-:W-:-:S04]  /*13a00*/  ISETP.GE.U32.AND P5, PT, R38, 0x7ffffd91, PT ;  /* 0x7ffffd912600780c */ /* 0x000fc80003fa6070 */
[----:B------:R1:W-:Y:S04]  /*13a10*/  STL.64 [R1+0x1b8], R42 ;  /* 0x0001b82a01007387 */ /* 0x0003e80000100a00 */
[----:B------:R-:W2:Y:S04]  /*13a20*/  LDL.LU.64 R240, [R1+0x18] ;  /* 0x0000180001f07983 */ /* 0x000ea80000300a00 */
[----:B------:R1:W-:Y:S01]  /*13a30*/  LDGSTS.E [R134+0x301b8], desc[UR22][R42.64], !P4 ;  /* 0x301b80002a867fae */ /* 0x0003e2000e1a1016 */
[----:B------:R-:W-:-:S05]  /*13a40*/  IMAD.WIDE R136, R133, 0x4, R136 ;  /* 0x0000000485887825 */ /* 0x000fca00078e0288 */
[----:B------:R3:W-:Y:S01]  /*13a50*/  STL.64 [R1+0x1c8], R136 ;  /* 0x0001c88801007387 */ /* 0x0007e20000100a00 */
[----:B----4-:R-:W-:Y:S02]  /*13a60*/  VIADD R38, R40, 0xfffffe0f ;  /* 0xfffffe0f28267836 */ /* 0x010fe40000000000 */
[----:B------:R-:W4:Y:S01]  /*13a70*/  LDC R40, c[0x0][0x3a0] ;  /* 0x0000e800ff287b82 */ /* 0x000f220000000800 */
[----:B------:R3:W-:Y:S07]  /*13a80*/  LDGSTS.E [R134+0x301bc], desc[UR22][R136.64], !P5 ;  /* 0x301bc00088867fae */ /* 0x0007ee000e9a1016 */
[----:B-1----:R-:W1:Y:S01]  /*13a90*/  LDC R42, c[0x0][0x3a0] ;  /* 0x0000e800ff2a7b82 */ /* 0x002e620000000800 */
[----:B---3--:R-:W-:-:S02]  /*13aa0*/  IMAD.WIDE R136, R133, 0x4, R236 ;  /* 0x0000000485887825 */ /* 0x008fc400078e02ec */
[----:B------:R-:W3:Y:S01]  /*13ab0*/  LDL.LU.64 R236, [R1] ;  /* 0x0000000001ec7983 */ /* 0x000ee20000300a00 */
[----:B------:R-:W-:Y:S01]  /*13ac0*/  ISETP.GE.U32.AND P3, PT, R38, 0x7ffffd90, PT ;  /* 0x7ffffd902600780c */ /* 0x000fe20003f66070 */
[----:B------:R-:W-:-:S03]  /*13ad0*/  VIADD R38, R39, 0xfffffe0e ;  /* 0xfffffe0e27267836 */ /* 0x000fc60000000000 */
[----:B------:R-:W1:Y:S02]  /*13ae0*/  LDC R39, c[0x0][0x3a0] ;  /* 0x0000e800ff277b82 */ /* 0x000e640000000800 */
[----:B------:R-:W-:Y:S01]  /*13af0*/  ISETP.GE.U32.AND P6, PT, R38, 0x7ffffd8f, PT ;  /* 0x7ffffd8f2600780c */ /* 0x000fe20003fc6070 */
[----:B------:R-:W-:-:S05]  /*13b00*/  VIADD R38, R41, 0xfffffe0d ;  /* 0xfffffe0d29267836 */ /* 0x000fca0000000000 */
[----:B------:R-:W2:Y:S01]  /*13b10*/  LDC R41, c[0x0][0x3a0] ;  /* 0x0000e800ff297b82 */ /* 0x000ea20000000800 */
[----:B------:R-:W-:Y:S01]  /*13b20*/  ISETP.GE.U32.AND P4, PT, R38, 0x7ffffd8e, PT ;  /* 0x7ffffd8e2600780c */ /* 0x000fe20003f86070 */
[----:B----4-:R-:W-:Y:S01]  /*13b30*/  VIADD R38, R40, 0xfffffe0c ;  /* 0xfffffe0c28267836 */ /* 0x010fe20000000000 */
[----:B------:R-:W-:Y:S05]  /*13b40*/  LDGSTS.E [R134+0x301c0], desc[UR22][R136.64], !P3 ;  /* 0x301c000088867fae */ /* 0x000fea000d9a1016 */
[----:B------:R-:W4:Y:S01]  /*13b50*/  LDC R40, c[0x0][0x3a0] ;  /* 0x0000e800ff287b82 */ /* 0x000f220000000800 */
[----:B------:R-:W-:Y:S01]  /*13b60*/  ISETP.GE.U32.AND P5, PT, R38, 0x7ffffd8d, PT ;  /* 0x7ffffd8d2600780c */ /* 0x000fe20003fa6070 */
[----:B-1----:R-:W-:-:S06]  /*13b70*/  VIADD R38, R39, 0xfffffe0b ;  /* 0xfffffe0b27267836 */ /* 0x002fcc0000000000 */
[----:B------:R-:W1:Y:S01]  /*13b80*/  LDC R39, c[0x0][0x3a0] ;  /* 0x0000e800ff277b82 */ /* 0x000e620000000800 */
[----:B------:R-:W-:Y:S02]  /*13b90*/  ISETP.GE.U32.AND P3, PT, R38, 0x7ffffd8c, PT ;  /* 0x7ffffd8c2600780c */ /* 0x000fe40003f66070 */
[----:B------:R-:W-:Y:S01]  /*13ba0*/  IADD3 R38, PT, PT, R42, -0x1f6, RZ ;  /* 0xfffffe0a2a267810 */ /* 0x000fe20007ffe0ff */
[----:B------:R4:W-:Y:S04]  /*13bb0*/  STL.64 [R1+0x1d0], R136 ;  /* 0x0001d08801007387 */ /* 0x0009e80000100a00 */
[----:B----4-:R-:W4:Y:S01]  /*13bc0*/  LDL.LU.64 R136, [R1+0x5e8] ;  /* 0x0005e80001887983 */ /* 0x010f220000300a00 */
[----:B------:R-:W-:-:S04]  /*13bd0*/  IMAD.WIDE R4, R135, 0x4, R4 ;  /* 0x0000000487047825 */ /* 0x000fc800078e0204 */
        /* <DEDUP_REMOVED lines=21> */
[----:B--2---:R-:W-:-:S05]  /*13d30*/  IMAD.WIDE R2, R133, 0x4, R2 ;  /* 0x0000000485027825 */ /* 0x004fca00078e0202 */
[----:B------:R2:W-:Y:S01]  /*13d40*/  STL.64 [R1+0x1d8], R2 ;  /* 0x0001d80201007387 */ /* 0x0005e20000100a00 */
[----:B------:R-:W-:-:S03]  /*13d50*/  IMAD.WIDE R42, R133, 0x4, R152 ;  /* 0x00000004852a7825 */ /* 0x000fc600078e0298 */
[----:B------:R-:W-:Y:S01]  /*13d60*/  LDGSTS.E [R134+0x301c4], desc[UR22][R2.64], !P6 ;  /* 0x301c400002867fae */ /* 0x000fe2000f1a1016 */
[----:B------:R-:W-:Y:S01]  /*13d70*/  ISETP.GE.U32.AND P6, PT, R38, 0x7ffffd8b, PT ;  /* 0x7ffffd8b2600780c */ /* 0x000fe20003fc6070 */
[----:B------:R-:W-:Y:S02]  /*13d80*/  VIADD R38, R41, 0xfffffe09 ;  /* 0xfffffe0929267836 */ /* 0x000fe40000000000 */
[----:B------:R1:W-:Y:S01]  /*13d90*/  LDGSTS.E [R134+0x301c8], desc[UR22][R42.64], !P4 ;  /* 0x301c80002a867fae */ /* 0x0003e2000e1a1016 */
[----:B------:R-:W3:Y:S03]  /*13da0*/  LDC R41, c[0x0][0x3a0] ;  /* 0x0000e800ff297b82 */ /* 0x000ee60000000800 */
[----:B--2---:R-:W5:Y:S04]  /*13db0*/  LDL.LU.64 R2, [R1+0x5e0] ;  /* 0x0005e00001027983 */ /* 0x004f680000300a00 */
[----:B------:R1:W-:Y:S01]  /*13dc0*/  STL.64 [R1+0x1e8], R42 ;  /* 0x0001e82a01007387 */ /* 0x0003e20000100a00 */
[----:B------:R-:W-:Y:S01]  /*13dd0*/  ISETP.GE.U32.AND P4, PT, R38, 0x7ffffd8a, PT ;  /* 0x7ffffd8a2600780c */ /* 0x000fe20003f86070 */
[----:B------:R-:W-:-:S02]  /*13de0*/  VIADD R38, R40, 0xfffffe08 ;  /* 0xfffffe0828267836 */ /* 0x000fc40000000000 */
[----:B------:R-:W2:Y:S01]  /*13df0*/  LDC R40, c[0x0][0x3a0] ;  /* 0x0000e800ff287b82 */ /* 0x000ea20000000800 */
[----:B-1----:R-:W-:-:S05]  /*13e00*/  IMAD.WIDE R42, R133, 0x4, R148 ;  /* 0x00000004852a7825 */ /* 0x002fca00078e0294 */
[----:B------:R1:W-:Y:S04]  /*13e10*/  STL.64 [R1+0x1f0], R42 ;  /* 0x0001f02a01007387 */ /* 0x0003e80000100a00 */
[----:B------:R1:W-:Y:S01]  /*13e20*/  LDGSTS.E [R134+0x301cc], desc[UR22][R42.64], !P5 ;  /* 0x301cc0002a867fae */ /* 0x0003e2000e9a1016 */
[----:B------:R-:W-:Y:S01]  /*13e30*/  ISETP.GE.U32.AND P5, PT, R38, 0x7ffffd89, PT ;  /* 0x7ffffd892600780c */ /* 0x000fe20003fa6070 */
[----:B------:R-:W-:Y:S02]  /*13e40*/  VIADD R38, R39, 0xfffffe07 ;  /* 0xfffffe0727267836 */ /* 0x000fe40000000000 */
[----:B------:R-:W2:Y:S01]  /*13e50*/  LDC R39, c[0x0][0x3a0] ;  /* 0x0000e800ff277b82 */ /* 0x000ea20000000800 */
[----:B-1----:R-:W-:-:S05]  /*13e60*/  IMAD.WIDE R42, R133, 0x4, R150 ;  /* 0x00000004852a7825 */ /* 0x002fca00078e0296 */
[----:B------:R1:W-:Y:S04]  /*13e70*/  STL.64 [R1+0x1f8], R42 ;  /* 0x0001f82a01007387 */ /* 0x0003e80000100a00 */
[----:B------:R1:W-:Y:S01]  /*13e80*/  LDGSTS.E [R134+0x301d0], desc[UR22][R42.64], !P3 ;  /* 0x301d00002a867fae */ /* 0x0003e2000d9a1016 */
[----:B------:R-:W-:Y:S01]  /*13e90*/  ISETP.GE.U32.AND P3, PT, R38, 0x7ffffd88, PT ;  /* 0x7ffffd882600780c */ /* 0x000fe20003f66070 */
[----:B-1----:R-:W-:-:S05]  /*13ea0*/  IMAD.WIDE R42, R133, 0x4, R240 ;  /* 0x00000004852a7825 */ /* 0x002fca00078e02f0 */
[----:B------:R1:W-:Y:S04]  /*13eb0*/  STL.64 [R1+0x208], R42 ;  /* 0x0002082a01007387 */ /* 0x0003e80000100a00 */
[----:B------:R1:W-:Y:S01]  /*13ec0*/  LDGSTS.E [R134+0x301d4], desc[UR22][R42.64], !P6 ;  /* 0x301d40002a867fae */ /* 0x0003e2000f1a1016 */
[----:B---3--:R-:W-:Y:S02]  /*13ed0*/  VIADD R38, R41, 0xfffffe06 ;  /* 0xfffffe0629267836 */ /* 0x008fe40000000000 */
[----:B------:R-:W-:Y:S01]  /*13ee0*/  IMAD.WIDE R148, R133, 0x4, R236 ;  /* 0x0000000485947825 */ /* 0x000fe200078e02ec */
[----:B------:R-:W3:Y:S08]  /*13ef0*/  LDC R41, c[0x0][0x3a0] ;  /* 0x0000e800ff297b82 */ /* 0x000ef00000000800 */
[----:B-1----:R-:W1:Y:S01]  /*13f00*/  LDC R42, c[0x0][0x3a0] ;  /* 0x0000e800ff2a7b82 */ /* 0x002e620000000800 */
[----:B------:R-:W-:Y:S01]  /*13f10*/  ISETP.GE.U32.AND P6, PT, R38, 0x7ffffd87, PT ;  /* 0x7ffffd872600780c */ /* 0x000fe20003fc6070 */
[----:B--2---:R-:W-:Y:S01]  /*13f20*/  VIADD R38, R40, 0xfffffe05 ;  /* 0xfffffe0528267836 */ /* 0x004fe20000000000 */
[----:B------:R2:W-:Y:S04]  /*13f30*/  STL.64 [R1+0x218], R148 ;  /* 0x0002189401007387 */ /* 0x0005e80000100a00 */
[----:B------:R2:W-:Y:S01]  /*13f40*/  LDGSTS.E [R134+0x301d8], desc[UR22][R148.64], !P4 ;  /* 0x301d800094867fae */ /* 0x0005e2000e1a1016 */
[----:B------:R-:W-:Y:S01]  /*13f50*/  ISETP.GE.U32.AND P4, PT, R38, 0x7ffffd86, PT ;  /* 0x7ffffd862600780c */ /* 0x000fe20003f86070 */
[----:B------:R-:W-:Y:S01]  /*13f60*/  VIADD R38, R39, 0xfffffe04 ;  /* 0xfffffe0427267836 */ /* 0x000fe20000000000 */
[----:B------:R-:W3:Y:S01]  /*13f70*/  LDC R40, c[0x0][0x3a0] ;  /* 0x0000e800ff287b82 */ /* 0x000ee20000000800 */
[----:B--2---:R-:W-:-:S05]  /*13f80*/  IMAD.WIDE R148, R133, 0x4, R250 ;  /* 0x0000000485947825 */ /* 0x004fca00078e02fa */
[----:B------:R2:W-:Y:S01]  /*13f90*/  LDGSTS.E [R134+0x301dc], desc[UR22][R148.64], !P5 ;  /* 0x301dc00094867fae */ /* 0x0005e2000e9a1016 */
[----:B------:R-:W-:Y:S02]  /*13fa0*/  ISETP.GE.U32.AND P5, PT, R38, 0x7ffffd85, PT ;  /* 0x7ffffd852600780c */ /* 0x000fe40003fa6070 */
[----:B-1----:R-:W-:Y:S01]  /*13fb0*/  IADD3 R38, PT, PT, R42, -0x1fd, RZ ;  /* 0xfffffe032a267810 */ /* 0x002fe20007ffe0ff */
[----:B------:R2:W-:Y:S01]  /*13fc0*/  STL.64 [R1+0x220], R148 ;  /* 0x0002209401007387 */ /* 0x0005e20000100a00 */
[----:B------:R-:W-:-:S04]  /*13fd0*/  IMAD.WIDE R42, R133, 0x4, R246 ;  /* 0x00000004852a7825 */ /* 0x000fc800078e02f6 */
[----:B--2---:R-:W-:-:S05]  /*13fe0*/  IMAD.WIDE R148, R133, 0x4, R248 ;  /* 0x0000000485947825 */ /* 0x004fca00078e02f8 */
[----:B------:R1:W-:Y:S04]  /*13ff0*/  STL.64 [R1+0x230], R148 ;  /* 0x0002309401007387 */ /* 0x0003e80000100a00 */
[----:B------:R1:W-:Y:S04]  /*14000*/  LDGSTS.E [R134+0x301e0], desc[UR22][R148.64], !P3 ;  /* 0x301e000094867fae */ /* 0x0003e8000d9a1016 */
[----:B------:R2:W-:Y:S04]  /*14010*/  STL.64 [R1+0x238], R42 ;  /* 0x0002382a01007387 */ /* 0x0005e80000100a00 */
[----:B------:R2:W-:Y:S01]  /*14020*/  LDGSTS.E [R134+0x301e4], desc[UR22][R42.64], !P6 ;  /* 0x301e40002a867fae */ /* 0x0005e2000f1a1016 */
[----:B-1----:R-:W-:-:S04]  /*14030*/  IMAD.WIDE R148, R133, 0x4, R244 ;  /* 0x0000000485947825 */ /* 0x002fc800078e02f4 */
[----:B--2---:R-:W-:Y:S01]  /*14040*/  IMAD.WIDE R42, R133, 0x4, R242 ;  /* 0x00000004852a7825 */ /* 0x004fe200078e02f2 */
[----:B------:R1:W-:Y:S04]  /*14050*/  STL.64 [R1+0x240], R148 ;  /* 0x0002409401007387 */ /* 0x0003e80000100a00 */
[----:B------:R2:W-:Y:S04]  /*14060*/  STL.64 [R1+0x278], R42 ;  /* 0x0002782a01007387 */ /* 0x0005e80000100a00 */
[----:B------:R-:W4:Y:S04]  /*14070*/  LDL.LU.64 R152, [R1+0x458] ;  /* 0x0004580001987983 */ /* 0x000f280000300a00 */
[----:B------:R-:W-:Y:S04]  /*14080*/  LDGSTS.E [R134+0x301e8], desc[UR22][R148.64], !P4 ;  /* 0x301e800094867fae */ /* 0x000fe8000e1a1016 */
[----:B------:R-:W4:Y:S01]  /*14090*/  LDL.LU.64 R150, [R1+0x448] ;  /* 0x0004480001967983 */ /* 0x000f220000300a00 */
[----:B------:R-:W-:-:S03]  /*140a0*/  IMAD.WIDE R30, R135, 0x4, R30 ;  /* 0x00000004871e7825 */ /* 0x000fc600078e021e */
[----:B------:R2:W-:Y:S04]  /*140b0*/  LDGSTS.E [R134+0x301ec], desc[UR22][R42.64], !P5 ;  /* 0x301ec0002a867fae */ /* 0x0005e8000e9a1016 */
[----:B-1----:R-:W4:Y:S04]  /*140c0*/  LDL.LU.64 R148, [R1+0x438] ;  /* 0x0004380001947983 */ /* 0x002f280000300a00 */
[----:B------:R1:W-:Y:S04]  /*140d0*/  STL.64 [R1+0x3c0], R4 ;  /* 0x0003c00401007387 */ /* 0x0003e80000100a00 */
        /* <DEDUP_REMOVED lines=13> */
[----:B------:R1:W-:Y:S01]  /*141b0*/  STL.64 [R1+0x4a0], R14 ;  /* 0x0004a00e01007387 */ /* 0x0003e20000100a00 */
[----:B------:R-:W-:-:S03]  /*141c0*/  IMAD.WIDE R34, R135, 0x4, R34 ;  /* 0x0000000487227825 */ /* 0x000fc600078e0222 */
        /* <DEDUP_REMOVED lines=8> */
[----:B------:R1:W-:Y:S04]  /*14250*/  STL.64 [R1+0x3c8], R24 ;  /* 0x0003c81801007387 */ /* 0x0003e80000100a00 */
[----:B------:R1:W-:Y:S04]  /*14260*/  STL.64 [R1+0x400], R26 ;  /* 0x0004001a01007387 */ /* 0x0003e80000100a00 */
[----:B------:R1:W-:Y:S04]  /*14270*/  STL.64 [R1+0x430], R28 ;  /* 0x0004301c01007387 */ /* 0x0003e80000100a00 */
[----:B------:R1:W-:Y:S04]  /*14280*/  STL.64 [R1+0x470], R30 ;  /* 0x0004701e01007387 */ /* 0x0003e80000100a00 */
[----:B------:R1:W-:Y:S01]  /*14290*/  STL.64 [R1+0x290], R34 ;  /* 0x0002902201007387 */ /* 0x0003e20000100a00 */
[----:B--2---:R-:W-:-:S03]  /*142a0*/  IMAD.WIDE R42, R135, 0x4, R72 ;  /* 0x00000004872a7825 */ /* 0x004fc600078e0248 */
[----:B------:R2:W-:Y:S04]  /*142b0*/  STL.64 [R1+0x498], R32 ;  /* 0x0004982001007387 */ /* 0x0005e80000100a00 */
[----:B------:R2:W-:Y:S04]  /*142c0*/  STL.64 [R1+0x280], R36 ;  /* 0x0002802401007387 */ /* 0x0005e80000100a00 */
[----:B------:R2:W-:Y:S04]  /*142d0*/  STL.64 [R1+0x2a8], R64 ;  /* 0x0002a84001007387 */ /* 0x0005e80000100a00 */
[----:B------:R2:W-:Y:S04]  /*142e0*/  STL.64 [R1+0x2b0], R66 ;  /* 0x0002b04201007387 */ /* 0x0005e80000100a00 */
[----:B------:R-:W2:Y:S01]  /*142f0*/  LDL.LU.64 R72, [R1+0x410] ;  /* 0x0004100001487983 */ /* 0x000ea20000300a00 */
[----:B------:R-:W-:Y:S01]  /*14300*/  ISETP.GE.U32.AND P3, PT, R38, 0x7ffffd84, PT ;  /* 0x7ffffd842600780c */ /* 0x000fe20003f66070 */
[----:B---3--:R-:W-:Y:S01]  /*14310*/  VIADD R38, R41, 0xfffffe02 ;  /* 0xfffffe0229267836 */ /* 0x008fe20000000000 */
[----:B------:R-:W-:-:S04]  /*14320*/  UIADD3 UR5, UPT, UPT, UR6, -0x200, URZ ;  /* 0xfffffe0006057890 */ /* 0x000fc8000fffe0ff */
[----:B------:R-:W-:Y:S01]  /*14330*/  ISETP.GE.U32.AND P6, PT, R38, 0x7ffffd83, PT ;  /* 0x7ffffd832600780c */ /* 0x000fe20003fc6070 */
[----:B------:R-:W-:Y:S01]  /*14340*/  VIADD R38, R40, 0xfffffe01 ;  /* 0xfffffe0128267836 */ /* 0x000fe20000000000 */
[----:B------:R-:W-:-:S04]  /*14350*/  UISETP.GE.U32.AND UP1, UPT, UR5, 0x7ffffd81, UPT ;  /* 0x7ffffd810500788c */ /* 0x000fc8000bf26070 */
[----:B------:R-:W-:Y:S02]  /*14360*/  ISETP.GE.U32.AND P4, PT, R38, 0x7ffffd82, PT ;  /* 0x7ffffd822600780c */ /* 0x000fe40003f86070 */
[----:B------:R-:W-:Y:S01]  /*14370*/  PLOP3.LUT P5, PT, PT, PT, UP1, 0x80, 0x8 ;  /* 0x000000000008781c */ /* 0x000fe20003faf018 */
        /* <DEDUP_REMOVED lines=26> */
[----:B----4-:R-:W-:-:S05]  /*14520*/  IMAD.WIDE R152, R133, 0x4, R152 ;  /* 0x0000000485987825 */ /* 0x010fca00078e0298 */
[----:B------:R-:W-:Y:S01]  /*14530*/  LDGSTS.E [R134+0x301f0], desc[UR22][R152.64], !P3 ;  /* 0x301f000098867fae */ /* 0x000fe2000d9a1016 */
[----:B------:R-:W-:-:S05]  /*14540*/  IMAD.WIDE R150, R133, 0x4, R150 ;  /* 0x0000000485967825 */ /* 0x000fca00078e0296 */
[----:B------:R-:W-:Y:S01]  /*14550*/  LDGSTS.E [R134+0x301f4], desc[UR22][R150.64], !P6 ;  /* 0x301f400096867fae */ /* 0x000fe2000f1a1016 */
[----:B------:R-:W-:-:S05]  /*14560*/  IMAD.WIDE R148, R133, 0x4, R148 ;  /* 0x0000000485947825 */ /* 0x000fca00078e0294 */
[----:B------:R-:W-:Y:S01]  /*14570*/  LDGSTS.E [R134+0x301f8], desc[UR22][R148.64], !P4 ;  /* 0x301f800094867fae */ /* 0x000fe2000e1a1016 */
[----:B------:R-:W-:-:S04]  /*14580*/  IMAD.WIDE R238, R135, 0x4, R238 ;  /* 0x0000000487ee7825 */ /* 0x000fc800078e02ee */
[C---:B------:R-:W-:Y:S01]  /*14590*/  IMAD.WIDE R70, R135.reuse, 0x4, R70 ;  /* 0x0000000487467825 */ /* 0x040fe200078e0246 */
[----:B------:R3:W-:Y:S03]  /*145a0*/  STL.64 [R1+0x3b0], R68 ;  /* 0x0003b04401007387 */ /* 0x0007e60000100a00 */
[C---:B------:R-:W-:Y:S01]  /*145b0*/  IMAD.WIDE R86, R135.reuse, 0x4, R86 ;  /* 0x0000000487567825 */ /* 0x040fe200078e0256 */
[----:B------:R3:W-:Y:S03]  /*145c0*/  STL.64 [R1+0x3f0], R44 ;  /* 0x0003f02c01007387 */ /* 0x0007e60000100a00 */
[C---:B------:R-:W-:Y:S01]  /*145d0*/  IMAD.WIDE R102, R135.reuse, 0x4, R102 ;  /* 0x0000000487667825 */ /* 0x040fe200078e0266 */
[----:B------:R3:W-:Y:S03]  /*145e0*/  STL.64 [R1+0x428], R70 ;  /* 0x0004284601007387 */ /* 0x0007e60000100a00 */
[C---:B------:R-:W-:Y:S01]  /*145f0*/  IMAD.WIDE R118, R135.reuse, 0x4, R118 ;  /* 0x0000000487767825 */ /* 0x040fe200078e0276 */
[----:B------:R3:W-:Y:S04]  /*14600*/  STL.64 [R1+0x270], R74 ;  /* 0x0002704a01007387 */ /* 0x0007e80000100a00 */
[----:B------:R3:W-:Y:S01]  /*14610*/  STL.64 [R1+0x468], R42 ;  /* 0x0004682a01007387 */ /* 0x0007e20000100a00 */
[----:B------:R-:W-:-:S03]  /*14620*/  IMAD.WIDE R40, R135, 0x4, R88 ;  /* 0x0000000487287825 */ /* 0x000fc600078e0258 */
[----:B------:R3:W-:Y:S04]  /*14630*/  STL.64 [R1+0x268], R76 ;  /* 0x0002684c01007387 */ /* 0x0007e80000100a00 */
[----:B------:R3:W-:Y:S01]  /*14640*/  STL.64 [R1+0x250], R78 ;  /* 0x0002504e01007387 */ /* 0x0007e20000100a00 */
[----:B------:R-:W-:-:S03]  /*14650*/  IMAD.WIDE R38, R135, 0x4, R104 ;  /* 0x0000000487267825 */ /* 0x000fc600078e0268 */
[----:B------:R3:W-:Y:S01]  /*14660*/  STL.64 [R1+0x258], R80 ;  /* 0x0002585001007387 */ /* 0x0007e20000100a00 */
[----:B------:R-:W-:-:S03]  /*14670*/  IMAD.WIDE R250, R135, 0x4, R120 ;  /* 0x0000000487fa7825 */ /* 0x000fc600078e0278 */
[----:B------:R3:W-:Y:S01]  /*14680*/  STL.64 [R1+0x260], R82 ;  /* 0x0002605201007387 */ /* 0x0007e20000100a00 */
[----:B------:R-:W-:-:S03]  /*14690*/  IMAD.WIDE R144, R135, 0x4, R144 ;  /* 0x0000000487907825 */ /* 0x000fc600078e0290 */
[----:B------:R3:W-:Y:S04]  /*146a0*/  STL.64 [R1+0x248], R84 ;  /* 0x0002485401007387 */ /* 0x0007e80000100a00 */
[----:B------:R3:W-:Y:S01]  /*146b0*/  STL.64 [R1+0x3e8], R86 ;  /* 0x0003e85601007387 */ /* 0x0007e20000100a00 */
[----:B--2---:R-:W-:-:S05]  /*146c0*/  IMAD.WIDE R146, R133, 0x4, R72 ;  /* 0x0000000485927825 */ /* 0x004fca00078e0248 */
[----:B------:R-:W-:Y:S04]  /*146d0*/  LDGSTS.E [R134+0x301fc], desc[UR22][R146.64], !P5 ;  /* 0x301fc00092867fae */ /* 0x000fe8000e9a1016 */
[----:B------:R-:W0:Y:S04]  /*146e0*/  LDGDEPBAR ;  /* 0x00000000000079af */ /* 0x000e280000000000 */
[----:B------:R1:W-:Y:S04]  /*146f0*/  LDGSTS.E [R252+0x58000], desc[UR22][R4.64], P1 ;  /* 0x5800000004fc7fae */ /* 0x0003e800089a1016 */
[----:B------:R3:W-:Y:S04]  /*14700*/  LDGSTS.E [R252+0x58400], desc[UR22][R58.64], P1 ;  /* 0x584000003afc7fae */ /* 0x0007e800089a1016 */
[----:B------:R3:W-:Y:S04]  /*14710*/  LDGSTS.E [R252+0x58800], desc[UR22][R18.64], P1 ;  /* 0x5880000012fc7fae */ /* 0x0007e800089a1016 */
[----:B------:R3:W-:Y:S01]  /*14720*/  LDGSTS.E [R252+0x58c00], desc[UR22][R34.64], P1 ;  /* 0x58c0000022fc7fae */ /* 0x0007e200089a1016 */
[----:B-1----:R-:W1:Y:S03]  /*14730*/  LDC R5, c[0x0][0x3a0] ;  /* 0x0000e800ff057b82 */ /* 0x002e660000000800 */
[----:B------:R3:W-:Y:S04]  /*14740*/  LDGSTS.E [R252+0x59000], desc[UR22][R74.64], P1 ;  /* 0x590000004afc7fae */ /* 0x0007e800089a1016 */
[----:B------:R3:W-:Y:S01]  /*14750*/  LDGSTS.E [R252+0x59400], desc[UR22][R90.64], P1 ;  /* 0x594000005afc7fae */ /* 0x0007e200089a1016 */
[----:B------:R-:W2:Y:S03]  /*14760*/  LDC R4, c[0x0][0x3a0] ;  /* 0x0000e800ff047b82 */ /* 0x000ea60000000800 */
[----:B------:R3:W-:Y:S04]  /*14770*/  LDGSTS.E [R252+0x59800], desc[UR22][R106.64], P1 ;  /* 0x598000006afc7fae */ /* 0x0007e800089a1016 */
        /* <DEDUP_REMOVED lines=50> */
[----:B------:R3:W-:Y:S04]  /*14aa0*/  STL.64 [R1+0x228], R90 ;  /* 0x0002285a01007387 */ /* 0x0007e80000100a00 */
        /* <DEDUP_REMOVED lines=14> */
[----:B------:R-:W0:Y:S04]  /*14b90*/  LDGDEPBAR ;  /* 0x00000000000079af */ /* 0x000e280000000000 */
[----:B------:R3:W-:Y:S04]  /*14ba0*/  STL.64 [R1+0xa0], R106 ;  /* 0x0000a06a01007387 */ /* 0x0007e80000100a00 */
[----:B------:R3:W-:Y:S04]  /*14bb0*/  STL.64 [R1+0x3e0], R38 ;  /* 0x0003e02601007387 */ /* 0x0007e80000100a00 */
[----:B------:R3:W-:Y:S04]  /*14bc0*/  STL.64 [R1+0x70], R108 ;  /* 0x0000706c01007387 */ /* 0x0007e80000100a00 */
[----:B------:R3:W-:Y:S04]  /*14bd0*/  STL.64 [R1+0x60], R110 ;  /* 0x0000606e01007387 */ /* 0x0007e80000100a00 */
[----:B------:R3:W-:Y:S04]  /*14be0*/  STL.64 [R1+0x40], R112 ;  /* 0x0000407001007387 */ /* 0x0007e80000100a00 */
[----:B------:R3:W-:Y:S01]  /*14bf0*/  STL.64 [R1+0x28], R114 ;  /* 0x0000287201007387 */ /* 0x0007e20000100a00 */
[----:B-1----:R-:W-:Y:S01]  /*14c00*/  VIADD R5, R5, 0xfffffdfe ;  /* 0xfffffdfe05057836 */ /* 0x002fe20000000000 */
[----:B------:R-:W-:-:S04]  /*14c10*/  DEPBAR.LE SB0, 0x6 ;  /* 0x000081800000791a */ /* 0x000fc80000000000 */
[----:B------:R3:W-:Y:S04]  /*14c20*/  STL.64 [R1+0x18], R116 ;  /* 0x0000187401007387 */ /* 0x0007e80000100a00 */
[----:B------:R3:W-:Y:S01]  /*14c30*/  STL.64 [R1], R118 ;  /* 0x0000007601007387 */ /* 0x0007e20000100a00 */
[----:B--2---:R-:W-:Y:S01]  /*14c40*/  VIADD R4, R4, 0xfffffdfd ;  /* 0xfffffdfd04047836 */ /* 0x004fe20000000000 */
[----:B------:R-:W-:Y:S01]  /*14c50*/  BAR.SYNC.DEFER_BLOCKING 0x0 ;  /* 0x0000000000007b1d */ /* 0x000fe20000010000 */
[----:B------:R-:W-:-:S03]  /*14c60*/  ISETP.GE.U32.AND P1, PT, R5, 0x7ffffd7f, PT ;  /* 0x7ffffd7f0500780c */ /* 0x000fc60003f26070 */
[----:B------:R-:W-:Y:S02]  /*14c70*/  ISETP.GE.U32.AND P3, PT, R4, 0x7ffffd7e, PT ;  /* 0x7ffffd7e0400780c */ /* 0x000fe40003f66070 */
[----:B------:R-:W-:Y:S11]  /*14c80*/  @!P0 BRA `(.L_x_6) ;  /* 0x0000000000848947 */ /* 0x000ff60003800000 */
[----:B---3--:R-:W-:Y:S04]  /*14c90*/  LDS.128 R4, [R134] ;  /* 0x0000000086047984 */ /* 0x008fe80000000c00 */
[----:B------:R-:W-:Y:S04]  /*14ca0*/  LDS.128 R8, [R134+0x10] ;  /* 0x0000100086087984 */ /* 0x000fe80000000c00 */
        /* <DEDUP_REMOVED lines=29> */
[----:B------:R-:W1:Y:S02]  /*14e80*/  LDS.128 R128, [R134+0x1f0] ;  /* 0x0001f00086807984 */ /* 0x000e640000000c00 */
[----:B-1----:R1:W-:Y:S02]  /*14e90*/  STTM.x128 tmem[UR11+0x40], R4 ;  /* 0x00004004000079ed */ /* 0x0023e400083c000b */
.L_x_6:
[----:B-1----:R-:W1:Y:S01]  /*14ea0*/  LDC R5, c[0x0][0x3a0] ;  /* 0x0000e800ff057b82 */ /* 0x002e620000000800 */
[C---:B------:R-:W-:Y:S01]  /*14eb0*/  IMAD.SHL.U32 R132, R133.reuse, 0x4, RZ ;  /* 0x0000000485847824 */ /* 0x040fe200078e00ff */
[----:B------:R-:W-:Y:S01]  /*14ec0*/  SHF.R.S32.HI R4, RZ, 0x1f, R133 ;  /* 0x0000001fff047819 */ /* 0x000fe20000011485 */
[----:B------:R-:W-:Y:S01]  /*14ed0*/  UIADD3 UR6, UPT, UPT, UR6, -0x201, URZ ;  /* 0xfffffdff06067890 */ /* 0x000fe2000fffe0ff */
[----:B------:R-:W2:Y:S01]  /*14ee0*/  FENCE.VIEW.ASYNC.T ;  /* 0x00000000000073c6 */ /* 0x000ea20000000200 */
[----:B------:R-:W-:Y:S01]  /*14ef0*/  UIADD3 UR12, UPT, UPT, UR10, 0x40, URZ ;  /* 0x000000400a0c7890 */ /* 0x000fe2000fffe0ff */
[----:B------:R-:W-:Y:S01]  /*14f00*/  SHF.L.U64.HI R133, R133, 0x2, R4 ;  /* 0x0000000285857819 */ /* 0x000fe20000010204 */
[----:B------:R-:W-:Y:S01]  /*14f10*/  UISETP.GE.U32.AND UP1, UPT, UR6, 0x7ffffd80, UPT ;  /* 0x7ffffd800600788c */ /* 0x000fe2000bf26070 */
[----:B--2---:R-:W-:Y:S01]  /*14f20*/  BAR.SYNC.DEFER_BLOCKING 0x0 ;  /* 0x0000000000007b1d */ /* 0x004fe20000010000 */
[-C--:B------:R-:W-:Y:S02]  /*14f30*/  IADD3 R230, P0, PT, R230, R132.reuse, RZ ;  /* 0x00000084e6e67210 */ /* 0x080fe40007f1e0ff */
[----:B------:R-:W-:-:S02]  /*14f40*/  IADD3 R224, P4, PT, R224, R132, RZ ;  /* 0x00000084e0e07210 */ /* 0x000fc40007f9e0ff */
[----:B------:R-:W-:Y:S01]  /*14f50*/  IADD3 R218, P5, PT, R218, R132, RZ ;  /* 0x00000084dada7210 */ /* 0x000fe20007fbe0ff */
[--C-:B------:R-:W-:Y:S01]  /*14f60*/  IMAD.X R231, R231, 0x1, R133.reuse, P0 ;  /* 0x00000001e7e77824 */ /* 0x100fe200000e0685 */
[----:B------:R-:W-:Y:S01]  /*14f70*/  ISETP.NE.U32.AND P0, PT, RZ, UR8, PT ;  /* 0x00000008ff007c0c */ /* 0x000fe2000bf05070 */
[--C-:B------:R-:W-:Y:S01]  /*14f80*/  IMAD.X R225, R225, 0x1, R133.reuse, P4 ;  /* 0x00000001e1e17824 */ /* 0x100fe200020e0685 */
[----:B------:R-:W-:Y:S01]  /*14f90*/  PLOP3.LUT P6, PT, PT, PT, UP1, 0x80, 0x8 ;  /* 0x000000000008781c */ /* 0x000fe20003fcf018 */
[----:B------:R-:W-:Y:S01]  /*14fa0*/  IMAD.X R219, R219, 0x1, R133, P5 ;  /* 0x00000001dbdb7824 */ /* 0x000fe200028e0685 */
[----:B-1----:R-:W-:-:S04]  /*14fb0*/  IADD3 R5, PT, PT, R5, 0x7f, RZ ;  /* 0x0000007f05057810 */ /* 0x002fc80007ffe0ff */
[----:B------:R-:W-:-:S13]  /*14fc0*/  ISETP.LT.OR P4, PT, R5, 0x80, P0 ;  /* 0x000000800500780c */ /* 0x000fda0000781670 */
[----:B------:R-:W-:Y:S05]  /*14fd0*/  @P4 BRA `(.L_x_7) ;  /* 0x0000000400444947 */ /* 0x000fea0003800000 */
[----:B------:R-:W-:Y:S01]  /*14fe0*/  UIADD3 UR18, UPT, UPT, UR9, 0x40000, URZ ;  /* 0x0004000009127890 */ /* 0x000fe2000fffe0ff */
[----:B------:R-:W-:Y:S01]  /*14ff0*/  UMOV UR20, URZ ;  /* 0x000000ff00147c82 */ /* 0x000fe20008000000 */
[----:B------:R-:W-:Y:S02]  /*15000*/  UIADD3 UR38, UPT, UPT, UR10, 0x48, URZ ;  /* 0x000000480a267890 */ /* 0x000fe4000fffe0ff */
[----:B------:R-:W-:Y:S02]  /*15010*/  USHF.R.U32.HI UR70, URZ, 0x4, UR18 ;  /* 0x00000004ff467899 */ /* 0x000fe40008011612 */
[----:B------:R-:W-:Y:S02]  /*15020*/  UIADD3 UR60, UPT, UPT, UR10, 0x50, URZ ;  /* 0x000000500a3c7890 */ /* 0x000fe4000fffe0ff */
[----:B------:R-:W-:Y:S02]  /*15030*/  USGXT.U32 UR70, UR70, 0xe ;  /* 0x0000000e4646789a */ /* 0x000fe40008000000 */
[----:B------:R-:W-:-:S02]  /*15040*/  UIADD3 UR75, UPT, UPT, UR10, 0x58, URZ ;  /* 0x000000580a4b7890 */ /* 0x000fc4000fffe0ff */
[----:B------:R-:W-:Y:S02]  /*15050*/  UIADD3 UR24, UP1, UPT, UR70, 0x2, URZ ;  /* 0x0000000246187890 */ /* 0x000fe4000ff3e0ff */
[----:B------:R-:W-:Y:S02]  /*15060*/  UIADD3 UR13, UPT, UPT, UR10, 0x60, URZ ;  /* 0x000000600a0d7890 */ /* 0x000fe4000fffe0ff */
[----:B------:R-:W-:Y:S02]  /*15070*/  UIADD3.X UR25, UPT, UPT, UR20, 0x40004040, URZ, UP1, !UPT ;  /* 0x4000404014197890 */ /* 0x000fe40008ffe4ff */
[----:B------:R-:W-:Y:S02]  /*15080*/  UIADD3 UR6, UPT, UPT, UR10, 0x68, URZ ;  /* 0x000000680a067890 */ /* 0x000fe4000fffe0ff */
[----:B------:R-:W-:Y:S02]  /*15090*/  UIADD3.64 UR58, UPT, UPT, UR24, 0x2, URZ ;  /* 0x00000002183a7897 */ /* 0x000fe4000fffe0ff */
[----:B------:R-:W-:-:S02]  /*150a0*/  UIADD3.64 UR54, UPT, UPT, UR24, 0x4, URZ ;  /* 0x0000000418367897 */ /* 0x000fc4000fffe0ff */
[----:B------:R-:W-:Y:S02]  /*150b0*/  UIADD3.64 UR52, UPT, UPT, UR24, 0x1fe, URZ ;  /* 0x000001fe18347897 */ /* 0x000fe4000fffe0ff */
[----:B------:R-:W-:Y:S01]  /*150c0*/  UIADD3.64 UR50, UPT, UPT, UR24, 0x200, URZ ;  /* 0x0000020018327897 */ /* 0x000fe2000fffe0ff */
[----:B------:R-:W-:Y:S01]  /*150d0*/  UMOV UR72, 0x0 ;  /* 0x0000000000487882 */ /* 0x000fe20000000000 */
[----:B------:R-:W-:Y:S01]  /*150e0*/  UMOV UR73, 0x8100910 ;  /* 0x0810091000497882 */ /* 0x000fe20000000000 */
[----:B------:R-:W-:Y:S02]  /*150f0*/  UIADD3 UR7, UPT, UPT, UR10, 0x70, URZ ;  /* 0x000000700a077890 */ /* 0x000fe4000fffe0ff */
[----:B------:R-:W-:Y:S01]  /*15100*/  UIADD3.64 UR48, UPT, UPT, UR24, 0x202, URZ ;  /* 0x0000020218307897 */ /* 0x000fe2000fffe0ff */
[----:B------:R-:W-:Y:S01]  /*15110*/  UMOV UR71, 0x40004040 ;  /* 0x4000404000477882 */ /* 0x000fe20000000000 */
[----:B------:R-:W-:Y:S01]  /*15120*/  UMOV UR66, 0x0 ;  /* 0x0000000000427882 */ /* 0x000fe20000000000 */
[----:B------:R-:W-:Y:S01]  /*15130*/  UMOV UR67, 0x8100910 ;  /* 0x0810091000437882 */ /* 0x000fe20000000000 */
[----:B------:R-:W-:-:S02]  /*15140*/  UIADD3 UR8, UPT, UPT, UR10, 0x78, URZ ;  /* 0x000000780a087890 */ /* 0x000fc4000fffe0ff */
[----:B------:R-:W-:Y:S01]  /*15150*/  UTCHMMA tmem[UR12], gdesc[UR70], tmem[UR10], tmem[UR72], idesc[UR73], !UPT ;  /* 0x00ff48460c0079ea */ /* 0x000fe2000f80000a */
[----:B------:R-:W-:Y:S02]  /*15160*/  UIADD3.64 UR46, UPT, UPT, UR24, 0x204, URZ ;  /* 0x00000204182e7897 */ /* 0x000fe4000fffe0ff */
[----:B------:R1:W-:Y:S01]  /*15170*/  UTCHMMA tmem[UR38], gdesc[UR24], tmem[UR10], tmem[UR66], idesc[UR67], UPT ;  /* 0x00ff4218260079ea */ /* 0x0003e2000b80000a */
[----:B------:R-:W-:Y:S01]  /*15180*/  UIADD3 UR14, UPT, UPT, UR10, 0x80, URZ ;  /* 0x000000800a0e7890 */ /* 0x000fe2000fffe0ff */
[----:B------:R-:W-:Y:S01]  /*15190*/  UMOV UR34, UR4 ;  /* 0x0000000400227c82 */ /* 0x000fe20008000000 */
[----:B------:R-:W-:Y:S01]  /*151a0*/  UMOV UR35, URZ ;  /* 0x000000ff00237c82 */ /* 0x000fe20008000000 */
[----:B------:R-:W-:Y:S01]  /*151b0*/  UIADD3.64 UR44, UPT, UPT, UR24, 0x3fe, URZ ;  /* 0x000003fe182c7897 */ /* 0x000fe2000fffe0ff */
[----:B------:R-:W-:Y:S01]  /*151c0*/  UMOV UR56, 0x0 ;  /* 0x0000000000387882 */ /* 0x000fe20000000000 */
[----:B------:R-:W-:Y:S01]  /*151d0*/  UMOV UR57, 0x8100910 ;  /* 0x0810091000397882 */ /* 0x000fe20000000000 */
[----:B------:R-:W-:-:S02]  /*151e0*/  UIADD3 UR15, UPT, UPT, UR10, 0x88, URZ ;  /* 0x000000880a0f7890 */ /* 0x000fc4000fffe0ff */
[----:B------:R2:W-:Y:S01]  /*151f0*/  UTCHMMA tmem[UR60], gdesc[UR58], tmem[UR10], tmem[UR56], idesc[UR57], UPT ;  /* 0x00ff383a3c0079ea */ /* 0x0005e2000b80000a */
[----:B------:R-:W-:Y:S01]  /*15200*/  UIADD3.64 UR42, UPT, UPT, UR24, 0x400, URZ ;  /* 0x00000400182a7897 */ /* 0x000fe2000fffe0ff */
[----:B------:R-:W-:Y:S01]  /*15210*/  UMOV UR28, 0x0 ;  /* 0x00000000001c7882 */ /* 0x000fe20000000000 */
[----:B------:R-:W-:Y:S01]  /*15220*/  UMOV UR29, 0x8100910 ;  /* 0x08100910001d7882 */ /* 0x000fe20000000000 */
[----:B------:R-:W-:Y:S02]  /*15230*/  UIADD3 UR16, UPT, UPT, UR10, 0x90, URZ ;  /* 0x000000900a107890 */ /* 0x000fe4000fffe0ff */
[----:B------:R4:W-:Y:S01]  /*15240*/  UTCHMMA tmem[UR75], gdesc[UR54], tmem[UR10], tmem[UR28], idesc[UR29], UPT ;  /* 0x00ff1c364b0079ea */ /* 0x0009e2000b80000a */
[----:B------:R-:W-:Y:S01]  /*15250*/  UMOV UR74, UR34 ;  /* 0x00000022004a7c82 */ /* 0x000fe20008000000 */
[----:B-1----:R-:W-:Y:S01]  /*15260*/  UIADD3.64 UR38, UPT, UPT, UR24, 0x402, URZ ;  /* 0x0000040218267897 */ /* 0x002fe2000fffe0ff */
[----:B------:R4:W-:Y:S01]  /*15270*/  UTCHMMA tmem[UR13], gdesc[UR52], tmem[UR10], tmem[UR72], idesc[UR73], UPT ;  /* 0x00ff48340d0079ea */ /* 0x0009e2000b80000a */
[----:B------:R-:W-:-:S02]  /*15280*/  UIADD3 UR17, UPT, UPT, UR10, 0x98, URZ ;  /* 0x000000980a117890 */ /* 0x000fc4000fffe0ff */
[----:B------:R-:W-:Y:S02]  /*15290*/  UIADD3.64 UR34, UPT, UPT, UR24, 0x404, URZ ;  /* 0x0000040418227897 */ /* 0x000fe4000fffe0ff */
[----:B------:R-:W-:Y:S02]  /*152a0*/  UIADD3 UR18, UPT, UPT, UR10, 0xa0, URZ ;  /* 0x000000a00a127890 */ /* 0x000fe4000fffe0ff */
[----:B--2---:R-:W-:Y:S01]  /*152b0*/  UIADD3.64 UR60, UPT, UPT, UR24, 0x5fe, URZ ;  /* 0x000005fe183c7897 */ /* 0x004fe2000fffe0ff */
[----:B------:R-:W-:Y:S01]  /*152c0*/  UMOV UR58, 0x0 ;  /* 0x00000000003a7882 */ /* 0x000fe20000000000 */
[----:B------:R-:W-:Y:S01]  /*152d0*/  UMOV UR59, 0x8100910 ;  /* 0x08100910003b7882 */ /* 0x000fe20000000000 */
[----:B------:R-:W-:Y:S02]  /*152e0*/  UIADD3 UR19, UPT, UPT, UR10, 0xa8, URZ ;  /* 0x000000a80a137890 */ /* 0x000fe4000fffe0ff */
[----:B------:R4:W-:Y:S01]  /*152f0*/  UTCHMMA tmem[UR6], gdesc[UR50], tmem[UR10], tmem[UR58], idesc[UR59], UPT ;  /* 0x00ff3a32060079ea */ /* 0x0009e2000b80000a */
[----:B------:R-:W-:Y:S01]  /*15300*/  UIADD3.64 UR62, UPT, UPT, UR24, 0x600, URZ ;  /* 0x00000600183e7897 */ /* 0x000fe2000fffe0ff */
[----:B------:R4:W-:Y:S01]  /*15310*/  UTCHMMA tmem[UR7], gdesc[UR48], tmem[UR10], tmem[UR56], idesc[UR57], UPT ;  /* 0x00ff3830070079ea */ /* 0x0009e2000b80000a */
[----:B------:R-:W-:-:S02]  /*15320*/  UIADD3 UR64, UPT, UPT, UR10, 0xb0, URZ ;  /* 0x000000b00a407890 */ /* 0x000fc4000fffe0ff */
[----:B------:R4:W-:Y:S01]  /*15330*/  UTCHMMA tmem[UR8], gdesc[UR46], tmem[UR10], tmem[UR66], idesc[UR67], UPT ;  /* 0x00ff422e080079ea */ /* 0x0009e2000b80000a */
[----:B------:R-:W-:Y:S01]  /*15340*/  UIADD3.64 UR68, UPT, UPT, UR24, 0x602, URZ ;  /* 0x0000060218447897 */ /* 0x000fe2000fffe0ff */
[----:B------:R4:W-:Y:S01]  /*15350*/  UTCHMMA tmem[UR14], gdesc[UR44], tmem[UR10], tmem[UR72], idesc[UR73], UPT ;  /* 0x00ff482c0e0079ea */ /* 0x0009e2000b80000a */
[----:B------:R-:W-:Y:S02]  /*15360*/  UIADD3 UR65, UPT, UPT, UR10, 0xb8, URZ ;  /* 0x000000b80a417890 */ /* 0x000fe4000fffe0ff */
[----:B------:R-:W-:Y:S01]  /*15370*/  UIADD3.64 UR70, UPT, UPT, UR24, 0x604, URZ ;  /* 0x0000060418467897 */ /* 0x000fe2000fffe0ff */
[----:B------:R-:W-:Y:S01]  /*15380*/  UMOV UR76, 0x0 ;  /* 0x00000000004c7882 */ /* 0x000fe20000000000 */
[----:B------:R-:W-:Y:S01]  /*15390*/  UMOV UR77, 0x8100910 ;  /* 0x08100910004d7882 */ /* 0x000fe20000000000 */
[----:B------:R-:W-:Y:S01]  /*153a0*/  UMOV UR40, 0x0 ;  /* 0x0000000000287882 */ /* 0x000fe20000000000 */
[----:B------:R-:W-:Y:S01]  /*153b0*/  UMOV UR41, 0x8100910 ;  /* 0x0810091000297882 */ /* 0x000fe20000000000 */
[----:B------:R-:W-:Y:S01]  /*153c0*/  UMOV UR36, 0x0 ;  /* 0x0000000000247882 */ /* 0x000fe20000000000 */
[----:B------:R-:W-:Y:S01]  /*153d0*/  UMOV UR37, 0x8100910 ;  /* 0x0810091000257882 */ /* 0x000fe20000000000 */
[----:B------:R4:W-:Y:S01]  /*153e0*/  UTCHMMA tmem[UR15], gdesc[UR42], tmem[UR10], tmem[UR76], idesc[UR77], UPT ;  /* 0x00ff4c2a0f0079ea */ /* 0x0009e2000b80000a */
        /* <DEDUP_REMOVED lines=12> */
[----:B------:R4:W-:Y:S01]  /*154b0*/  UTCHMMA tmem[UR64], gdesc[UR68], tmem[UR10], tmem[UR26], idesc[UR27], UPT ;  /* 0x00ff1a44400079ea */ /* 0x0009e2000b80000a */
[----:B------:R4:W-:Y:S01]  /*154c0*/  UTCHMMA tmem[UR65], gdesc[UR70], tmem[UR10], tmem[UR20], idesc[UR21], UPT ;  /* 0x00ff1446410079ea */ /* 0x0009e2000b80000a */
[----:B------:R4:W-:Y:S01]  /*154d0*/  UTCBAR [UR74], URZ ;  /* 0x000000ff4a0073e9 */ /* 0x0009e200080000ff */
[----:B------:R-:W-:Y:S01]  /*154e0*/  NOP ;  /* 0x0000000000007918 */ /* 0x000fe20000000000 */
.L_x_7:
[----:B---3--:R-:W2:Y:S01]  /*154f0*/  LDL.LU.64 R10, [R1+0x8] ;  /* 0x00000800010a7983 */ /* 0x008ea20000300a00 */
[----:B------:R-:W-:Y:S01]  /*15500*/  BAR.SYNC.DEFER_BLOCKING 0x0 ;  /* 0x0000000000007b1d */ /* 0x000fe20000010000 */
[----:B------:R-:W-:-:S07]  /*15510*/  IADD3 R212, P5, PT, R212, R132, RZ ;  /* 0x00000084d4d47210 */ /* 0x000fce0007fbe0ff */
[----:B------:R-:W1:Y:S01]  /*15520*/  LDC R4, c[0x0][0x3a0] ;  /* 0x0000e800ff047b82 */ /* 0x000e620000000800 */
[----:B------:R-:W3:Y:S04]  /*15530*/  LDL.LU.64 R16, [R1+0x10] ;  /* 0x0000100001107983 */ /* 0x000ee80000300a00 */
[----:B----4-:R-:W4:Y:S01]  /*15540*/  LDL.LU.64 R12, [R1+0x20] ;  /* 0x00002000010c7983 */ /* 0x010f220000300a00 */
[----:B------:R-:W-:Y:S01]  /*15550*/  IMAD.X R213, R213, 0x1, R133, P5 ;  /* 0x00000001d5d57824 */ /* 0x000fe200028e0685 */
[----:B------:R-:W-:Y:S01]  /*15560*/  IADD3 R206, P5, PT, R206, R132, RZ ;  /* 0x00000084cece7210 */ /* 0x000fe20007fbe0ff */
[----:B------:R-:W1:Y:S01]  /*15570*/  LDC R6, c[0x0][0x3a0] ;  /* 0x0000e800ff067b82 */ /* 0x000e620000000800 */
[----:B------:R-:W2:Y:S02]  /*15580*/  LDL.LU.64 R8, [R1+0x30] ;  /* 0x0000300001087983 */ /* 0x000ea40000300a00 */
[----:B------:R-:W-:-:S02]  /*15590*/  IADD3.X R207, PT, PT, R207, R133, RZ, P5, !PT ;  /* 0x00000085cfcf7210 */ /* 0x000fc40002ffe4ff */
[-C--:B------:R-:W-:Y:S01]  /*155a0*/  IADD3 R200, P5, PT, R200, R132.reuse, RZ ;  /* 0x00000084c8c87210 */ /* 0x080fe20007fbe0ff */
[----:B------:R-:W2:Y:S02]  /*155b0*/  LDL.LU.64 R18, [R1+0x38] ;  /* 0x0000380001127983 */ /* 0x000ea40000300a00 */
[----:B------:R-:W1:Y:S02]  /*155c0*/  LDC R5, c[0x0][0x3a0] ;  /* 0x0000e800ff057b82 */ /* 0x000e640000000800 */
[----:B------:R-:W-:Y:S01]  /*155d0*/  IMAD.X R201, R201, 0x1, R133, P5 ;  /* 0x00000001c9c97824 */ /* 0x000fe200028e0685 */
[----:B------:R-:W-:Y:S01]  /*155e0*/  IADD3 R194, P5, PT, R194, R132, RZ ;  /* 0x00000084c2c27210 */ /* 0x000fe20007fbe0ff */
[----:B------:R-:W2:Y:S01]  /*155f0*/  LDL.LU.64 R14, [R1+0x48] ;  /* 0x00004800010e7983 */ /* 0x000ea20000300a00 */
[----:B-1----:R-:W-:-:S03]  /*15600*/  VIADD R4, R4, 0xfffffdfc ;  /* 0xfffffdfc04047836 */ /* 0x002fc60000000000 */
[----:B------:R-:W-:Y:S01]  /*15610*/  @!PT LDS RZ, [RZ] ;  /* 0x00000000fffff984 */ /* 0x000fe20000000800 */
[----:B------:R-:W-:Y:S01]  /*15620*/  @!PT LDS RZ, [RZ] ;  /* 0x00000000fffff984 */ /* 0x000fe20000000800 */
[----:B------:R-:W-:Y:S01]  /*15630*/  @!PT LDS RZ, [RZ] ;  /* 0x00000000fffff984 */ /* 0x000fe20000000800 */
[----:B------:R-:W-:Y:S01]  /*15640*/  LDGSTS.E [R134], desc[UR22][R230.64], !P6 ;  /* 0x00000000e6867fae */ /* 0x000fe2000f1a1016 */
[--C-:B------:R-:W-:Y:S01]  /*15650*/  IMAD.X R195, R195, 0x1, R133.reuse, P5 ;  /* 0x00000001c3c37824 */ /* 0x100fe200028e0685 */
[-C--:B------:R-:W-:Y:S01]  /*15660*/  IADD3 R188, P5, PT, R188, R132.reuse, RZ ;  /* 0x00000084bcbc7210 */ /* 0x080fe20007fbe0ff */
[----:B------:R-:W1:Y:S01]  /*15670*/  LDC R143, c[0x0][0x3a0] ;  /* 0x0000e800ff8f7b82 */ /* 0x000e620000000800 */
[----:B------:R-:W-:Y:S01]  /*15680*/  ISETP.GE.U32.AND P4, PT, R4, 0x7ffffd7d, PT ;  /* 0x7ffffd7d0400780c */ /* 0x000fe20003f86070 */
[----:B------:R-:W-:Y:S02]  /*15690*/  LDGSTS.E [R134+0x4], desc[UR22][R224.64], !P1 ;  /* 0x00004000e0867fae */ /* 0x000fe4000c9a1016 */
[----:B------:R-:W-:Y:S01]  /*156a0*/  IMAD.X R189, R189, 0x1, R133, P5 ;  /* 0x00000001bdbd7824 */ /* 0x000fe200028e0685 */
[----:B------:R-:W-:Y:S01]  /*156b0*/  IADD3 R182, P5, PT, R182, R132, RZ ;  /* 0x00000084b6b67210 */ /* 0x000fe20007fbe0ff */
[----:B------:R-:W-:Y:S01]  /*156c0*/  VIADD R4, R6, 0xfffffdfa ;  /* 0xfffffdfa06047836 */ /* 0x000fe20000000000 */
[----:B------:R-:W-:Y:S01]  /*156d0*/  LDGSTS.E [R134+0x8], desc[UR22][R218.64], !P3 ;  /* 0x00008000da867fae */ /* 0x000fe2000d9a1016 */
[----:B------:R-:W1:Y:S01]  /*156e0*/  LDC R6, c[0x0][0x3a0] ;  /* 0x0000e800ff067b82 */ /* 0x000e620000000800 */
[----:B------:R-:W-:-:S02]  /*156f0*/  IADD3.X R183, PT, PT, R183, R133, RZ, P5, !PT ;  /* 0x00000085b7b77210 */ /* 0x000fc40002ffe4ff */
[-C--:B------:R-:W-:Y:S02]  /*15700*/  IADD3 R176, P5, PT, R176, R132.reuse, RZ ;  /* 0x00000084b0b07210 */ /* 0x080fe40007fbe0ff */
[----:B------:R-:W-:Y:S01]  /*15710*/  ISETP.GE.U32.AND P1, PT, R4, 0x7ffffd7b, PT ;  /* 0x7ffffd7b0400780c */ /* 0x000fe20003f26070 */
[----:B------:R-:W-:Y:S01]  /*15720*/  VIADD R5, R5, 0xfffffdfb ;  /* 0xfffffdfb05057836 */ /* 0x000fe20000000000 */
[----:B------:R-:W-:Y:S01]  /*15730*/  LDGSTS.E [R134+0xc], desc[UR22][R212.64], !P4 ;  /* 0x0000c000d4867fae */ /* 0x000fe2000e1a1016 */
[----:B------:R-:W-:Y:S01]  /*15740*/  IMAD.X R177, R177, 0x1, R133, P5 ;  /* 0x00000001b1b17824 */ /* 0x000fe200028e0685 */
[----:B------:R-:W-:Y:S01]  /*15750*/  IADD3 R170, P5, PT, R170, R132, RZ ;  /* 0x00000084aaaa7210 */ /* 0x000fe20007fbe0ff */
[----:B------:R-:W1:Y:S01]  /*15760*/  LDC R4, c[0x0][0x3a0] ;  /* 0x0000e800ff047b82 */ /* 0x000e620000000800 */
[----:B------:R-:W-:-:S03]  /*15770*/  ISETP.GE.U32.AND P3, PT, R5, 0x7ffffd7c, PT ;  /* 0x7ffffd7c0500780c */ /* 0x000fc60003f66070 */
[----:B------:R-:W-:Y:S01]  /*15780*/  IMAD.X R171, R171, 0x1, R133, P5 ;  /* 0x00000001abab7824 */ /* 0x000fe200028e0685 */
[----:B------:R-:W-:-:S03]  /*15790*/  IADD3 R158, P5, PT, R158, R132, RZ ;  /* 0x000000849e9e7210 */ /* 0x000fc60007fbe0ff */
[----:B------:R-:W1:Y:S02]  /*157a0*/  LDC R5, c[0x0][0x3a0] ;  /* 0x0000e800ff057b82 */ /* 0x000e640000000800 */
[----:B------:R-:W-:Y:S01]  /*157b0*/  IMAD.X R159, R159, 0x1, R133, P5 ;  /* 0x000000019f9f7824 */ /* 0x000fe200028e0685 */
[----:B------:R-:W-:-:S03]  /*157c0*/  IADD3 R160, P5, PT, R160, R132, RZ ;  /* 0x00000084a0a07210 */ /* 0x000fc60007fbe0ff */
[----:B------:R-:W-:Y:S02]  /*157d0*/  LDGSTS.E [R134+0x10], desc[UR22][R206.64], !P3 ;  /* 0x00010000ce867fae */ /* 0x000fe4000d9a1016 */
[--C-:B------:R-:W-:Y:S01]  /*157e0*/  IMAD.X R161, R161, 0x1, R133.reuse, P5 ;  /* 0x00000001a1a17824 */ /* 0x100fe200028e0685 */
[-C--:B------:R-:W-:Y:S01]  /*157f0*/  IADD3 R162, P5, PT, R162, R132.reuse, RZ ;  /* 0x00000084a2a27210 */ /* 0x080fe20007fbe0ff */
[----:B------:R-:W-:Y:S04]  /*15800*/  LDGSTS.E [R134+0x14], desc[UR22][R200.64], !P1 ;  /* 0x00014000c8867fae */ /* 0x000fe8000c9a1016 */
[----:B------:R-:W-:Y:S01]  /*15810*/  IMAD.X R163, R163, 0x1, R133, P5 ;  /* 0x00000001a3a37824 */ /* 0x000fe200028e0685 */
[----:B------:R-:W-:Y:S01]  /*15820*/  IADD3 R164, P5, PT, R164, R132, RZ ;  /* 0x00000084a4a47210 */ /* 0x000fe20007fbe0ff */
[----:B-1----:R-:W-:-:S04]  /*15830*/  VIADD R4, R4, 0xfffffdf9 ;  /* 0xfffffdf904047836 */ /* 0x002fc80000000000 */
[--C-:B------:R-:W-:Y:S01]  /*15840*/  IMAD.X R165, R165, 0x1, R133.reuse, P5 ;  /* 0x00000001a5a57824 */ /* 0x100fe200028e0685 */
[-C--:B------:R-:W-:Y:S02]  /*15850*/  IADD3 R130, P5, PT, R234, R132.reuse, RZ ;  /* 0x00000084ea827210 */ /* 0x080fe40007fbe0ff */
[----:B------:R-:W-:Y:S01]  /*15860*/  ISETP.GE.U32.AND P4, PT, R4, 0x7ffffd7a, PT ;  /* 0x7ffffd7a0400780c */ /* 0x000fe20003f86070 */
[----:B------:R-:W-:Y:S02]  /*15870*/  VIADD R4, R6, 0xfffffdf7 ;  /* 0xfffffdf706047836 */ /* 0x000fe40000000000 */
[----:B------:R-:W-:Y:S01]  /*15880*/  IMAD.X R131, R235, 0x1, R133, P5 ;  /* 0x00000001eb837824 */ /* 0x000fe200028e0685 */
[----:B------:R-:W-:Y:S01]  /*15890*/  IADD3 R128, P5, PT, R232, R132, RZ ;  /* 0x00000084e8807210 */ /* 0x000fe20007fbe0ff */
[----:B------:R-:W1:Y:S01]  /*158a0*/  LDC R6, c[0x0][0x3a0] ;  /* 0x0000e800ff067b82 */ /* 0x000e620000000800 */
[----:B------:R-:W-:Y:S01]  /*158b0*/  ISETP.GE.U32.AND P1, PT, R4, 0x7ffffd78, PT ;  /* 0x7ffffd780400780c */ /* 0x000fe20003f26070 */
[----:B------:R-:W-:-:S02]  /*158c0*/  VIADD R5, R5, 0xfffffdf8 ;  /* 0xfffffdf805057836 */ /* 0x000fc40000000000 */
[--C-:B------:R-:W-:Y:S01]  /*158d0*/  IMAD.X R129, R233, 0x1, R133.reuse, P5 ;  /* 0x00000001e9817824 */ /* 0x100fe200028e0685 */
[-C--:B------:R-:W-:Y:S02]  /*158e0*/  IADD3 R126, P5, PT, R228, R132.reuse, RZ ;  /* 0x00000084e47e7210 */ /* 0x080fe40007fbe0ff */
[----:B------:R-:W-:Y:S01]  /*158f0*/  ISETP.GE.U32.AND P3, PT, R5, 0x7ffffd79, PT ;  /* 0x7ffffd790500780c */ /* 0x000fe20003f66070 */
[----:B------:R-:W1:Y:S01]  /*15900*/  LDC R4, c[0x0][0x3a0] ;  /* 0x0000e800ff047b82 */ /* 0x000e620000000800 */
[----:B------:R-:W-:Y:S01]  /*15910*/  LDGSTS.E [R134+0x18], desc[UR22][R194.64], !P4 ;  /* 0x00018000c2867fae */ /* 0x000fe2000e1a1016 */
[----:B------:R-:W-:Y:S01]  /*15920*/  IMAD.X R127, R229, 0x1, R133, P5 ;  /* 0x00000001e57f7824 */ /* 0x000fe200028e0685 */
[----:B------:R-:W-:-:S05]  /*15930*/  IADD3 R124, P5, PT, R226, R132, RZ ;  /* 0x00000084e27c7210 */ /* 0x000fca0007fbe0ff */
[--C-:B------:R-:W-:Y:S01]  /*15940*/  IMAD.X R125, R227, 0x1, R133.reuse, P5 ;  /* 0x00000001e37d7824 */ /* 0x100fe200028e0685 */
[-C--:B------:R-:W-:Y:S01]  /*15950*/  IADD3 R122, P5, PT, R222, R132.reuse, RZ ;  /* 0x00000084de7a7210 */ /* 0x080fe20007fbe0ff */
[----:B------:R-:W1:Y:S02]  /*15960*/  LDC R5, c[0x0][0x3a0] ;  /* 0x0000e800ff057b82 */ /* 0x000e640000000800 */
[----:B------:R-:W-:Y:S02]  /*15970*/  LDGSTS.E [R134+0x1c], desc[UR22][R188.64], !P3 ;  /* 0x0001c000bc867fae */ /* 0x000fe4000d9a1016 */
[--C-:B------:R-:W-:Y:S01]  /*15980*/  IMAD.X R123, R223, 0x1, R133.reuse, P5 ;  /* 0x00000001df7b7824 */ /* 0x100fe200028e0685 */
[-C--:B------:R-:W-:Y:S01]  /*15990*/  IADD3 R120, P5, PT, R220, R132.reuse, RZ ;  /* 0x00000084dc787210 */ /* 0x080fe20007fbe0ff */
[----:B------:R-:W-:Y:S04]  /*159a0*/  LDGSTS.E [R134+0x20], desc[UR22][R182.64], !P1 ;  /* 0x00020000b6867fae */ /* 0x000fe8000c9a1016 */
[----:B------:R-:W-:Y:S01]  /*159b0*/  IMAD.X R121, R221, 0x1, R133, P5 ;  /* 0x00000001dd797824 */ /* 0x000fe200028e0685 */
[----:B------:R-:W-:Y:S01]  /*159c0*/  IADD3 R118, P5, PT, R216, R132, RZ ;  /* 0x00000084d8767210 */ /* 0x000fe20007fbe0ff */
[----:B-1----:R-:W-:-:S03]  /*159d0*/  VIADD R4, R4, 0xfffffdf6 ;  /* 0xfffffdf604047836 */ /* 0x002fc60000000000 */
[----:B------:R-:W-:Y:S02]  /*159e0*/  IADD3.X R119, PT, PT, R217, R133, RZ, P5, !PT ;  /* 0x00000085d9777210 */ /* 0x000fe40002ffe4ff */
        /* <DEDUP_REMOVED lines=14> */
[----:B------:R-:W-:-:S04]  /*15ad0*/  IADD3 R108, P5, PT, R204, R132, RZ ;  /* 0x00000084cc6c7210 */ /* 0x000fc80007fbe0ff */
[----:B------:R-:W-:Y:S01]  /*15ae0*/  IADD3.X R109, PT, PT, R205, R133, RZ, P5, !PT ;  /* 0x00000085cd6d7210 */ /* 0x000fe20002ffe4ff */
[----:B------:R-:W1:Y:S01]  /*15af0*/  LDC R5, c[0x0][0x3a0] ;  /* 0x0000e800ff057b82 */ /* 0x000e620000000800 */
[----:B------:R-:W-:-:S03]  /*15b00*/  IADD3 R104, P5, PT, R202, R132, RZ ;  /* 0x00000084ca687210 */ /* 0x000fc60007fbe0ff */
[----:B------:R-:W-:Y:S02]  /*15b10*/  LDGSTS.E [R134+0x28], desc[UR22][R170.64], !P3 ;  /* 0x00028000aa867fae */ /* 0x000fe4000d9a1016 */
[--C-:B------:R-:W-:Y:S01]  /*15b20*/  IMAD.X R105, R203, 0x1, R133.reuse, P5 ;  /* 0x00000001cb697824 */ /* 0x100fe200028e0685 */
[-C--:B------:R-:W-:Y:S01]  /*15b30*/  IADD3 R100, P5, PT, R198, R132.reuse, RZ ;  /* 0x00000084c6647210 */ /* 0x080fe20007fbe0ff */
[----:B------:R-:W-:Y:S04]  /*15b40*/  LDGSTS.E [R134+0x2c], desc[UR22][R158.64], !P1 ;  /* 0x0002c0009e867fae */ /* 0x000fe8000c9a1016 */
[----:B------:R-:W-:Y:S01]  /*15b50*/  IMAD.X R101, R199, 0x1, R133, P5 ;  /* 0x00000001c7657824 */ /* 0x000fe200028e0685 */
[----:B------:R-:W-:Y:S02]  /*15b60*/  IADD3 R96, P5, PT, R196, R132, RZ ;  /* 0x00000084c4607210 */ /* 0x000fe40007fbe0ff */
[----:B-1----:R-:W-:-:S03]  /*15b70*/  IADD3 R4, PT, PT, R4, -0x20d, RZ ;  /* 0xfffffdf304047810 */ /* 0x002fc60007ffe0ff */
[----:B------:R-:W-:Y:S01]  /*15b80*/  IMAD.X R97, R197, 0x1, R133, P5 ;  /* 0x00000001c5617824 */ /* 0x000fe200028e0685 */
[-C--:B------:R-:W-:Y:S02]  /*15b90*/  IADD3 R92, P5, PT, R192, R132.reuse, RZ ;  /* 0x00000084c05c7210 */ /* 0x080fe40007fbe0ff */
[----:B------:R-:W-:Y:S01]  /*15ba0*/  ISETP.GE.U32.AND P4, PT, R4, 0x7ffffd74, PT ;  /* 0x7ffffd740400780c */ /* 0x000fe20003f86070 */
[----:B------:R-:W-:Y:S01]  /*15bb0*/  VIADD R4, R6, 0xfffffdf1 ;  /* 0xfffffdf106047836 */ /* 0x000fe20000000000 */
[----:B------:R-:W-:Y:S01]  /*15bc0*/  IADD3.X R93, PT, PT, R193, R133, RZ, P5, !PT ;  /* 0x00000085c15d7210 */ /* 0x000fe20002ffe4ff */
[----:B------:R-:W1:Y:S01]  /*15bd0*/  LDC R6, c[0x0][0x3a0] ;  /* 0x0000e800ff067b82 */ /* 0x000e620000000800 */
[----:B------:R-:W-:Y:S01]  /*15be0*/  IADD3 R88, P5, PT, R190, R132, RZ ;  /* 0x00000084be587210 */ /* 0x000fe20007fbe0ff */
[----:B------:R-:W-:Y:S01]  /*15bf0*/  VIADD R5, R5, 0xfffffdf2 ;  /* 0xfffffdf205057836 */ /* 0x000fe20000000000 */
[----:B------:R-:W-:-:S03]  /*15c00*/  ISETP.GE.U32.AND P1, PT, R4, 0x7ffffd72, PT ;  /* 0x7ffffd720400780c */ /* 0x000fc60003f26070 */
[--C-:B------:R-:W-:Y:S01]  /*15c10*/  IMAD.X R89, R191, 0x1, R133.reuse, P5 ;  /* 0x00000001bf597824 */ /* 0x100fe200028e0685 */
[-C--:B------:R-:W-:Y:S01]  /*15c20*/  IADD3 R84, P5, PT, R186, R132.reuse, RZ ;  /* 0x00000084ba547210 */ /* 0x080fe20007fbe0ff */
[----:B------:R-:W1:Y:S01]  /*15c30*/  LDC R4, c[0x0][0x3a0] ;  /* 0x0000e800ff047b82 */ /* 0x000e620000000800 */
[----:B------:R-:W-:Y:S01]  /*15c40*/  ISETP.GE.U32.AND P3, PT, R5, 0x7ffffd73, PT ;  /* 0x7ffffd730500780c */ /* 0x000fe20003f66070 */
[----:B------:R-:W-:Y:S02]  /*15c50*/  LDGSTS.E [R134+0x30], desc[UR22][R160.64], !P4 ;  /* 0x00030000a0867fae */ /* 0x000fe4000e1a1016 */
[----:B------:R-:W-:Y:S01]  /*15c60*/  IMAD.X R85, R187, 0x1, R133, P5 ;  /* 0x00000001bb557824 */ /* 0x000fe200028e0685 */
[----:B------:R-:W-:-:S03]  /*15c70*/  IADD3 R82, P5, PT, R184, R132, RZ ;  /* 0x00000084b8527210 */ /* 0x000fc60007fbe0ff */
[----:B------:R-:W2:Y:S02]  /*15c80*/  LDC R5, c[0x0][0x3a0] ;  /* 0x0000e800ff057b82 */ /* 0x000ea40000000800 */
        /* <DEDUP_REMOVED lines=12> */
[----:B------:R-:W-:Y:S01]  /*15d50*/  VIADD R4, R6, 0xfffffdee ;  /* 0xfffffdee06047836 */ /* 0x000fe20000000000 */
[----:B--2---:R-:W-:Y:S01]  /*15d60*/  IADD3 R5, PT, PT, R5, -0x211, RZ ;  /* 0xfffffdef05057810 */ /* 0x004fe20007ffe0ff */
[--C-:B------:R-:W-:Y:S01]  /*15d70*/  IMAD.X R75, R173, 0x1, R133.reuse, P5 ;  /* 0x00000001ad4b7824 */ /* 0x100fe200028e0685 */
[-C--:B------:R-:W-:Y:S01]  /*15d80*/  IADD3 R72, P5, PT, R168, R132.reuse, RZ ;  /* 0x00000084a8487210 */ /* 0x080fe20007fbe0ff */
[----:B------:R-:W1:Y:S01]  /*15d90*/  LDC R6, c[0x0][0x3a0] ;  /* 0x0000e800ff067b82 */ /* 0x000e620000000800 */
[----:B------:R-:W-:Y:S02]  /*15da0*/  ISETP.GE.U32.AND P1, PT, R4, 0x7ffffd6f, PT ;  /* 0x7ffffd6f0400780c */ /* 0x000fe40003f26070 */
[----:B------:R-:W-:Y:S01]  /*15db0*/  ISETP.GE.U32.AND P3, PT, R5, 0x7ffffd70, PT ;  /* 0x7ffffd700500780c */ /* 0x000fe20003f66070 */
[----:B------:R-:W-:Y:S01]  /*15dc0*/  IMAD.X R73, R169, 0x1, R133, P5 ;  /* 0x00000001a9497824 */ /* 0x000fe200028e0685 */
[----:B------:R-:W-:-:S03]  /*15dd0*/  IADD3 R68, P5, PT, R166, R132, RZ ;  /* 0x00000084a6447210 */ /* 0x000fc60007fbe0ff */
[----:B------:R-:W2:Y:S01]  /*15de0*/  LDC R4, c[0x0][0x3a0] ;  /* 0x0000e800ff047b82 */ /* 0x000ea20000000800 */
[----:B------:R-:W-:Y:S01]  /*15df0*/  LDGSTS.E [R134+0x3c], desc[UR22][R130.64], !P4 ;  /* 0x0003c00082867fae */ /* 0x000fe2000e1a1016 */
[----:B------:R-:W-:Y:S01]  /*15e00*/  IMAD.X R69, R167, 0x1, R133, P5 ;  /* 0x00000001a7457824 */ /* 0x000fe200028e0685 */
[----:B------:R-:W-:-:S05]  /*15e10*/  IADD3 R64, P5, PT, R156, R132, RZ ;  /* 0x000000849c407210 */ /* 0x000fca0007fbe0ff */
[--C-:B------:R-:W-:Y:S01]  /*15e20*/  IMAD.X R65, R157, 0x1, R133.reuse, P5 ;  /* 0x000000019d417824 */ /* 0x100fe200028e0685 */
[----:B------:R-:W-:Y:S01]  /*15e30*/  IADD3 R60, P5, PT, R154, R132, RZ ;  /* 0x000000849a3c7210 */ /* 0x000fe20007fbe0ff */
[----:B------:R-:W3:Y:S01]  /*15e40*/  LDC R5, c[0x0][0x3a0] ;  /* 0x0000e800ff057b82 */ /* 0x000ee20000000800 */
[----:B------:R-:W-:Y:S03]  /*15e50*/  LDGSTS.E [R134+0x40], desc[UR22][R128.64], !P3 ;  /* 0x0004000080867fae */ /* 0x000fe6000d9a1016 */
[----:B------:R-:W-:Y:S01]  /*15e60*/  IMAD.X R61, R155, 0x1, R133, P5 ;  /* 0x000000019b3d7824 */ /* 0x000fe200028e0685 */
[----:B------:R-:W-:Y:S01]  /*15e70*/  LDGSTS.E [R134+0x44], desc[UR22][R126.64], !P1 ;  /* 0x000440007e867fae */ /* 0x000fe2000c9a1016 */
[----:B--2---:R-:W-:-:S05]  /*15e80*/  VIADD R4, R4, 0xfffffded ;  /* 0xfffffded04047836 */ /* 0x004fca0000000000 */
[----:B------:R-:W-:Y:S02]  /*15e90*/  ISETP.GE.U32.AND P4, PT, R4, 0x7ffffd6e, PT ;  /* 0x7ffffd6e0400780c */ /* 0x000fe40003f86070 */
[----:B-1----:R-:W-:Y:S02]  /*15ea0*/  IADD3 R4, PT, PT, R6, -0x215, RZ ;  /* 0xfffffdeb06047810 */ /* 0x002fe40007ffe0ff */
[----:B------:R-:W1:Y:S01]  /*15eb0*/  LDC R6, c[0x0][0x3a0] ;  /* 0x0000e800ff067b82 */ /* 0x000e620000000800 */
[----:B---3--:R-:W-:Y:S01]  /*15ec0*/  VIADD R5, R5, 0xfffffdec ;  /* 0xfffffdec05057836 */ /* 0x008fe20000000000 */
[----:B------:R-:W-:-:S04]  /*15ed0*/  ISETP.GE.U32.AND P1, PT, R4, 0x7ffffd6c, PT ;  /* 0x7ffffd6c0400780c */ /* 0x000fc80003f26070 */
[----:B------:R-:W-:Y:S02]  /*15ee0*/  ISETP.GE.U32.AND P3, PT, R5, 0x7ffffd6d, PT ;  /* 0x7ffffd6d0500780c */ /* 0x000fe40003f66070 */
[----:B------:R-:W2:Y:S01]  /*15ef0*/  LDC R4, c[0x0][0x3a0] ;  /* 0x0000e800ff047b82 */ /* 0x000ea20000000800 */
[----:B------:R-:W-:Y:S07]  /*15f00*/  LDGSTS.E [R134+0x48], desc[UR22][R124.64], !P4 ;  /* 0x000480007c867fae */ /* 0x000fee000e1a1016 */
[----:B------:R-:W3:Y:S03]  /*15f10*/  LDC R5, c[0x0][0x3a0] ;  /* 0x0000e800ff057b82 */ /* 0x000ee60000000800 */
[----:B------:R-:W-:Y:S04]  /*15f20*/  LDGSTS.E [R134+0x4c], desc[UR22][R122.64], !P3 ;  /* 0x0004c0007a867fae */ /* 0x000fe8000d9a1016 */
[----:B------:R-:W-:Y:S01]  /*15f30*/  LDGSTS.E [R134+0x50], desc[UR22][R120.64], !P1 ;  /* 0x0005000078867fae */ /* 0x000fe2000c9a1016 */
[----:B--2---:R-:W-:-:S05]  /*15f40*/  VIADD R4, R4, 0xfffffdea ;  /* 0xfffffdea04047836 */ /* 0x004fca0000000000 */
[----:B------:R-:W-:Y:S01]  /*15f50*/  ISETP.GE.U32.AND P4, PT, R4, 0x7ffffd6b, PT ;  /* 0x7ffffd6b0400780c */ /* 0x000fe20003f86070 */
[----:B-1----:R-:W-:Y:S02]  /*15f60*/  VIADD R4, R6, 0xfffffde8 ;  /* 0xfffffde806047836 */ /* 0x002fe40000000000 */
[----:B------:R-:W1:Y:S01]  /*15f70*/  LDC R6, c[0x0][0x3a0] ;  /* 0x0000e800ff067b82 */ /* 0x000e620000000800 */
[----:B------:R-:W-:Y:S01]  /*15f80*/  IADD3 R56, P5, PT, R10, R132, RZ ;  /* 0x000000840a387210 */ /* 0x000fe20007fbe0ff */
[----:B---3--:R-:W-:Y:S01]  /*15f90*/  VIADD R5, R5, 0xfffffde9 ;  /* 0xfffffde905057836 */ /* 0x008fe20000000000 */
[----:B------:R-:W-:-:S03]  /*15fa0*/  ISETP.GE.U32.AND P1, PT, R4, 0x7ffffd69, PT ;  /* 0x7ffffd690400780c */ /* 0x000fc60003f26070 */
[----:B------:R-:W-:Y:S01]  /*15fb0*/  IMAD.X R57, R11, 0x1, R133, P5 ;  /* 0x000000010b397824 */ /* 0x000fe200028e0685 */
[----:B------:R-:W-:Y:S01]  /*15fc0*/  ISETP.GE.U32.AND P3, PT, R5, 0x7ffffd6a, PT ;  /* 0x7ffffd6a0500780c */ /* 0x000fe20003f66070 */
[----:B------:R-:W2:Y:S01]  /*15fd0*/  LDL.LU.64 R10, [R1+0x50] ;  /* 0x00005000010a7983 */ /* 0x000ea20000300a00 */
[----:B------:R-:W3:Y:S03]  /*15fe0*/  LDC R4, c[0x0][0x3a0] ;  /* 0x0000e800ff047b82 */ /* 0x000ee60000000800 */
[----:B------:R-:W-:Y:S01]  /*15ff0*/  LDGSTS.E [R134+0x54], desc[UR22][R118.64], !P4 ;  /* 0x0005400076867fae */ /* 0x000fe2000e1a1016 */
[----:B------:R-:W-:-:S04]  /*16000*/  IADD3 R52, P5, PT, R16, R132, RZ ;  /* 0x0000008410347210 */ /* 0x000fc80007fbe0ff */
[----:B------:R-:W-:Y:S01]  /*16010*/  IADD3.X R53, PT, PT, R17, R133, RZ, P5, !PT ;  /* 0x0000008511357210 */ /* 0x000fe20002ffe4ff */
[----:B------:R-:W1:Y:S01]  /*16020*/  LDC R5, c[0x0][0x3a0] ;  /* 0x0000e800ff057b82 */ /* 0x000e620000000800 */
[-C--:B----4-:R-:W-:Y:S01]  /*16030*/  IADD3 R48, P5, PT, R12, R132.reuse, RZ ;  /* 0x000000840c307210 */ /* 0x090fe20007fbe0ff */
[----:B------:R-:W4:Y:S04]  /*16040*/  LDL.LU.64 R16, [R1+0x58] ;  /* 0x0000580001107983 */ /* 0x000f280000300a00 */
[--C-:B------:R-:W-:Y:S01]  /*16050*/  IMAD.X R49, R13, 0x1, R133.reuse, P5 ;  /* 0x000000010d317824 */ /* 0x100fe200028e0685 */
[----:B------:R-:W-:Y:S01]  /*16060*/  IADD3 R44, P5, PT, R8, R132, RZ ;  /* 0x00000084082c7210 */ /* 0x000fe20007fbe0ff */
[----:B------:R-:W2:Y:S04]  /*16070*/  LDL.LU.64 R12, [R1+0x68] ;  /* 0x00006800010c7983 */ /* 0x000ea80000300a00 */
[----:B------:R-:W-:Y:S01]  /*16080*/  IMAD.X R45, R9, 0x1, R133, P5 ;  /* 0x00000001092d7824 */ /* 0x000fe200028e0685 */
[----:B------:R-:W-:Y:S01]  /*16090*/  LDGSTS.E [R134+0x58], desc[UR22][R116.64], !P3 ;  /* 0x0005800074867fae */ /* 0x000fe2000d9a1016 */
[----:B---3--:R-:W-:-:S03]  /*160a0*/  VIADD R4, R4, 0xfffffde7 ;  /* 0xfffffde704047836 */ /* 0x008fc60000000000 */
[----:B------:R-:W3:Y:S01]  /*160b0*/  LDL.LU.64 R8, [R1+0x78] ;  /* 0x0000780001087983 */ /* 0x000ee20000300a00 */
[-C--:B------:R-:W-:Y:S02]  /*160c0*/  IADD3 R40, P5, PT, R18, R132.reuse, RZ ;  /* 0x0000008412287210 */ /* 0x080fe40007fbe0ff */
[----:B------:R-:W-:Y:S01]  /*160d0*/  ISETP.GE.U32.AND P4, PT, R4, 0x7ffffd68, PT ;  /* 0x7ffffd680400780c */ /* 0x000fe20003f86070 */
[----:B-1----:R-:W-:Y:S01]  /*160e0*/  VIADD R4, R6, 0xfffffde5 ;  /* 0xfffffde506047836 */ /* 0x002fe20000000000 */
[----:B------:R-:W-:Y:S01]  /*160f0*/  LDGSTS.E [R134+0x5c], desc[UR22][R114.64], !P1 ;  /* 0x0005c00072867fae */ /* 0x000fe2000c9a1016 */
[----:B------:R-:W-:Y:S01]  /*16100*/  IMAD.X R41, R19, 0x1, R133, P5 ;  /* 0x0000000113297824 */ /* 0x000fe200028e0685 */
[----:B------:R-:W-:Y:S01]  /*16110*/  IADD3 R36, P5, PT, R14, R132, RZ ;  /* 0x000000840e247210 */ /* 0x000fe20007fbe0ff */
[----:B------:R-:W1:Y:S01]  /*16120*/  LDC R6, c[0x0][0x3a0] ;  /* 0x0000e800ff067b82 */ /* 0x000e620000000800 */
[----:B------:R-:W2:Y:S01]  /*16130*/  LDL.LU.64 R18, [R1+0x80] ;  /* 0x0000800001127983 */ /* 0x000ea20000300a00 */
[----:B------:R-:W-:Y:S01]  /*16140*/  ISETP.GE.U32.AND P1, PT, R4, 0x7ffffd66, PT ;  /* 0x7ffffd660400780c */ /* 0x000fe20003f26070 */
[----:B------:R-:W-:Y:S01]  /*16150*/  VIADD R5, R5, 0xfffffde6 ;  /* 0xfffffde605057836 */ /* 0x000fe20000000000 */
[----:B------:R-:W-:-:S02]  /*16160*/  IADD3.X R37, PT, PT, R15, R133, RZ, P5, !PT ;  /* 0x000000850f257210 */ /* 0x000fc40002ffe4ff */
[----:B------:R-:W2:Y:S02]  /*16170*/  LDL.LU.64 R14, [R1+0x88] ;  /* 0x00008800010e7983 */ /* 0x000ea40000300a00 */
[----:B------:R-:W1:Y:S01]  /*16180*/  LDC R4, c[0x0][0x3a0] ;  /* 0x0000e800ff047b82 */ /* 0x000e620000000800 */
[----:B------:R-:W-:Y:S01]  /*16190*/  ISETP.GE.U32.AND P3, PT, R5, 0x7ffffd67, PT ;  /* 0x7ffffd670500780c */ /* 0x000fe20003f66070 */
[----:B------:R-:W-:Y:S06]  /*161a0*/  LDGSTS.E [R134+0x60], desc[UR22][R112.64], !P4 ;  /* 0x0006000070867fae */ /* 0x000fec000e1a1016 */
[----:B------:R-:W1:Y:S06]  /*161b0*/  LDC R5, c[0x0][0x3a0] ;  /* 0x0000e800ff057b82 */ /* 0x000e6c0000000800 */
[----:B------:R-:W-:Y:S04]  /*161c0*/  LDGSTS.E [R134+0x64], desc[UR22][R108.64], !P3 ;  /* 0x000640006c867fae */ /* 0x000fe8000d9a1016 */
[----:B------:R-:W-:Y:S01]  /*161d0*/  LDGSTS.E [R134+0x68], desc[UR22][R104.64], !P1 ;  /* 0x0006800068867fae */ /* 0x000fe2000c9a1016 */
[----:B-1----:R-:W-:-:S05]  /*161e0*/  VIADD R4, R4, 0xfffffde4 ;  /* 0xfffffde404047836 */ /* 0x002fca0000000000 */
[----:B------:R-:W-:Y:S01]  /*161f0*/  ISETP.GE.U32.AND P4, PT, R4, 0x7ffffd65, PT ;  /* 0x7ffffd650400780c */ /* 0x000fe20003f86070 */
[----:B------:R-:W-:Y:S02]  /*16200*/  VIADD R4, R6, 0xfffffde2 ;  /* 0xfffffde206047836 */ /* 0x000fe40000000000 */
[----:B------:R-:W1:Y:S01]  /*16210*/  LDC R6, c[0x0][0x3a0] ;  /* 0x0000e800ff067b82 */ /* 0x000e620000000800 */
[----:B------:R-:W-:Y:S02]  /*16220*/  VIADD R5, R5, 0xfffffde3 ;  /* 0xfffffde305057836 */ /* 0x000fe40000000000 */
[----:B------:R-:W-:-:S03]  /*16230*/  ISETP.GE.U32.AND P1, PT, R4, 0x7ffffd63, PT ;  /* 0x7ffffd630400780c */ /* 0x000fc60003f26070 */
[----:B------:R-:W-:Y:S02]  /*16240*/  ISETP.GE.U32.AND P3, PT, R5, 0x7ffffd64, PT ;  /* 0x7ffffd640500780c */ /* 0x000fe40003f66070 */
[----:B------:R-:W1:Y:S02]  /*16250*/  LDC R4, c[0x0][0x3a0] ;  /* 0x0000e800ff047b82 */ /* 0x000e640000000800 */
[----:B------:R-:W-:Y:S06]  /*16260*/  LDGSTS.E [R134+0x6c], desc[UR22][R100.64], !P4 ;  /* 0x0006c00064867fae */ /* 0x000fec000e1a1016 */
[----:B------:R-:W1:Y:S03]  /*16270*/  LDC R5, c[0x0][0x3a0] ;  /* 0x0000e800ff057b82 */ /* 0x000e660000000800 */
        /* <DEDUP_REMOVED lines=14> */
[----:B-1----:R-:W-:-:S04]  /*16360*/  IADD3 R4, PT, PT, R4, -0x222, RZ ;  /* 0xfffffdde04047810 */ /* 0x002fc80007ffe0ff */
        /* <DEDUP_REMOVED lines=8> */
[----:B------:R-:W4:Y:S03]  /*163f0*/  LDC R5, c[0x0][0x3a0] ;  /* 0x0000e800ff057b82 */ /* 0x000f260000000800 */
[----:B------:R-:W-:Y:S04]  /*16400*/  LDGSTS.E [R134+0x88], desc[UR22][R78.64], !P3 ;  /* 0x000880004e867fae */ /* 0x000fe8000d9a1016 */
[----:B------:R-:W-:Y:S01]  /*16410*/  LDGSTS.E [R134+0x8c], desc[UR22][R76.64], !P1 ;  /* 0x0008c0004c867fae */ /* 0x000fe2000c9a1016 */
[----:B-1----:R-:W-:-:S05]  /*16420*/  VIADD R4, R4, 0xfffffddb ;  /* 0xfffffddb04047836 */ /* 0x002fca0000000000 */
[----:B------:R-:W-:Y:S01]  /*16430*/  ISETP.GE.U32.AND P4, PT, R4, 0x7ffffd5c, PT ;  /* 0x7ffffd5c0400780c */ /* 0x000fe20003f86070 */
[----:B------:R-:W-:Y:S02]  /*16440*/  VIADD R4, R6, 0xfffffdd9 ;  /* 0xfffffdd906047836 */ /* 0x000fe40000000000 */
[----:B------:R-:W1:Y:S01]  /*16450*/  LDC R6, c[0x0][0x3a0] ;  /* 0x0000e800ff067b82 */ /* 0x000e620000000800 */
[----:B----4-:R-:W-:Y:S02]  /*16460*/  IADD3 R5, PT, PT, R5, -0x226, RZ ;  /* 0xfffffdda05057810 */ /* 0x010fe40007ffe0ff */
[----:B------:R-:W-:Y:S02]  /*16470*/  ISETP.GE.U32.AND P1, PT, R4, 0x7ffffd5a, PT ;  /* 0x7ffffd5a0400780c */ /* 0x000fe40003f26070 */
[----:B------:R-:W-:-:S03]  /*16480*/  ISETP.GE.U32.AND P3, PT, R5, 0x7ffffd5b, PT ;  /* 0x7ffffd5b0500780c */ /* 0x000fc60003f66070 */
[----:B------:R-:W4:Y:S02]  /*16490*/  LDC R4, c[0x0][0x3a0] ;  /* 0x0000e800ff047b82 */ /* 0x000f240000000800 */
[----:B------:R-:W-:Y:S06]  /*164a0*/  LDGSTS.E [R134+0x90], desc[UR22][R74.64], !P4 ;  /* 0x000900004a867fae */ /* 0x000fec000e1a1016 */
[----:B------:R-:W2:Y:S02]  /*164b0*/  LDC R5, c[0x0][0x3a0] ;  /* 0x0000e800ff057b82 */ /* 0x000ea40000000800 */
[----:B------:R-:W-:Y:S04]  /*164c0*/  LDGSTS.E [R134+0x94], desc[UR22][R72.64], !P3 ;  /* 0x0009400048867fae */ /* 0x000fe8000d9a1016 */
[----:B------:R-:W-:Y:S01]  /*164d0*/  LDGSTS.E [R134+0x98], desc[UR22][R68.64], !P1 ;  /* 0x0009800044867fae */ /* 0x000fe2000c9a1016 */
[----:B----4-:R-:W-:-:S05]  /*164e0*/  VIADD R4, R4, 0xfffffdd8 ;  /* 0xfffffdd804047836 */ /* 0x010fca0000000000 */
[----:B------:R-:W-:Y:S02]  /*164f0*/  ISETP.GE.U32.AND P4, PT, R4, 0x7ffffd59, PT ;  /* 0x7ffffd590400780c */ /* 0x000fe40003f86070 */
[----:B-1----:R-:W-:Y:S01]  /*16500*/  IADD3 R4, PT, PT, R6, -0x22a, RZ ;  /* 0xfffffdd606047810 */ /* 0x002fe20007ffe0ff */
[----:B--2---:R-:W-:Y:S01]  /*16510*/  VIADD R5, R5, 0xfffffdd7 ;  /* 0xfffffdd705057836 */ /* 0x004fe20000000000 */
[----:B------:R-:W1:Y:S02]  /*16520*/  LDC R6, c[0x0][0x3a0] ;  /* 0x0000e800ff067b82 */ /* 0x000e640000000800 */
[----:B------:R-:W-:Y:S02]  /*16530*/  ISETP.GE.U32.AND P1, PT, R4, 0x7ffffd57, PT ;  /* 0x7ffffd570400780c */ /* 0x000fe40003f26070 */
[----:B------:R-:W-:-:S04]  /*16540*/  ISETP.GE.U32.AND P3, PT, R5, 0x7ffffd58, PT ;  /* 0x7ffffd580500780c */ /* 0x000fc80003f66070 */
[----:B------:R-:W2:Y:S01]  /*16550*/  LDC R4, c[0x0][0x3a0] ;  /* 0x0000e800ff047b82 */ /* 0x000ea20000000800 */
[----:B------:R-:W-:Y:S07]  /*16560*/  LDGSTS.E [R134+0x9c], desc[UR22][R64.64], !P4 ;  /* 0x0009c00040867fae */ /* 0x000fee000e1a1016 */
[----:B------:R-:W4:Y:S01]  /*16570*/  LDC R5, c[0x0][0x3a0] ;  /* 0x0000e800ff057b82 */ /* 0x000f220000000800 */
[----:B------:R-:W-:Y:S04]  /*16580*/  LDGSTS.E [R134+0xa0], desc[UR22][R60.64], !P3 ;  /* 0x000a00003c867fae */ /* 0x000fe8000d9a1016 */
[----:B------:R-:W-:Y:S01]  /*16590*/  LDGSTS.E [R134+0xa4], desc[UR22][R56.64], !P1 ;  /* 0x000a400038867fae */ /* 0x000fe2000c9a1016 */
[----:B------:R-:W-:-:S05]  /*165a0*/  IADD3 R34, P5, PT, R10, R132, RZ ;  /* 0x000000840a227210 */ /* 0x000fca0007fbe0ff */
[----:B------:R-:W-:Y:S02]  /*165b0*/  IMAD.X R35, R11, 0x1, R133, P5 ;  /* 0x000000010b237824 */ /* 0x000fe400028e0685 */
[----:B------:R-:W4:Y:S01]  /*165c0*/  LDL.LU.64 R10, [R1+0x90] ;  /* 0x00009000010a7983 */ /* 0x000f220000300a00 */
[----:B------:R-:W-:-:S05]  /*165d0*/  IADD3 R32, P5, PT, R16, R132, RZ ;  /* 0x0000008410207210 */ /* 0x000fca0007fbe0ff */
[--C-:B------:R-:W-:Y:S01]  /*165e0*/  IMAD.X R33, R17, 0x1, R133.reuse, P5 ;  /* 0x0000000111217824 */ /* 0x100fe200028e0685 */
[-C--:B------:R-:W-:Y:S01]  /*165f0*/  IADD3 R30, P5, PT, R12, R132.reuse, RZ ;  /* 0x000000840c1e7210 */ /* 0x080fe20007fbe0ff */
[----:B------:R-:W4:Y:S04]  /*16600*/  LDL.LU.64 R16, [R1+0x98] ;  /* 0x0000980001107983 */ /* 0x000f280000300a00 */
[----:B------:R-:W-:Y:S02]  /*16610*/  IMAD.X R31, R13, 0x1, R133, P5 ;  /* 0x000000010d1f7824 */ /* 0x000fe400028e0685 */
[----:B------:R-:W4:Y:S01]  /*16620*/  LDL.LU.64 R12, [R1+0xa8] ;  /* 0x0000a800010c7983 */ /* 0x000f220000300a00 */
[----:B---3--:R-:W-:-:S04]  /*16630*/  IADD3 R28, P5, PT, R8, R132, RZ ;  /* 0x00000084081c7210 */ /* 0x008fc80007fbe0ff */
[----:B------:R-:W-:Y:S02]  /*16640*/  IADD3.X R29, PT, PT, R9, R133, RZ, P5, !PT ;  /* 0x00000085091d7210 */ /* 0x000fe40002ffe4ff */
[----:B------:R-:W3:Y:S04]  /*16650*/  LDL.LU.64 R8, [R1+0xb0] ;  /* 0x0000b00001087983 */ /* 0x000ee80000300a00 */
[----:B------:R-:W3:Y:S01]  /*16660*/  LDL.LU.64 R46, [R1+0xb8] ;  /* 0x0000b800012e7983 */ /* 0x000ee20000300a00 */
[----:B------:R-:W-:-:S05]  /*16670*/  IADD3 R26, P5, PT, R18, R132, RZ ;  /* 0x00000084121a7210 */ /* 0x000fca0007fbe0ff */
[----:B------:R-:W-:Y:S01]  /*16680*/  IMAD.X R27, R19, 0x1, R133, P5 ;  /* 0x00000001131b7824 */ /* 0x000fe200028e0685 */
[----:B------:R-:W-:-:S05]  /*16690*/  IADD3 R24, P5, PT, R14, R132, RZ ;  /* 0x000000840e187210 */ /* 0x000fca0007fbe0ff */
[----:B------:R-:W-:Y:S02]  /*166a0*/  IMAD.X R25, R15, 0x1, R133, P5 ;  /* 0x000000010f197824 */ /* 0x000fe400028e0685 */
[----:B------:R-:W3:Y:S01]  /*166b0*/  LDL.LU.64 R14, [R1+0xc0] ;  /* 0x0000c000010e7983 */ /* 0x000ee20000300a00 */
[----:B--2---:R-:W-:-:S05]  /*166c0*/  VIADD R4, R4, 0xfffffdd5 ;  /* 0xfffffdd504047836 */ /* 0x004fca0000000000 */
[----:B------:R-:W-:Y:S01]  /*166d0*/  ISETP.GE.U32.AND P4, PT, R4, 0x7ffffd56, PT ;  /* 0x7ffffd560400780c */ /* 0x000fe20003f86070 */
[----:B-1----:R-:W-:Y:S02]  /*166e0*/  VIADD R4, R6, 0xfffffdd3 ;  /* 0xfffffdd306047836 */ /* 0x002fe40000000000 */
[----:B------:R-:W1:Y:S03]  /*166f0*/  LDC R6, c[0x0][0x3a0] ;  /* 0x0000e800ff067b82 */ /* 0x000e660000000800 */
[----:B------:R-:W-:-:S05]  /*16700*/  ISETP.GE.U32.AND P1, PT, R4, 0x7ffffd54, PT ;  /* 0x7ffffd540400780c */ /* 0x000fca0003f26070 */
[----:B------:R-:W2:Y:S01]  /*16710*/  LDC R4, c[0x0][0x3a0] ;  /* 0x0000e800ff047b82 */ /* 0x000ea20000000800 */
[----:B----4-:R-:W-:Y:S01]  /*16720*/  VIADD R5, R5, 0xfffffdd4 ;  /* 0xfffffdd405057836 */ /* 0x010fe20000000000 */
[----:B------:R-:W-:Y:S04]  /*16730*/  LDGSTS.E [R134+0xa8], desc[UR22][R52.64], !P4 ;  /* 0x000a800034867fae */ /* 0x000fe8000e1a1016 */
[----:B------:R-:W-:Y:S02]  /*16740*/  ISETP.GE.U32.AND P3, PT, R5, 0x7ffffd55, PT ;  /* 0x7ffffd550500780c */ /* 0x000fe40003f66070 */
[----:B------:R-:W4:Y:S11]  /*16750*/  LDC R5, c[0x0][0x3a0] ;  /* 0x0000e800ff057b82 */ /* 0x000f360000000800 */
[----:B------:R-:W-:Y:S04]  /*16760*/  LDGSTS.E [R134+0xac], desc[UR22][R48.64], !P3 ;  /* 0x000ac00030867fae */ /* 0x000fe8000d9a1016 */
[----:B------:R-:W-:Y:S01]  /*16770*/  LDGSTS.E [R134+0xb0], desc[UR22][R44.64], !P1 ;  /* 0x000b00002c867fae */ /* 0x000fe2000c9a1016 */
        /* <DEDUP_REMOVED lines=12> */
[----:B------:R-:W-:-:S05]  /*16840*/  IADD3 R22, P5, PT, R10, R132, RZ ;  /* 0x000000840a167210 */ /* 0x000fca0007fbe0ff */
[----:B------:R-:W-:Y:S02]  /*16850*/  IMAD.X R23, R11, 0x1, R133, P5 ;  /* 0x000000010b177824 */ /* 0x000fe400028e0685 */
[----:B------:R-:W4:Y:S04]  /*16860*/  LDL.LU.64 R10, [R1+0xc8] ;  /* 0x0000c800010a7983 */ /* 0x000f280000300a00 */
[----:B------:R-:W4:Y:S04]  /*16870*/  LDL.LU.64 R42, [R1+0xd0] ;  /* 0x0000d000012a7983 */ /* 0x000f280000300a00 */
[----:B------:R-:W4:Y:S04]  /*16880*/  LDL.LU.64 R18, [R1+0xd8] ;  /* 0x0000d80001127983 */ /* 0x000f280000300a00 */
[----:B------:R-:W4:Y:S01]  /*16890*/  LDL.LU.64 R38, [R1+0xe0] ;  /* 0x0000e00001267983 */ /* 0x000f220000300a00 */
[----:B------:R-:W-:-:S03]  /*168a0*/  IADD3 R20, P5, PT, R16, R132, RZ ;  /* 0x0000008410147210 */ /* 0x000fc60007fbe0ff */
[----:B------:R-:W4:Y:S02]  /*168b0*/  LDL.LU.64 R54, [R1+0xe8] ;  /* 0x0000e80001367983 */ /* 0x000f240000300a00 */
[----:B------:R-:W-:Y:S01]  /*168c0*/  IMAD.X R21, R17, 0x1, R133, P5 ;  /* 0x0000000111157824 */ /* 0x000fe200028e0685 */
[----:B------:R-:W-:-:S05]  /*168d0*/  IADD3 R16, P5, PT, R12, R132, RZ ;  /* 0x000000840c107210 */ /* 0x000fca0007fbe0ff */
[----:B------:R-:W-:Y:S01]  /*168e0*/  IMAD.X R17, R13, 0x1, R133, P5 ;  /* 0x000000010d117824 */ /* 0x000fe200028e0685 */
[----:B---3--:R-:W-:-:S05]  /*168f0*/  IADD3 R12, P5, PT, R8, R132, RZ ;  /* 0x00000084080c7210 */ /* 0x008fca0007fbe0ff */
[----:B------:R-:W-:Y:S01]  /*16900*/  IMAD.X R13, R9, 0x1, R133, P5 ;  /* 0x00000001090d7824 */ /* 0x000fe200028e0685 */
[----:B------:R-:W-:-:S05]  /*16910*/  IADD3 R8, P5, PT, R46, R132, RZ ;  /* 0x000000842e087210 */ /* 0x000fca0007fbe0ff */
[----:B------:R-:W-:Y:S02]  /*16920*/  IMAD.X R9, R47, 0x1, R133, P5 ;  /* 0x000000012f097824 */ /* 0x000fe400028e0685 */
[----:B------:R-:W3:Y:S04]  /*16930*/  LDL.LU.64 R46, [R1+0xf0] ;  /* 0x0000f000012e7983 */ /* 0x000ee80000300a00 */
[----:B------:R-:W3:Y:S04]  /*16940*/  LDL.LU.64 R50, [R1+0xf8] ;  /* 0x0000f80001327983 */ /* 0x000ee80000300a00 */
[----:B------:R-:W3:Y:S04]  /*16950*/  LDL.LU.64 R66, [R1+0x100] ;  /* 0x0001000001427983 */ /* 0x000ee80000300a00 */
[----:B------:R-:W3:Y:S04]  /*16960*/  LDL.LU.64 R58, [R1+0x108] ;  /* 0x00010800013a7983 */ /* 0x000ee80000300a00 */
[----:B------:R-:W3:Y:S01]  /*16970*/  LDL.LU.64 R62, [R1+0x110] ;  /* 0x00011000013e7983 */ /* 0x000ee20000300a00 */
[----:B--2---:R-:W-:-:S03]  /*16980*/  VIADD R4, R4, 0xfffffdcf ;  /* 0xfffffdcf04047836 */ /* 0x004fc60000000000 */
[----:B------:R-:W2:Y:S02]  /*16990*/  LDL.LU.64 R90, [R1+0x118] ;  /* 0x00011800015a7983 */ /* 0x000ea40000300a00 */
[----:B------:R-:W-:Y:S01]  /*169a0*/  ISETP.GE.U32.AND P4, PT, R4, 0x7ffffd50, PT ;  /* 0x7ffffd500400780c */ /* 0x000fe20003f86070 */
[----:B-1----:R-:W-:Y:S01]  /*169b0*/  VIADD R4, R6, 0xfffffdcd ;  /* 0xfffffdcd06047836 */ /* 0x002fe20000000000 */
[----:B------:R-:W2:Y:S01]  /*169c0*/  LDL.LU.64 R70, [R1+0x120] ;  /* 0x0001200001467983 */ /* 0x000ea20000300a00 */
[----:B------:R-:W1:Y:S03]  /*169d0*/  LDC R6, c[0x0][0x3a0] ;  /* 0x0000e800ff067b82 */ /* 0x000e660000000800 */
[----:B------:R-:W-:Y:S01]  /*169e0*/  ISETP.GE.U32.AND P1, PT, R4, 0x7ffffd4e, PT ;  /* 0x7ffffd4e0400780c */ /* 0x000fe20003f26070 */
[----:B------:R-:W2:Y:S04]  /*169f0*/  LDL.LU.64 R86, [R1+0x128] ;  /* 0x0001280001567983 */ /* 0x000ea80000300a00 */
[----:B------:R-:W1:Y:S01]  /*16a00*/  LDC R4, c[0x0][0x3a0] ;  /* 0x0000e800ff047b82 */ /* 0x000e620000000800 */
[----:B----4-:R-:W-:Y:S01]  /*16a10*/  VIADD R5, R5, 0xfffffdce ;  /* 0xfffffdce05057836 */ /* 0x010fe20000000000 */
[----:B------:R-:W-:Y:S04]  /*16a20*/  LDGSTS.E [R134+0xc0], desc[UR22][R32.64], !P4 ;  /* 0x000c000020867fae */ /* 0x000fe8000e1a1016 */
[----:B------:R-:W-:Y:S01]  /*16a30*/  ISETP.GE.U32.AND P3, PT, R5, 0x7ffffd4f, PT ;  /* 0x7ffffd4f0500780c */ /* 0x000fe20003f66070 */
[----:B------:R-:W4:Y:S01]  /*16a40*/  LDL.LU.64 R102, [R1+0x130] ;  /* 0x0001300001667983 */ /* 0x000f220000300a00 */
[----:B------:R-:W1:Y:S03]  /*16a50*/  LDC R5, c[0x0][0x3a0] ;  /* 0x0000e800ff057b82 */ /* 0x000e660000000800 */
[----:B------:R-:W2:Y:S04]  /*16a60*/  LDL.LU.64 R94, [R1+0x138] ;  /* 0x00013800015e7983 */ /* 0x000ea80000300a00 */
[----:B------:R-:W2:Y:S04]  /*16a70*/  LDL.LU.64 R98, [R1+0x3a8] ;  /* 0x0003a80001627983 */ /* 0x000ea80000300a00 */
[----:B------:R-:W-:Y:S04]  /*16a80*/  LDGSTS.E [R134+0xc4], desc[UR22][R30.64], !P3 ;  /* 0x000c40001e867fae */ /* 0x000fe8000d9a1016 */
[----:B------:R-:W-:Y:S01]  /*16a90*/  LDGSTS.E [R134+0xc8], desc[UR22][R28.64], !P1 ;  /* 0x000c80001c867fae */ /* 0x000fe2000c9a1016 */
[----:B-1----:R-:W-:-:S03]  /*16aa0*/  VIADD R4, R4, 0xfffffdcc ;  /* 0xfffffdcc04047836 */ /* 0x002fc60000000000 */
[----:B------:R-:W2:Y:S02]  /*16ab0*/  LDL.LU.64 R234, [R1+0x3a0] ;  /* 0x0003a00001ea7983 */ /* 0x000ea40000300a00 */
[----:B------:R-:W-:Y:S01]  /*16ac0*/  ISETP.GE.U32.AND P4, PT, R4, 0x7ffffd4d, PT ;  /* 0x7ffffd4d0400780c */ /* 0x000fe20003f86070 */
[----:B------:R-:W-:Y:S01]  /*16ad0*/  VIADD R4, R6, 0xfffffdca ;  /* 0xfffffdca06047836 */ /* 0x000fe20000000000 */
[----:B------:R-:W2:Y:S01]  /*16ae0*/  LDL.LU.64 R106, [R1+0x398] ;  /* 0x00039800016a7983 */ /* 0x000ea20000300a00 */
[----:B------:R-:W1:Y:S03]  /*16af0*/  LDC R6, c[0x0][0x3a0] ;  /* 0x0000e800ff067b82 */ /* 0x000e660000000800 */
[----:B------:R-:W-:Y:S01]  /*16b00*/  ISETP.GE.U32.AND P1, PT, R4, 0x7ffffd4b, PT ;  /* 0x7ffffd4b0400780c */ /* 0x000fe20003f26070 */
[----:B------:R-:W-:Y:S01]  /*16b10*/  VIADD R5, R5, 0xfffffdcb ;  /* 0xfffffdcb05057836 */ /* 0x000fe20000000000 */
[----:B------:R-:W2:Y:S03]  /*16b20*/  LDL.LU.64 R110, [R1+0x390] ;  /* 0x00039000016e7983 */ /* 0x000ea60000300a00 */
[----:B------:R-:W1:Y:S01]  /*16b30*/  LDC R4, c[0x0][0x3a0] ;  /* 0x0000e800ff047b82 */ /* 0x000e620000000800 */
[----:B------:R-:W-:Y:S01]  /*16b40*/  ISETP.GE.U32.AND P3, PT, R5, 0x7ffffd4c, PT ;  /* 0x7ffffd4c0500780c */ /* 0x000fe20003f66070 */
[----:B------:R-:W-:Y:S04]  /*16b50*/  LDGSTS.E [R134+0xcc], desc[UR22][R26.64], !P4 ;  /* 0x000cc0001a867fae */ /* 0x000fe8000e1a1016 */
[----:B------:R-:W2:Y:S02]  /*16b60*/  LDL.LU.64 R226, [R1+0x388] ;  /* 0x0003880001e27983 */ /* 0x000ea40000300a00 */
[----:B------:R-:W1:Y:S02]  /*16b70*/  LDC R5, c[0x0][0x3a0] ;  /* 0x0000e800ff057b82 */ /* 0x000e640000000800 */
[----:B------:R-:W2:Y:S04]  /*16b80*/  LDL.LU.64 R228, [R1+0x380] ;  /* 0x0003800001e47983 */ /* 0x000ea80000300a00 */
[----:B------:R-:W-:Y:S04]  /*16b90*/  LDGSTS.E [R134+0xd0], desc[UR22][R24.64], !P3 ;  /* 0x000d000018867fae */ /* 0x000fe8000d9a1016 */
[----:B------:R-:W-:Y:S04]  /*16ba0*/  LDGSTS.E [R134+0xd4], desc[UR22][R22.64], !P1 ;  /* 0x000d400016867fae */ /* 0x000fe8000c9a1016 */
[----:B------:R-:W2:Y:S01]  /*16bb0*/  LDL.LU.64 R232, [R1+0x378] ;  /* 0x0003780001e87983 */ /* 0x000ea20000300a00 */
[----:B-1----:R-:W-:-:S03]  /*16bc0*/  IADD3 R4, PT, PT, R4, -0x237, RZ ;  /* 0xfffffdc904047810 */ /* 0x002fc60007ffe0ff */
[----:B------:R-:W2:Y:S01]  /*16bd0*/  LDL.LU.64 R220, [R1+0x370] ;  /* 0x0003700001dc7983 */ /* 0x000ea20000300a00 */
[----:B------:R-:W-:Y:S01]  /*16be0*/  ISETP.GE.U32.AND P4, PT, R4, 0x7ffffd4a, PT ;  /* 0x7ffffd4a0400780c */ /* 0x000fe20003f86070 */
[----:B------:R-:W-:Y:S02]  /*16bf0*/  VIADD R4, R6, 0xfffffdc7 ;  /* 0xfffffdc706047836 */ /* 0x000fe40000000000 */
[----:B------:R-:W2:Y:S01]  /*16c00*/  LDL.LU.64 R222, [R1+0x368] ;  /* 0x0003680001de7983 */ /* 0x000ea20000300a00 */
[----:B------:R-:W1:Y:S02]  /*16c10*/  LDC R6, c[0x0][0x3a0] ;  /* 0x0000e800ff067b82 */ /* 0x000e640000000800 */
[----:B------:R-:W-:-:S06]  /*16c20*/  ISETP.GE.U32.AND P1, PT, R4, 0x7ffffd48, PT ;  /* 0x7ffffd480400780c */ /* 0x000fcc0003f26070 */
[----:B------:R-:W1:Y:S01]  /*16c30*/  LDC R4, c[0x0][0x3a0] ;  /* 0x0000e800ff047b82 */ /* 0x000e620000000800 */
[----:B------:R-:W-:Y:S01]  /*16c40*/  VIADD R5, R5, 0xfffffdc8 ;  /* 0xfffffdc805057836 */ /* 0x000fe20000000000 */
[----:B------:R-:W-:Y:S04]  /*16c50*/  LDGSTS.E [R134+0xd8], desc[UR22][R20.64], !P4 ;  /* 0x000d800014867fae */ /* 0x000fe8000e1a1016 */
[----:B------:R-:W-:Y:S02]  /*16c60*/  ISETP.GE.U32.AND P3, PT, R5, 0x7ffffd49, PT ;  /* 0x7ffffd490500780c */ /* 0x000fe40003f66070 */
[----:B------:R-:W1:Y:S11]  /*16c70*/  LDC R5, c[0x0][0x3a0] ;  /* 0x0000e800ff057b82 */ /* 0x000e760000000800 */
[----:B------:R-:W-:Y:S04]  /*16c80*/  LDGSTS.E [R134+0xdc], desc[UR22][R16.64], !P3 ;  /* 0x000dc00010867fae */ /* 0x000fe8000d9a1016 */
[----:B------:R-:W-:Y:S01]  /*16c90*/  LDGSTS.E [R134+0xe0], desc[UR22][R12.64], !P1 ;  /* 0x000e00000c867fae */ /* 0x000fe2000c9a1016 */
[----:B-1----:R-:W-:-:S05]  /*16ca0*/  VIADD R4, R4, 0xfffffdc6 ;  /* 0xfffffdc604047836 */ /* 0x002fca0000000000 */
[----:B------:R-:W-:Y:S01]  /*16cb0*/  ISETP.GE.U32.AND P4, PT, R4, 0x7ffffd47, PT ;  /* 0x7ffffd470400780c */ /* 0x000fe20003f86070 */
[----:B------:R-:W-:Y:S01]  /*16cc0*/  VIADD R4, R6, 0xfffffdc4 ;  /* 0xfffffdc406047836 */ /* 0x000fe20000000000 */
[----:B------:R-:W-:-:S04]  /*16cd0*/  IADD3 R5, PT, PT, R5, -0x23b, RZ ;  /* 0xfffffdc505057810 */ /* 0x000fc80007ffe0ff */
[----:B------:R-:W-:Y:S02]  /*16ce0*/  ISETP.GE.U32.AND P1, PT, R4, 0x7ffffd45, PT ;  /* 0x7ffffd450400780c */ /* 0x000fe40003f26070 */
[-C--:B------:R-:W-:Y:S02]  /*16cf0*/  IADD3 R4, P5, PT, R14, R132.reuse, RZ ;  /* 0x000000840e047210 */ /* 0x080fe40007fbe0ff */
[----:B------:R-:W-:Y:S01]  /*16d00*/  ISETP.GE.U32.AND P3, PT, R5, 0x7ffffd46, PT ;  /* 0x7ffffd460500780c */ /* 0x000fe20003f66070 */
[----:B------:R-:W1:Y:S02]  /*16d10*/  LDC R14, c[0x0][0x3a0] ;  /* 0x0000e800ff0e7b82 */ /* 0x000e640000000800 */
[----:B------:R-:W-:Y:S01]  /*16d20*/  IMAD.X R5, R15, 0x1, R133, P5 ;  /* 0x000000010f057824 */ /* 0x000fe200028e0685 */
[----:B------:R-:W-:Y:S09]  /*16d30*/  LDGSTS.E [R134+0xe4], desc[UR22][R8.64], !P4 ;  /* 0x000e400008867fae */ /* 0x000ff2000e1a1016 */
[----:B------:R-:W-:Y:S01]  /*16d40*/  LDGSTS.E [R134+0xe8], desc[UR22][R4.64], !P3 ;  /* 0x000e800004867fae */ /* 0x000fe2000d9a1016 */
[----:B------:R-:W-:-:S02]  /*16d50*/  IADD3 R6, P5, PT, R10, R132, RZ ;  /* 0x000000840a067210 */ /* 0x000fc40007fbe0ff */
[----:B------:R-:W1:Y:S03]  /*16d60*/  LDC R10, c[0x0][0x3a0] ;  /* 0x0000e800ff0a7b82 */ /* 0x000e660000000800 */
[----:B------:R-:W-:-:S05]  /*16d70*/  IMAD.X R7, R11, 0x1, R133, P5 ;  /* 0x000000010b077824 */ /* 0x000fca00028e0685 */
[----:B------:R-:W3:Y:S01]  /*16d80*/  LDC R11, c[0x0][0x3a0] ;  /* 0x0000e800ff0b7b82 */ /* 0x000ee20000000800 */
[----:B------:R-:W-:Y:S01]  /*16d90*/  LDGSTS.E [R134+0xec], desc[UR22][R6.64], !P1 ;  /* 0x000ec00006867fae */ /* 0x000fe2000c9a1016 */
[----:B-1----:R-:W-:-:S05]  /*16da0*/  VIADD R10, R10, 0xfffffdc3 ;  /* 0xfffffdc30a0a7836 */ /* 0x002fca0000000000 */
[----:B------:R-:W-:Y:S02]  /*16db0*/  ISETP.GE.U32.AND P4, PT, R10, 0x7ffffd44, PT ;  /* 0x7ffffd440a00780c */ /* 0x000fe40003f86070 */
[----:B------:R-:W-:Y:S01]  /*16dc0*/  IADD3 R10, PT, PT, R14, -0x23f, RZ ;  /* 0xfffffdc10e0a7810 */ /* 0x000fe20007ffe0ff */
[----:B---3--:R-:W-:-:S03]  /*16dd0*/  VIADD R11, R11, 0xfffffdc2 ;  /* 0xfffffdc20b0b7836 */ /* 0x008fc60000000000 */
[----:B------:R-:W-:Y:S02]  /*16de0*/  ISETP.GE.U32.AND P1, PT, R10, 0x7ffffd42, PT ;  /* 0x7ffffd420a00780c */ /* 0x000fe40003f26070 */
[-C--:B------:R-:W-:Y:S02]  /*16df0*/  IADD3 R10, P5, PT, R42, R132.reuse, RZ ;  /* 0x000000842a0a7210 */ /* 0x080fe40007fbe0ff */
[----:B------:R-:W-:Y:S01]  /*16e00*/  ISETP.GE.U32.AND P3, PT, R11, 0x7ffffd43, PT ;  /* 0x7ffffd430b00780c */ /* 0x000fe20003f66070 */
[----:B------:R-:W1:Y:S02]  /*16e10*/  LDC R42, c[0x0][0x3a0] ;  /* 0x0000e800ff2a7b82 */ /* 0x000e640000000800 */
[----:B------:R-:W-:Y:S01]  /*16e20*/  IMAD.X R11, R43, 0x1, R133, P5 ;  /* 0x000000012b0b7824 */ /* 0x000fe200028e0685 */
[----:B------:R-:W-:-:S04]  /*16e30*/  IADD3 R14, P5, PT, R18, R132, RZ ;  /* 0x00000084120e7210 */ /* 0x000fc80007fbe0ff */
[----:B------:R-:W-:Y:S01]  /*16e40*/  LDGSTS.E [R134+0xf0], desc[UR22][R10.64], !P4 ;  /* 0x000f00000a867fae */ /* 0x000fe2000e1a1016 */
[--C-:B------:R-:W-:Y:S01]  /*16e50*/  IMAD.X R15, R19, 0x1, R133.reuse, P5 ;  /* 0x00000001130f7824 */ /* 0x100fe200028e0685 */
[----:B------:R-:W-:Y:S02]  /*16e60*/  IADD3 R18, P5, PT, R38, R132, RZ ;  /* 0x0000008426127210 */ /* 0x000fe40007fbe0ff */
[----:B------:R-:W3:Y:S02]  /*16e70*/  LDC R38, c[0x0][0x3a0] ;  /* 0x0000e800ff267b82 */ /* 0x000ee40000000800 */
[----:B------:R-:W-:Y:S01]  /*16e80*/  LDGSTS.E [R134+0xf4], desc[UR22][R14.64], !P3 ;  /* 0x000f40000e867fae */ /* 0x000fe2000d9a1016 */
[----:B------:R-:W-:-:S05]  /*16e90*/  IMAD.X R19, R39, 0x1, R133, P5 ;  /* 0x0000000127137824 */ /* 0x000fca00028e0685 */
[----:B------:R-:W4:Y:S01]  /*16ea0*/  LDC R39, c[0x0][0x3a0] ;  /* 0x0000e800ff277b82 */ /* 0x000f220000000800 */
[----:B------:R-:W-:Y:S01]  /*16eb0*/  LDGSTS.E [R134+0xf8], desc[UR22][R18.64], !P1 ;  /* 0x000f800012867fae */ /* 0x000fe2000c9a1016 */
[----:B---3--:R-:W-:-:S05]  /*16ec0*/  VIADD R38, R38, 0xfffffdc0 ;  /* 0xfffffdc026267836 */ /* 0x008fca0000000000 */
[----:B------:R-:W-:Y:S01]  /*16ed0*/  ISETP.GE.U32.AND P4, PT, R38, 0x7ffffd41, PT ;  /* 0x7ffffd412600780c */ /* 0x000fe20003f86070 */
[----:B-1----:R-:W-:Y:S02]  /*16ee0*/  VIADD R38, R42, 0xfffffdbe ;  /* 0xfffffdbe2a267836 */ /* 0x002fe40000000000 */
[----:B----4-:R-:W-:-:S03]  /*16ef0*/  VIADD R39, R39, 0xfffffdbf ;  /* 0xfffffdbf27277836 */ /* 0x010fc60000000000 */
[----:B------:R-:W-:Y:S02]  /*16f00*/  ISETP.GE.U32.AND P1, PT, R38, 0x7ffffd3f, PT ;  /* 0x7ffffd3f2600780c */ /* 0x000fe40003f26070 */
[-C--:B------:R-:W-:Y:S02]  /*16f10*/  IADD3 R38, P5, PT, R54, R132.reuse, RZ ;  /* 0x0000008436267210 */ /* 0x080fe40007fbe0ff */
[----:B------:R-:W-:Y:S01]  /*16f20*/  ISETP.GE.U32.AND P3, PT, R39, 0x7ffffd40, PT ;  /* 0x7ffffd402700780c */ /* 0x000fe20003f66070 */
[----:B------:R-:W1:Y:S01]  /*16f30*/  LDC R54, c[0x0][0x3a0] ;  /* 0x0000e800ff367b82 */ /* 0x000e620000000800 */
[----:B------:R-:W-:Y:S02]  /*16f40*/  IADD3.X R39, PT, PT, R55, R133, RZ, P5, !PT ;  /* 0x0000008537277210 */ /* 0x000fe40002ffe4ff */
[----:B------:R-:W-:-:S03]  /*16f50*/  IADD3 R42, P5, PT, R46, R132, RZ ;  /* 0x000000842e2a7210 */ /* 0x000fc60007fbe0ff */
[----:B------:R-:W-:Y:S02]  /*16f60*/  LDGSTS.E [R134+0xfc], desc[UR22][R38.64], !P4 ;  /* 0x000fc00026867fae */ /* 0x000fe4000e1a1016 */
        /* <DEDUP_REMOVED lines=14> */
[----:B------:R-:W1:Y:S02]  /*17050*/  LDC R66, c[0x0][0x3a0] ;  /* 0x0000e800ff427b82 */ /* 0x000e640000000800 */
[----:B------:R-:W-:Y:S01]  /*17060*/  IMAD.X R51, R67, 0x1, R133, P5 ;  /* 0x0000000143337824 */ /* 0x000fe200028e0685 */
[----:B------:R-:W-:-:S04]  /*17070*/  IADD3 R54, P5, PT, R58, R132, RZ ;  /* 0x000000843a367210 */ /* 0x000fc80007fbe0ff */
[----:B------:R-:W-:Y:S01]  /*17080*/  IADD3.X R55, PT, PT, R59, R133, RZ, P5, !PT ;  /* 0x000000853b377210 */ /* 0x000fe20002ffe4ff */
[----:B------:R-:W-:Y:S01]  /*17090*/  LDGSTS.E [R134+0x108], desc[UR22][R50.64], !P4 ;  /* 0x0010800032867fae */ /* 0x000fe2000e1a1016 */
[----:B------:R-:W-:Y:S02]  /*170a0*/  IADD3 R58, P5, PT, R62, R132, RZ ;  /* 0x000000843e3a7210 */ /* 0x000fe40007fbe0ff */
[----:B------:R-:W3:Y:S01]  /*170b0*/  LDC R62, c[0x0][0x3a0] ;  /* 0x0000e800ff3e7b82 */ /* 0x000ee20000000800 */
[----:B------:R-:W-:Y:S02]  /*170c0*/  LDGSTS.E [R134+0x10c], desc[UR22][R54.64], !P3 ;  /* 0x0010c00036867fae */ /* 0x000fe4000d9a1016 */
        /* <DEDUP_REMOVED lines=8> */
[-C--:B--2---:R-:W-:Y:S02]  /*17150*/  IADD3 R62, P5, PT, R90, R132.reuse, RZ ;  /* 0x000000845a3e7210 */ /* 0x084fe40007fbe0ff */
[----:B------:R-:W-:Y:S01]  /*17160*/  ISETP.GE.U32.AND P3, PT, R63, 0x7ffffd3a, PT ;  /* 0x7ffffd3a3f00780c */ /* 0x000fe20003f66070 */
[----:B------:R-:W1:Y:S02]  /*17170*/  LDC R90, c[0x0][0x3a0] ;  /* 0x0000e800ff5a7b82 */ /* 0x000e640000000800 */
[----:B------:R-:W-:Y:S01]  /*17180*/  IMAD.X R63, R91, 0x1, R133, P5 ;  /* 0x000000015b3f7824 */ /* 0x000fe200028e0685 */
[----:B------:R-:W-:-:S04]  /*17190*/  IADD3 R66, P5, PT, R70, R132, RZ ;  /* 0x0000008446427210 */ /* 0x000fc80007fbe0ff */
[----:B------:R-:W-:Y:S01]  /*171a0*/  LDGSTS.E [R134+0x114], desc[UR22][R62.64], !P4 ;  /* 0x001140003e867fae */ /* 0x000fe2000e1a1016 */
[----:B------:R-:W-:Y:S01]  /*171b0*/  IMAD.X R67, R71, 0x1, R133, P5 ;  /* 0x0000000147437824 */ /* 0x000fe200028e0685 */
[----:B------:R-:W-:Y:S02]  /*171c0*/  IADD3 R70, P5, PT, R86, R132, RZ ;  /* 0x0000008456467210 */ /* 0x000fe40007fbe0ff */
[----:B------:R-:W2:Y:S02]  /*171d0*/  LDC R86, c[0x0][0x3a0] ;  /* 0x0000e800ff567b82 */ /* 0x000ea40000000800 */
[----:B------:R-:W-:Y:S01]  /*171e0*/  IADD3.X R71, PT, PT, R87, R133, RZ, P5, !PT ;  /* 0x0000008557477210 */ /* 0x000fe20002ffe4ff */
[----:B------:R-:W-:Y:S04]  /*171f0*/  LDGSTS.E [R134+0x118], desc[UR22][R66.64], !P3 ;  /* 0x0011800042867fae */ /* 0x000fe8000d9a1016 */
[----:B------:R-:W-:Y:S01]  /*17200*/  LDGSTS.E [R134+0x11c], desc[UR22][R70.64], !P1 ;  /* 0x0011c00046867fae */ /* 0x000fe2000c9a1016 */
[----:B------:R-:W3:Y:S01]  /*17210*/  LDC R87, c[0x0][0x3a0] ;  /* 0x0000e800ff577b82 */ /* 0x000ee20000000800 */
[----:B--2---:R-:W-:-:S05]  /*17220*/  VIADD R86, R86, 0xfffffdb7 ;  /* 0xfffffdb756567836 */ /* 0x004fca0000000000 */
[----:B------:R-:W-:Y:S01]  /*17230*/  ISETP.GE.U32.AND P4, PT, R86, 0x7ffffd38, PT ;  /* 0x7ffffd385600780c */ /* 0x000fe20003f86070 */
[----:B-1----:R-:W-:Y:S02]  /*17240*/  VIADD R86, R90, 0xfffffdb5 ;  /* 0xfffffdb55a567836 */ /* 0x002fe40000000000 */
        /* <DEDUP_REMOVED lines=10> */
[----:B------:R-:W2:Y:S02]  /*172f0*/  LDC R98, c[0x0][0x3a0] ;  /* 0x0000e800ff627b82 */ /* 0x000ea40000000800 */
[----:B------:R-:W-:Y:S01]  /*17300*/  LDGSTS.E [R134+0x124], desc[UR22][R90.64], !P3 ;  /* 0x001240005a867fae */ /* 0x000fe2000d9a1016 */
[----:B------:R-:W-:-:S05]  /*17310*/  IMAD.X R95, R99, 0x1, R133, P5 ;  /* 0x00000001635f7824 */ /* 0x000fca00028e0685 */
[----:B------:R-:W3:Y:S01]  /*17320*/  LDC R99, c[0x0][0x3a0] ;  /* 0x0000e800ff637b82 */ /* 0x000ee20000000800 */
[----:B------:R-:W-:Y:S01]  /*17330*/  LDGSTS.E [R134+0x128], desc[UR22][R94.64], !P1 ;  /* 0x001280005e867fae */ /* 0x000fe2000c9a1016 */
[----:B--2---:R-:W-:-:S04]  /*17340*/  IADD3 R98, PT, PT, R98, -0x24c, RZ ;  /* 0xfffffdb462627810 */ /* 0x004fc80007ffe0ff */
[----:B------:R-:W-:Y:S01]  /*17350*/  ISETP.GE.U32.AND P4, PT, R98, 0x7ffffd35, PT ;  /* 0x7ffffd356200780c */ /* 0x000fe20003f86070 */
[----:B-1----:R-:W-:Y:S02]  /*17360*/  VIADD R98, R102, 0xfffffdb2 ;  /* 0xfffffdb266627836 */ /* 0x002fe40000000000 */
[----:B---3--:R-:W-:-:S03]  /*17370*/  VIADD R99, R99, 0xfffffdb3 ;  /* 0xfffffdb363637836 */ /* 0x008fc60000000000 */
[----:B------:R-:W-:Y:S02]  /*17380*/  ISETP.GE.U32.AND P1, PT, R98, 0x7ffffd33, PT ;  /* 0x7ffffd336200780c */ /* 0x000fe40003f26070 */
[----:B------:R-:W-:Y:S02]  /*17390*/  IADD3 R98, P5, PT, R234, R132, RZ ;  /* 0x00000084ea627210 */ /* 0x000fe40007fbe0ff */
[----:B------:R-:W-:-:S03]  /*173a0*/  ISETP.GE.U32.AND P3, PT, R99, 0x7ffffd34, PT ;  /* 0x7ffffd346300780c */ /* 0x000fc60003f66070 */
[----:B------:R-:W-:Y:S02]  /*173b0*/  IMAD.X R99, R235, 0x1, R133, P5 ;  /* 0x00000001eb637824 */ /* 0x000fe400028e0685 */
[----:B------:R-:W2:Y:S01]  /*173c0*/  LDL.LU.64 R234, [R1+0x360] ;  /* 0x0003600001ea7983 */ /* 0x000ea20000300a00 */
[----:B------:R-:W-:-:S03]  /*173d0*/  IADD3 R102, P5, PT, R106, R132, RZ ;  /* 0x000000846a667210 */ /* 0x000fc60007fbe0ff */
[----:B------:R-:W-:Y:S02]  /*173e0*/  LDGSTS.E [R134+0x12c], desc[UR22][R98.64], !P4 ;  /* 0x0012c00062867fae */ /* 0x000fe4000e1a1016 */
[--C-:B------:R-:W-:Y:S01]  /*173f0*/  IMAD.X R103, R107, 0x1, R133.reuse, P5 ;  /* 0x000000016b677824 */ /* 0x100fe200028e0685 */
[----:B------:R-:W-:Y:S02]  /*17400*/  IADD3 R106, P5, PT, R110, R132, RZ ;  /* 0x000000846e6a7210 */ /* 0x000fe40007fbe0ff */
[----:B------:R-:W1:Y:S02]  /*17410*/  LDC R110, c[0x0][0x3a0] ;  /* 0x0000e800ff6e7b82 */ /* 0x000e640000000800 */
[----:B------:R-:W-:Y:S01]  /*17420*/  LDGSTS.E [R134+0x130], desc[UR22][R102.64], !P3 ;  /* 0x0013000066867fae */ /* 0x000fe2000d9a1016 */
[----:B------:R-:W-:-:S05]  /*17430*/  IMAD.X R107, R111, 0x1, R133, P5 ;  /* 0x000000016f6b7824 */ /* 0x000fca00028e0685 */
[----:B------:R-:W3:Y:S01]  /*17440*/  LDC R111, c[0x0][0x3a0] ;  /* 0x0000e800ff6f7b82 */ /* 0x000ee20000000800 */
[----:B------:R-:W-:Y:S01]  /*17450*/  LDGSTS.E [R134+0x134], desc[UR22][R106.64], !P1 ;  /* 0x001340006a867fae */ /* 0x000fe2000c9a1016 */
[----:B-1----:R-:W-:-:S05]  /*17460*/  VIADD R110, R110, 0xfffffdb1 ;  /* 0xfffffdb16e6e7836 */ /* 0x002fca0000000000 */
[----:B------:R-:W-:Y:S01]  /*17470*/  ISETP.GE.U32.AND P4, PT, R110, 0x7ffffd32, PT ;  /* 0x7ffffd326e00780c */ /* 0x000fe20003f86070 */
[----:B------:R-:W-:Y:S01]  /*17480*/  VIADD R110, R143, 0xfffffdaf ;  /* 0xfffffdaf8f6e7836 */ /* 0x000fe20000000000 */
[----:B---3--:R-:W-:Y:S01]  /*17490*/  IADD3 R111, PT, PT, R111, -0x250, RZ ;  /* 0xfffffdb06f6f7810 */ /* 0x008fe20007ffe0ff */
[----:B------:R-:W1:Y:S03]  /*174a0*/  LDC R143, c[0x0][0x3a0] ;  /* 0x0000e800ff8f7b82 */ /* 0x000e660000000800 */
[----:B------:R-:W-:Y:S02]  /*174b0*/  ISETP.GE.U32.AND P1, PT, R110, 0x7ffffd30, PT ;  /* 0x7ffffd306e00780c */ /* 0x000fe40003f26070 */
[----:B------:R-:W-:Y:S02]  /*174c0*/  IADD3 R110, P5, PT, R226, R132, RZ ;  /* 0x00000084e26e7210 */ /* 0x000fe40007fbe0ff */
[----:B------:R-:W-:-:S03]  /*174d0*/  ISETP.GE.U32.AND P3, PT, R111, 0x7ffffd31, PT ;  /* 0x7ffffd316f00780c */ /* 0x000fc60003f66070 */
[----:B------:R-:W-:Y:S01]  /*174e0*/  IMAD.X R111, R227, 0x1, R133, P5 ;  /* 0x00000001e36f7824 */ /* 0x000fe200028e0685 */
[----:B------:R-:W-:-:S04]  /*174f0*/  IADD3 R156, P5, PT, R228, R132, RZ ;  /* 0x00000084e49c7210 */ /* 0x000fc80007fbe0ff */
[----:B------:R-:W-:Y:S01]  /*17500*/  LDGSTS.E [R134+0x138], desc[UR22][R110.64], !P4 ;  /* 0x001380006e867fae */ /* 0x000fe2000e1a1016 */
[----:B------:R-:W-:Y:S01]  /*17510*/  IMAD.X R157, R229, 0x1, R133, P5 ;  /* 0x00000001e59d7824 */ /* 0x000fe200028e0685 */
[----:B------:R-:W-:-:S04]  /*17520*/  IADD3 R154, P5, PT, R232, R132, RZ ;  /* 0x00000084e89a7210 */ /* 0x000fc80007fbe0ff */
[----:B------:R-:W-:Y:S01]  /*17530*/  LDGSTS.E [R134+0x13c], desc[UR22][R156.64], !P3 ;  /* 0x0013c0009c867fae */ /* 0x000fe2000d9a1016 */
[----:B------:R-:W-:-:S03]  /*17540*/  IMAD.X R155, R233, 0x1, R133, P5 ;  /* 0x00000001e99b7824 */ /* 0x000fc600028e0685 */
[----:B------:R-:W-:Y:S04]  /*17550*/  STL.64 [R1+0xb0], R156 ;  /* 0x0000b09c01007387 */ /* 0x000fe80000100a00 */
[----:B------:R3:W-:Y:S04]  /*17560*/  STL.64 [R1+0xb8], R154 ;  /* 0x0000b89a01007387 */ /* 0x0007e80000100a00 */
[----:B------:R3:W-:Y:S04]  /*17570*/  LDGSTS.E [R134+0x140], desc[UR22][R154.64], !P1 ;  /* 0x001400009a867fae */ /* 0x0007e8000c9a1016 */
[----:B------:R-:W4:Y:S04]  /*17580*/  LDL.LU.64 R226, [R1+0x358] ;  /* 0x0003580001e27983 */ /* 0x000f280000300a00 */
[----:B------:R-:W4:Y:S01]  /*17590*/  LDL.LU.64 R228, [R1+0x350] ;  /* 0x0003500001e47983 */ /* 0x000f220000300a00 */
[----:B---3--:R-:W3:Y:S03]  /*175a0*/  LDC R154, c[0x0][0x3a0] ;  /* 0x0000e800ff9a7b82 */ /* 0x008ee60000000800 */
[----:B------:R-:W4:Y:S05]  /*175b0*/  LDL.LU.64 R232, [R1+0x348] ;  /* 0x0003480001e87983 */ /* 0x000f2a0000300a00 */
[----:B------:R-:W3:Y:S01]  /*175c0*/  LDC R155, c[0x0][0x3a0] ;  /* 0x0000e800ff9b7b82 */ /* 0x000ee20000000800 */
[----:B------:R-:W-:-:S05]  /*175d0*/  IADD3 R166, P5, PT, R220, R132, RZ ;  /* 0x00000084dca67210 */ /* 0x000fca0007fbe0ff */
[--C-:B------:R-:W-:Y:S01]  /*175e0*/  IMAD.X R167, R221, 0x1, R133.reuse, P5 ;  /* 0x00000001dda77824 */ /* 0x100fe200028e0685 */
[----:B------:R-:W-:Y:S01]  /*175f0*/  IADD3 R156, P5, PT, R222, R132, RZ ;  /* 0x00000084de9c7210 */ /* 0x000fe20007fbe0ff */
[----:B-1----:R-:W-:Y:S02]  /*17600*/  VIADD R143, R143, 0xfffffdae ;  /* 0xfffffdae8f8f7836 */ /* 0x002fe40000000000 */
[----:B---3--:R-:W-:Y:S02]  /*17610*/  VIADD R154, R154, 0xfffffdad ;  /* 0xfffffdad9a9a7836 */ /* 0x008fe40000000000 */
[----:B------:R-:W-:-:S03]  /*17620*/  IMAD.X R157, R223, 0x1, R133, P5 ;  /* 0x00000001df9d7824 */ /* 0x000fc600028e0685 */
[----:B------:R-:W-:Y:S02]  /*17630*/  ISETP.GE.U32.AND P3, PT, R154, 0x7ffffd2e, PT ;  /* 0x7ffffd2e9a00780c */ /* 0x000fe40003f66070 */
[----:B------:R-:W-:Y:S02]  /*17640*/  ISETP.GE.U32.AND P4, PT, R143, 0x7ffffd2f, PT ;  /* 0x7ffffd2f8f00780c */ /* 0x000fe40003f86070 */
[----:B------:R-:W-:Y:S01]  /*17650*/  IADD3 R143, PT, PT, R155, -0x254, RZ ;  /* 0xfffffdac9b8f7810 */ /* 0x000fe20007ffe0ff */
[----:B------:R-:W-:Y:S04]  /*17660*/  STL.64 [R1+0xc0], R166 ;  /* 0x0000c0a601007387 */ /* 0x000fe80000100a00 */
[----:B------:R-:W-:Y:S01]  /*17670*/  STL.64 [R1+0xc8], R156 ;  /* 0x0000c89c01007387 */ /* 0x000fe20000100a00 */
[----:B--2---:R-:W-:-:S05]  /*17680*/  IADD3 R154, P5, PT, R234, R132, RZ ;  /* 0x00000084ea9a7210 */ /* 0x004fca0007fbe0ff */
[----:B------:R-:W-:Y:S01]  /*17690*/  LDGSTS.E [R134+0x144], desc[UR22][R166.64], !P4 ;  /* 0x00144000a6867fae */ /* 0x000fe2000e1a1016 */
[----:B------:R-:W-:Y:S01]  /*176a0*/  IMAD.X R155, R235, 0x1, R133, P5 ;  /* 0x00000001eb9b7824 */ /* 0x000fe200028e0685 */
[----:B------:R-:W-:Y:S02]  /*176b0*/  ISETP.GE.U32.AND P1, PT, R143, 0x7ffffd2d, PT ;  /* 0x7ffffd2d8f00780c */ /* 0x000fe40003f26070 */
[----:B------:R-:W-:Y:S01]  /*176c0*/  LDGSTS.E [R134+0x148], desc[UR22][R156.64], !P3 ;  /* 0x001480009c867fae */ /* 0x000fe2000d9a1016 */
[----:B------:R-:W1:Y:S03]  /*176d0*/  LDC R143, c[0x0][0x3a0] ;  /* 0x0000e800ff8f7b82 */ /* 0x000e660000000800 */
[----:B------:R2:W-:Y:S04]  /*176e0*/  STL.64 [R1+0xd0], R154 ;  /* 0x0000d09a01007387 */ /* 0x0005e80000100a00 */
[----:B------:R-:W3:Y:S04]  /*176f0*/  LDL.LU.64 R220, [R1+0x340] ;  /* 0x0003400001dc7983 */ /* 0x000ee80000300a00 */
[----:B------:R-:W3:Y:S04]  /*17700*/  LDL.LU.64 R222, [R1+0x338] ;  /* 0x0003380001de7983 */ /* 0x000ee80000300a00 */
[----:B------:R-:W3:Y:S04]  /*17710*/  LDL.LU.64 R234, [R1+0x330] ;  /* 0x0003300001ea7983 */ /* 0x000ee80000300a00 */
[----:B------:R2:W-:Y:S02]  /*17720*/  LDGSTS.E [R134+0x14c], desc[UR22][R154.64], !P1 ;  /* 0x0014c0009a867fae */ /* 0x0005e4000c9a1016 */
[----:B--2---:R-:W2:Y:S08]  /*17730*/  LDC R154, c[0x0][0x3a0] ;  /* 0x0000e800ff9a7b82 */ /* 0x004eb00000000800 */
[----:B------:R-:W4:Y:S01]  /*17740*/  LDC R155, c[0x0][0x3a0] ;  /* 0x0000e800ff9b7b82 */ /* 0x000f220000000800 */
[----:B-1----:R-:W-:-:S05]  /*17750*/  VIADD R143, R143, 0xfffffdab ;  /* 0xfffffdab8f8f7836 */ /* 0x002fca0000000000 */
[----:B------:R-:W-:Y:S01]  /*17760*/  ISETP.GE.U32.AND P4, PT, R143, 0x7ffffd2c, PT ;  /* 0x7ffffd2c8f00780c */ /* 0x000fe20003f86070 */
[----:B--2---:R-:W-:Y:S02]  /*17770*/  VIADD R154, R154, 0xfffffdaa ;  /* 0xfffffdaa9a9a7836 */ /* 0x004fe40000000000 */
[----:B----4-:R-:W-:Y:S01]  /*17780*/  VIADD R143, R155, 0xfffffda9 ;  /* 0xfffffda99b8f7836 */ /* 0x010fe20000000000 */
[----:B------:R-:W-:-:S04]  /*17790*/  IADD3 R166, P5, PT, R226, R132, RZ ;  /* 0x00000084e2a67210 */ /* 0x000fc80007fbe0ff */
[----:B------:R-:W-:Y:S02]  /*177a0*/  IADD3.X R167, PT, PT, R227, R133, RZ, P5, !PT ;  /* 0x00000085e3a77210 */ /* 0x000fe40002ffe4ff */
[-C--:B------:R-:W-:Y:S02]  /*177b0*/  IADD3 R156, P5, PT, R228, R132.reuse, RZ ;  /* 0x00000084e49c7210 */ /* 0x080fe40007fbe0ff */
[----:B------:R-:W-:Y:S01]  /*177c0*/  ISETP.GE.U32.AND P3, PT, R154, 0x7ffffd2b, PT ;  /* 0x7ffffd2b9a00780c */ /* 0x000fe20003f66070 */
[----:B------:R-:W-:Y:S01]  /*177d0*/  LDGSTS.E [R134+0x150], desc[UR22][R166.64], !P4 ;  /* 0x00150000a6867fae */ /* 0x000fe2000e1a1016 */
[----:B------:R-:W-:Y:S01]  /*177e0*/  ISETP.GE.U32.AND P1, PT, R143, 0x7ffffd2a, PT ;  /* 0x7ffffd2a8f00780c */ /* 0x000fe20003f26070 */
[--C-:B------:R-:W-:Y:S01]  /*177f0*/  IMAD.X R157, R229, 0x1, R133.reuse, P5 ;  /* 0x00000001e59d7824 */ /* 0x100fe200028e0685 */
[----:B------:R-:W-:Y:S01]  /*17800*/  IADD3 R154, P5, PT, R232, R132, RZ ;  /* 0x00000084e89a7210 */ /* 0x000fe20007fbe0ff */
[----:B------:R-:W-:Y:S01]  /*17810*/  STL.64 [R1+0xd8], R166 ;  /* 0x0000d8a601007387 */ /* 0x000fe20000100a00 */
[----:B------:R-:W1:Y:S03]  /*17820*/  LDC R143, c[0x0][0x3a0] ;  /* 0x0000e800ff8f7b82 */ /* 0x000e660000000800 */
[----:B------:R-:W-:Y:S01]  /*17830*/  IMAD.X R155, R233, 0x1, R133, P5 ;  /* 0x00000001e99b7824 */ /* 0x000fe200028e0685 */
[----:B------:R-:W-:Y:S04]  /*17840*/  STL.64 [R1+0xe0], R156 ;  /* 0x0000e09c01007387 */ /* 0x000fe80000100a00 */
[----:B------:R-:W-:Y:S04]  /*17850*/  LDGSTS.E [R134+0x154], desc[UR22][R156.64], !P3 ;  /* 0x001540009c867fae */ /* 0x000fe8000d9a1016 */
[----:B------:R2:W-:Y:S04]  /*17860*/  STL.64 [R1+0xe8], R154 ;  /* 0x0000e89a01007387 */ /* 0x0005e80000100a00 */
[----:B------:R2:W-:Y:S04]  /*17870*/  LDGSTS.E [R134+0x158], desc[UR22][R154.64], !P1 ;  /* 0x001580009a867fae */ /* 0x0005e8000c9a1016 */
[----:B------:R-:W4:Y:S04]  /*17880*/  LDL.LU.64 R226, [R1+0x328] ;  /* 0x0003280001e27983 */ /* 0x000f280000300a00 */
[----:B------:R-:W4:Y:S01]  /*17890*/  LDL.LU.64 R228, [R1+0x320] ;  /* 0x0003200001e47983 */ /* 0x000f220000300a00 */
[----:B--2---:R-:W2:Y:S03]  /*178a0*/  LDC R154, c[0x0][0x3a0] ;  /* 0x0000e800ff9a7b82 */ /* 0x004ea60000000800 */
[----:B------:R-:W4:Y:S05]  /*178b0*/  LDL.LU.64 R232, [R1+0x318] ;  /* 0x0003180001e87983 */ /* 0x000f2a0000300a00 */
[----:B------:R-:W2:Y:S01]  /*178c0*/  LDC R155, c[0x0][0x3a0] ;  /* 0x0000e800ff9b7b82 */ /* 0x000ea20000000800 */
[----:B-1----:R-:W-:-:S05]  /*178d0*/  VIADD R143, R143, 0xfffffda8 ;  /* 0xfffffda88f8f7836 */ /* 0x002fca0000000000 */
[----:B------:R-:W-:Y:S01]  /*178e0*/  ISETP.GE.U32.AND P4, PT, R143, 0x7ffffd29, PT ;  /* 0x7ffffd298f00780c */ /* 0x000fe20003f86070 */
[----:B--2---:R-:W-:-:S05]  /*178f0*/  VIADD R154, R154, 0xfffffda7 ;  /* 0xfffffda79a9a7836 */ /* 0x004fca0000000000 */
[----:B------:R-:W-:Y:S01]  /*17900*/  ISETP.GE.U32.AND P3, PT, R154, 0x7ffffd28, PT ;  /* 0x7ffffd289a00780c */ /* 0x000fe20003f66070 */
[----:B------:R-:W-:Y:S01]  /*17910*/  VIADD R143, R155, 0xfffffda6 ;  /* 0xfffffda69b8f7836 */ /* 0x000fe20000000000 */
[----:B---3--:R-:W-:-:S05]  /*17920*/  IADD3 R166, P5, PT, R220, R132, RZ ;  /* 0x00000084dca67210 */ /* 0x008fca0007fbe0ff */
[----:B------:R-:W-:Y:S01]  /*17930*/  IMAD.X R167, R221, 0x1, R133, P5 ;  /* 0x00000001dda77824 */ /* 0x000fe200028e0685 */
[----:B------:R-:W-:-:S04]  /*17940*/  IADD3 R156, P5, PT, R222, R132, RZ ;  /* 0x00000084de9c7210 */ /* 0x000fc80007fbe0ff */
[----:B------:R-:W-:Y:S01]  /*17950*/  IADD3.X R157, PT, PT, R223, R133, RZ, P5, !PT ;  /* 0x00000085df9d7210 */ /* 0x000fe20002ffe4ff */
[----:B------:R-:W-:Y:S01]  /*17960*/  LDGSTS.E [R134+0x15c], desc[UR22][R166.64], !P4 ;  /* 0x0015c000a6867fae */ /* 0x000fe2000e1a1016 */
[----:B------:R-:W-:-:S03]  /*17970*/  IADD3 R154, P5, PT, R234, R132, RZ ;  /* 0x00000084ea9a7210 */ /* 0x000fc60007fbe0ff */
[----:B------:R-:W-:Y:S02]  /*17980*/  STL.64 [R1+0xf0], R166 ;  /* 0x0000f0a601007387 */ /* 0x000fe40000100a00 */
[----:B------:R-:W-:Y:S02]  /*17990*/  IMAD.X R155, R235, 0x1, R133, P5 ;  /* 0x00000001eb9b7824 */ /* 0x000fe400028e0685 */
[----:B------:R-:W-:Y:S04]  /*179a0*/  STL.64 [R1+0xf8], R156 ;  /* 0x0000f89c01007387 */ /* 0x000fe80000100a00 */
[----:B------:R1:W-:Y:S04]  /*179b0*/  STL.64 [R1+0x100], R154 ;  /* 0x0001009a01007387 */ /* 0x0003e80000100a00 */
[----:B------:R-:W2:Y:S04]  /*179c0*/  LDL.LU.64 R220, [R1+0x310] ;  /* 0x0003100001dc7983 */ /* 0x000ea80000300a00 */
[----:B------:R-:W3:Y:S04]  /*179d0*/  LDL.LU.64 R222, [R1+0x308] ;  /* 0x0003080001de7983 */ /* 0x000ee80000300a00 */
[----:B------:R-:W3:Y:S01]  /*179e0*/  LDL.LU.64 R234, [R1+0x300] ;  /* 0x0003000001ea7983 */ /* 0x000ee20000300a00 */
[----:B------:R-:W-:-:S02]  /*179f0*/  ISETP.GE.U32.AND P1, PT, R143, 0x7ffffd27, PT ;  /* 0x7ffffd278f00780c */ /* 0x000fc40003f26070 */
[----:B------:R-:W1:Y:S01]  /*17a00*/  LDC R143, c[0x0][0x3a0] ;  /* 0x0000e800ff8f7b82 */ /* 0x000e620000000800 */
[----:B------:R-:W-:Y:S10]  /*17a10*/  LDGSTS.E [R134+0x160], desc[UR22][R156.64], !P3 ;  /* 0x001600009c867fae */ /* 0x000ff4000d9a1016 */
[----:B------:R1:W-:Y:S02]  /*17a20*/  LDGSTS.E [R134+0x164], desc[UR22][R154.64], !P1 ;  /* 0x001640009a867fae */ /* 0x0003e4000c9a1016 */
[----:B-1----:R-:W1:Y:S08]  /*17a30*/  LDC R154, c[0x0][0x3a0] ;  /* 0x0000e800ff9a7b82 */ /* 0x002e700000000800 */
[----:B------:R-:W4:Y:S01]  /*17a40*/  LDC R155, c[0x0][0x3a0] ;  /* 0x0000e800ff9b7b82 */ /* 0x000f220000000800 */
[----:B------:R-:W-:-:S05]  /*17a50*/  VIADD R143, R143, 0xfffffda5 ;  /* 0xfffffda58f8f7836 */ /* 0x000fca0000000000 */
[----:B------:R-:W-:Y:S01]  /*17a60*/  ISETP.GE.U32.AND P4, PT, R143, 0x7ffffd26, PT ;  /* 0x7ffffd268f00780c */ /* 0x000fe20003f86070 */
[----:B-1----:R-:W-:Y:S02]  /*17a70*/  VIADD R154, R154, 0xfffffda4 ;  /* 0xfffffda49a9a7836 */ /* 0x002fe40000000000 */
[----:B----4-:R-:W-:Y:S01]  /*17a80*/  VIADD R143, R155, 0xfffffda3 ;  /* 0xfffffda39b8f7836 */ /* 0x010fe20000000000 */
[----:B------:R-:W-:Y:S02]  /*17a90*/  IADD3 R166, P5, PT, R226, R132, RZ ;  /* 0x00000084e2a67210 */ /* 0x000fe40007fbe0ff */
[----:B------:R-:W-:-:S03]  /*17aa0*/  ISETP.GE.U32.AND P3, PT, R154, 0x7ffffd25, PT ;  /* 0x7ffffd259a00780c */ /* 0x000fc60003f66070 */
[--C-:B------:R-:W-:Y:S01]  /*17ab0*/  IMAD.X R167, R227, 0x1, R133.reuse, P5 ;  /* 0x00000001e3a77824 */ /* 0x100fe200028e0685 */
[-C--:B------:R-:W-:Y:S02]  /*17ac0*/  IADD3 R156, P5, PT, R228, R132.reuse, RZ ;  /* 0x00000084e49c7210 */ /* 0x080fe40007fbe0ff */
[----:B------:R-:W-:Y:S02]  /*17ad0*/  ISETP.GE.U32.AND P1, PT, R143, 0x7ffffd24, PT ;  /* 0x7ffffd248f00780c */ /* 0x000fe40003f26070 */
[----:B------:R-:W-:Y:S01]  /*17ae0*/  STL.64 [R1+0x108], R166 ;  /* 0x000108a601007387 */ /* 0x000fe20000100a00 */
[----:B------:R-:W-:Y:S01]  /*17af0*/  IMAD.X R157, R229, 0x1, R133, P5 ;  /* 0x00000001e59d7824 */ /* 0x000fe200028e0685 */
[----:B------:R-:W-:Y:S01]  /*17b00*/  IADD3 R154, P5, PT, R232, R132, RZ ;  /* 0x00000084e89a7210 */ /* 0x000fe20007fbe0ff */
[----:B------:R-:W1:Y:S01]  /*17b10*/  LDC R143, c[0x0][0x3a0] ;  /* 0x0000e800ff8f7b82 */ /* 0x000e620000000800 */
[----:B------:R-:W-:Y:S02]  /*17b20*/  LDGSTS.E [R134+0x168], desc[UR22][R166.64], !P4 ;  /* 0x00168000a6867fae */ /* 0x000fe4000e1a1016 */
[----:B------:R-:W-:-:S02]  /*17b30*/  IADD3.X R155, PT, PT, R233, R133, RZ, P5, !PT ;  /* 0x00000085e99b7210 */ /* 0x000fc40002ffe4ff */
[----:B------:R-:W-:Y:S04]  /*17b40*/  STL.64 [R1+0x110], R156 ;  /* 0x0001109c01007387 */ /* 0x000fe80000100a00 */
[----:B------:R-:W-:Y:S04]  /*17b50*/  LDGSTS.E [R134+0x16c], desc[UR22][R156.64], !P3 ;  /* 0x0016c0009c867fae */ /* 0x000fe8000d9a1016 */
[----:B------:R4:W-:Y:S04]  /*17b60*/  STL.64 [R1+0x118], R154 ;  /* 0x0001189a01007387 */ /* 0x0009e80000100a00 */
[----:B------:R4:W-:Y:S04]  /*17b70*/  LDGSTS.E [R134+0x170], desc[UR22][R154.64], !P1 ;  /* 0x001700009a867fae */ /* 0x0009e8000c9a1016 */
[----:B------:R-:W3:Y:S04]  /*17b80*/  LDL.LU.64 R226, [R1+0x2f8] ;  /* 0x0002f80001e27983 */ /* 0x000ee80000300a00 */
[----:B------:R-:W3:Y:S01]  /*17b90*/  LDL.LU.64 R228, [R1+0x2f0] ;  /* 0x0002f00001e47983 */ /* 0x000ee20000300a00 */
[----:B----4-:R-:W4:Y:S03]  /*17ba0*/  LDC R154, c[0x0][0x3a0] ;  /* 0x0000e800ff9a7b82 */ /* 0x010f260000000800 */
[----:B------:R-:W3:Y:S05]  /*17bb0*/  LDL.LU.64 R232, [R1+0x2e8] ;  /* 0x0002e80001e87983 */ /* 0x000eea0000300a00 */
[----:B------:R-:W4:Y:S01]  /*17bc0*/  LDC R155, c[0x0][0x3a0] ;  /* 0x0000e800ff9b7b82 */ /* 0x000f220000000800 */
[----:B-1----:R-:W-:-:S05]  /*17bd0*/  VIADD R143, R143, 0xfffffda2 ;  /* 0xfffffda28f8f7836 */ /* 0x002fca0000000000 */
[----:B------:R-:W-:Y:S01]  /*17be0*/  ISETP.GE.U32.AND P4, PT, R143, 0x7ffffd23, PT ;  /* 0x7ffffd238f00780c */ /* 0x000fe20003f86070 */
[----:B----4-:R-:W-:-:S05]  /*17bf0*/  VIADD R154, R154, 0xfffffda1 ;  /* 0xfffffda19a9a7836 */ /* 0x010fca0000000000 */
[----:B------:R-:W-:Y:S01]  /*17c00*/  ISETP.GE.U32.AND P3, PT, R154, 0x7ffffd22, PT ;  /* 0x7ffffd229a00780c */ /* 0x000fe20003f66070 */
[----:B------:R-:W-:Y:S01]  /*17c10*/  VIADD R143, R155, 0xfffffda0 ;  /* 0xfffffda09b8f7836 */ /* 0x000fe20000000000 */
[----:B--2---:R-:W-:-:S05]  /*17c20*/  IADD3 R166, P5, PT, R220, R132, RZ ;  /* 0x00000084dca67210 */ /* 0x004fca0007fbe0ff */
[--C-:B------:R-:W-:Y:S01]  /*17c30*/  IMAD.X R167, R221, 0x1, R133.reuse, P5 ;  /* 0x00000001dda77824 */ /* 0x100fe200028e0685 */
[-C--:B---3--:R-:W-:Y:S02]  /*17c40*/  IADD3 R156, P5, PT, R222, R132.reuse, RZ ;  /* 0x00000084de9c7210 */ /* 0x088fe40007fbe0ff */
[----:B------:R-:W-:Y:S02]  /*17c50*/  ISETP.GE.U32.AND P1, PT, R143, 0x7ffffd21, PT ;  /* 0x7ffffd218f00780c */ /* 0x000fe40003f26070 */
[----:B------:R-:W-:Y:S01]  /*17c60*/  STL.64 [R1+0x120], R166 ;  /* 0x000120a601007387 */ /* 0x000fe20000100a00 */
[--C-:B------:R-:W-:Y:S01]  /*17c70*/  IMAD.X R157, R223, 0x1, R133.reuse, P5 ;  /* 0x00000001df9d7824 */ /* 0x100fe200028e0685 */
[----:B------:R-:W-:Y:S01]  /*17c80*/  IADD3 R154, P5, PT, R234, R132, RZ ;  /* 0x00000084ea9a7210 */ /* 0x000fe20007fbe0ff */
[----:B------:R-:W1:Y:S01]  /*17c90*/  LDC R143, c[0x0][0x3a0] ;  /* 0x0000e800ff8f7b82 */ /* 0x000e620000000800 */
[----:B------:R-:W-:Y:S03]  /*17ca0*/  LDGSTS.E [R134+0x174], desc[UR22][R166.64], !P4 ;  /* 0x00174000a6867fae */ /* 0x000fe6000e1a1016 */
[----:B------:R-:W-:Y:S01]  /*17cb0*/  IMAD.X R155, R235, 0x1, R133, P5 ;  /* 0x00000001eb9b7824 */ /* 0x000fe200028e0685 */
[----:B------:R-:W-:Y:S04]  /*17cc0*/  STL.64 [R1+0x128], R156 ;  /* 0x0001289c01007387 */ /* 0x000fe80000100a00 */
[----:B------:R2:W-:Y:S04]  /*17cd0*/  STL.64 [R1+0x130], R154 ;  /* 0x0001309a01007387 */ /* 0x0005e80000100a00 */
[----:B------:R-:W3:Y:S04]  /*17ce0*/  LDL.LU.64 R220, [R1+0x2c0] ;  /* 0x0002c00001dc7983 */ /* 0x000ee80000300a00 */
[----:B------:R-:W4:Y:S04]  /*17cf0*/  LDL.LU.64 R222, [R1+0x2b8] ;  /* 0x0002b80001de7983 */ /* 0x000f280000300a00 */
[----:B------:R-:W4:Y:S04]  /*17d00*/  LDL.LU.64 R234, [R1+0x2a0] ;  /* 0x0002a00001ea7983 */ /* 0x000f280000300a00 */
[----:B------:R-:W-:Y:S04]  /*17d10*/  LDGSTS.E [R134+0x178], desc[UR22][R156.64], !P3 ;  /* 0x001780009c867fae */ /* 0x000fe8000d9a1016 */
[----:B------:R2:W-:Y:S02]  /*17d20*/  LDGSTS.E [R134+0x17c], desc[UR22][R154.64], !P1 ;  /* 0x0017c0009a867fae */ /* 0x0005e4000c9a1016 */
[----:B--2---:R-:W2:Y:S08]  /*17d30*/  LDC R154, c[0x0][0x3a0] ;  /* 0x0000e800ff9a7b82 */ /* 0x004eb00000000800 */
[----:B------:R-:W2:Y:S01]  /*17d40*/  LDC R155, c[0x0][0x3a0] ;  /* 0x0000e800ff9b7b82 */ /* 0x000ea20000000800 */
[----:B-1----:R-:W-:-:S04]  /*17d50*/  IADD3 R143, PT, PT, R143, -0x261, RZ ;  /* 0xfffffd9f8f8f7810 */ /* 0x002fc80007ffe0ff */
[----:B------:R-:W-:Y:S01]  /*17d60*/  ISETP.GE.U32.AND P4, PT, R143, 0x7ffffd20, PT ;  /* 0x7ffffd208f00780c */ /* 0x000fe20003f86070 */
[----:B--2---:R-:W-:Y:S02]  /*17d70*/  VIADD R154, R154, 0xfffffd9e ;  /* 0xfffffd9e9a9a7836 */ /* 0x004fe40000000000 */
[----:B------:R-:W-:-:S03]  /*17d80*/  VIADD R143, R155, 0xfffffd9d ;  /* 0xfffffd9d9b8f7836 */ /* 0x000fc60000000000 */
[----:B------:R-:W-:Y:S02]  /*17d90*/  ISETP.GE.U32.AND P3, PT, R154, 0x7ffffd1f, PT ;  /* 0x7ffffd1f9a00780c */ /* 0x000fe40003f66070 */
[----:B------:R-:W-:Y:S02]  /*17da0*/  ISETP.GE.U32.AND P1, PT, R143, 0x7ffffd1e, PT ;  /* 0x7ffffd1e8f00780c */ /* 0x000fe40003f26070 */
[----:B------:R-:W1:Y:S01]  /*17db0*/  LDC R143, c[0x0][0x3a0] ;  /* 0x0000e800ff8f7b82 */ /* 0x000e620000000800 */
[----:B------:R-:W-:-:S05]  /*17dc0*/  IADD3 R166, P5, PT, R226, R132, RZ ;  /* 0x00000084e2a67210 */ /* 0x000fca0007fbe0ff */
[----:B------:R-:W-:Y:S01]  /*17dd0*/  IMAD.X R167, R227, 0x1, R133, P5 ;  /* 0x00000001e3a77824 */ /* 0x000fe200028e0685 */
[----:B------:R-:W-:-:S04]  /*17de0*/  IADD3 R156, P5, PT, R228, R132, RZ ;  /* 0x00000084e49c7210 */ /* 0x000fc80007fbe0ff */
[----:B------:R-:W-:Y:S01]  /*17df0*/  LDGSTS.E [R134+0x180], desc[UR22][R166.64], !P4 ;  /* 0x00180000a6867fae */ /* 0x000fe2000e1a1016 */
[--C-:B------:R-:W-:Y:S01]  /*17e00*/  IMAD.X R157, R229, 0x1, R133.reuse, P5 ;  /* 0x00000001e59d7824 */ /* 0x100fe200028e0685 */
[----:B------:R-:W-:Y:S02]  /*17e10*/  IADD3 R154, P5, PT, R232, R132, RZ ;  /* 0x00000084e89a7210 */ /* 0x000fe40007fbe0ff */
[----:B------:R-:W-:Y:S03]  /*17e20*/  STL.64 [R1+0x138], R166 ;  /* 0x000138a601007387 */ /* 0x000fe60000100a00 */
[----:B------:R-:W-:Y:S01]  /*17e30*/  IMAD.X R155, R233, 0x1, R133, P5 ;  /* 0x00000001e99b7824 */ /* 0x000fe200028e0685 */
[----:B------:R-:W-:Y:S04]  /*17e40*/  STL.64 [R1+0x140], R156 ;  /* 0x0001409c01007387 */ /* 0x000fe80000100a00 */
[----:B------:R2:W-:Y:S04]  /*17e50*/  STL.64 [R1+0x148], R154 ;  /* 0x0001489a01007387 */ /* 0x0005e80000100a00 */
[----:B------:R-:W-:Y:S04]  /*17e60*/  LDGSTS.E [R134+0x184], desc[UR22][R156.64], !P3 ;  /* 0x001840009c867fae */ /* 0x000fe8000d9a1016 */
[----:B------:R-:W4:Y:S04]  /*17e70*/  LDL.LU.64 R226, [R1+0x298] ;  /* 0x0002980001e27983 */ /* 0x000f280000300a00 */
[----:B------:R2:W-:Y:S04]  /*17e80*/  LDGSTS.E [R134+0x188], desc[UR22][R154.64], !P1 ;  /* 0x001880009a867fae */ /* 0x0005e8000c9a1016 */
[----:B------:R-:W4:Y:S04]  /*17e90*/  LDL.LU.64 R228, [R1+0x288] ;  /* 0x0002880001e47983 */ /* 0x000f280000300a00 */
[----:B------:R-:W4:Y:S01]  /*17ea0*/  LDL.LU.64 R232, [R1+0x178] ;  /* 0x0001780001e87983 */ /* 0x000f220000300a00 */
[----:B--2---:R-:W2:Y:S08]  /*17eb0*/  LDC R154, c[0x0][0x3a0] ;  /* 0x0000e800ff9a7b82 */ /* 0x004eb00000000800 */
[----:B------:R-:W2:Y:S01]  /*17ec0*/  LDC R155, c[0x0][0x3a0] ;  /* 0x0000e800ff9b7b82 */ /* 0x000ea20000000800 */
[----:B-1----:R-:W-:-:S05]  /*17ed0*/  VIADD R143, R143, 0xfffffd9c ;  /* 0xfffffd9c8f8f7836 */ /* 0x002fca0000000000 */
[----:B------:R-:W-:Y:S02]  /*17ee0*/  ISETP.GE.U32.AND P4, PT, R143, 0x7ffffd1d, PT ;  /* 0x7ffffd1d8f00780c */ /* 0x000fe40003f86070 */
[----:B--2---:R-:W-:-:S04]  /*17ef0*/  IADD3 R154, PT, PT, R154, -0x265, RZ ;  /* 0xfffffd9b9a9a7810 */ /* 0x004fc80007ffe0ff */
[----:B------:R-:W-:Y:S01]  /*17f00*/  ISETP.GE.U32.AND P3, PT, R154, 0x7ffffd1c, PT ;  /* 0x7ffffd1c9a00780c */ /* 0x000fe20003f66070 */
[----:B------:R-:W-:Y:S01]  /*17f10*/  VIADD R143, R155, 0xfffffd9a ;  /* 0xfffffd9a9b8f7836 */ /* 0x000fe20000000000 */
[----:B---3--:R-:W-:-:S05]  /*17f20*/  IADD3 R166, P5, PT, R220, R132, RZ ;  /* 0x00000084dca67210 */ /* 0x008fca0007fbe0ff */
[--C-:B------:R-:W-:Y:S01]  /*17f30*/  IMAD.X R167, R221, 0x1, R133.reuse, P5 ;  /* 0x00000001dda77824 */ /* 0x100fe200028e0685 */
[-C--:B----4-:R-:W-:Y:S02]  /*17f40*/  IADD3 R156, P5, PT, R222, R132.reuse, RZ ;  /* 0x00000084de9c7210 */ /* 0x090fe40007fbe0ff */
        /* <DEDUP_REMOVED lines=16> */
[----:B-1----:R-:W-:-:S05]  /*18050*/  VIADD R143, R143, 0xfffffd99 ;  /* 0xfffffd998f8f7836 */ /* 0x002fca0000000000 */
[----:B------:R-:W-:Y:S01]  /*18060*/  ISETP.GE.U32.AND P4, PT, R143, 0x7ffffd1a, PT ;  /* 0x7ffffd1a8f00780c */ /* 0x000fe20003f86070 */
[----:B--2---:R-:W-:-:S05]  /*18070*/  VIADD R154, R154, 0xfffffd98 ;  /* 0xfffffd989a9a7836 */ /* 0x004fca0000000000 */
[----:B------:R-:W-:Y:S02]  /*18080*/  ISETP.GE.U32.AND P3, PT, R154, 0x7ffffd19, PT ;  /* 0x7ffffd199a00780c */ /* 0x000fe40003f66070 */
[----:B------:R-:W-:-:S04]  /*18090*/  IADD3 R143, PT, PT, R155, -0x269, RZ ;  /* 0xfffffd979b8f7810 */ /* 0x000fc80007ffe0ff */
        /* <DEDUP_REMOVED lines=24> */
[----:B---3--:R-:W-:-:S04]  /*18220*/  IADD3 R166, P5, PT, R220, R132, RZ ;  /* 0x00000084dca67210 */ /* 0x008fc80007fbe0ff */
[----:B------:R-:W-:Y:S02]  /*18230*/  IADD3.X R167, PT, PT, R221, R133, RZ, P5, !PT ;  /* 0x00000085dda77210 */ /* 0x000fe40002ffe4ff */
[-C--:B----4-:R-:W-:Y:S02]  /*18240*/  IADD3 R156, P5, PT, R222, R132.reuse, RZ ;  /* 0x00000084de9c7210 */ /* 0x090fe40007fbe0ff */
[----:B------:R-:W-:Y:S01]  /*18250*/  ISETP.GE.U32.AND P1, PT, R143, 0x7ffffd15, PT ;  /* 0x7ffffd158f00780c */ /* 0x000fe20003f26070 */
[----:B------:R-:W-:Y:S01]  /*18260*/  STL.64 [R1+0x180], R166 ;  /* 0x000180a601007387 */ /* 0x000fe20000100a00 */
[----:B------:R-:W1:Y:S01]  /*18270*/  LDC R143, c[0x0][0x3a0] ;  /* 0x0000e800ff8f7b82 */ /* 0x000e620000000800 */
[--C-:B------:R-:W-:Y:S01]  /*18280*/  IMAD.X R157, R223, 0x1, R133.reuse, P5 ;  /* 0x00000001df9d7824 */ /* 0x100fe200028e0685 */
[----:B------:R-:W-:Y:S01]  /*18290*/  IADD3 R154, P5, PT, R234, R132, RZ ;  /* 0x00000084ea9a7210 */ /* 0x000fe20007fbe0ff */
[----:B------:R-:W-:Y:S04]  /*182a0*/  LDGSTS.E [R134+0x1a4], desc[UR22][R166.64], !P4 ;  /* 0x001a4000a6867fae */ /* 0x000fe8000e1a1016 */
        /* <DEDUP_REMOVED lines=40> */
[--C-:B------:R-:W-:Y:S01]  /*18530*/  IMAD.X R167, R221, 0x1, R133.reuse, P5 ;  /* 0x00000001dda77824 */ /* 0x100fe200028e0685 */
[-C--:B----4-:R-:W-:Y:S02]  /*18540*/  IADD3 R156, P5, PT, R222, R132.reuse, RZ ;  /* 0x00000084de9c7210 */ /* 0x090fe40007fbe0ff */
        /* <DEDUP_REMOVED lines=8> */
[----:B------:R2:W-:Y:S04]  /*185d0*/  STL.64 [R1+0x1d8], R154 ;  /* 0x0001d89a01007387 */ /* 0x0005e80000100a00 */
[----:B------:R-:W3:Y:S04]  /*185e0*/  LDL.LU.64 R234, [R1+0x208] ;  /* 0x0002080001ea7983 */ /* 0x000ee80000300a00 */
[----:B------:R-:W4:Y:S04]  /*185f0*/  LDL.LU.64 R220, [R1+0x218] ;  /* 0x0002180001dc7983 */ /* 0x000f280000300a00 */
[----:B------:R-:W-:Y:S04]  /*18600*/  LDGSTS.E [R134+0x1c0], desc[UR22][R156.64], !P3 ;  /* 0x001c00009c867fae */ /* 0x000fe8000d9a1016 */
[----:B------:R-:W4:Y:S04]  /*18610*/  LDL.LU.64 R222, [R1+0x220] ;  /* 0x0002200001de7983 */ /* 0x000f280000300a00 */
[----:B------:R2:W-:Y:S02]  /*18620*/  LDGSTS.E [R134+0x1c4], desc[UR22][R154.64], !P1 ;  /* 0x001c40009a867fae */ /* 0x0005e4000c9a1016 */
[----:B--2---:R-:W2:Y:S08]  /*18630*/  LDC R154, c[0x0][0x3a0] ;  /* 0x0000e800ff9a7b82 */ /* 0x004eb00000000800 */
[----:B------:R-:W2:Y:S01]  /*18640*/  LDC R155, c[0x0][0x3a0] ;  /* 0x0000e800ff9b7b82 */ /* 0x000ea20000000800 */
[----:B-1----:R-:W-:-:S05]  /*18650*/  VIADD R143, R143, 0xfffffd8d ;  /* 0xfffffd8d8f8f7836 */ /* 0x002fca0000000000 */
[----:B------:R-:W-:Y:S01]  /*18660*/  ISETP.GE.U32.AND P4, PT, R143, 0x7ffffd0e, PT ;  /* 0x7ffffd0e8f00780c */ /* 0x000fe20003f86070 */
[----:B--2---:R-:W-:-:S05]  /*18670*/  VIADD R154, R154, 0xfffffd8c ;  /* 0xfffffd8c9a9a7836 */ /* 0x004fca0000000000 */
[----:B------:R-:W-:Y:S01]  /*18680*/  ISETP.GE.U32.AND P3, PT, R154, 0x7ffffd0d, PT ;  /* 0x7ffffd0d9a00780c */ /* 0x000fe20003f66070 */
[----:B------:R-:W-:Y:S01]  /*18690*/  VIADD R143, R155, 0xfffffd8b ;  /* 0xfffffd8b9b8f7836 */ /* 0x000fe20000000000 */
        /* <DEDUP_REMOVED lines=10> */
[----:B------:R-:W2:Y:S04]  /*18740*/  LDL.LU.64 R226, [R1+0x230] ;  /* 0x0002300001e27983 */ /* 0x000ea80000300a00 */
[----:B------:R-:W2:Y:S04]  /*18750*/  LDL.LU.64 R228, [R1+0x238] ;  /* 0x0002380001e47983 */ /* 0x000ea80000300a00 */
[----:B------:R-:W2:Y:S01]  /*18760*/  LDL.LU.64 R232, [R1+0x240] ;  /* 0x0002400001e87983 */ /* 0x000ea20000300a00 */
[----:B------:R-:W-:-:S02]  /*18770*/  ISETP.GE.U32.AND P1, PT, R143, 0x7ffffd0c, PT ;  /* 0x7ffffd0c8f00780c */ /* 0x000fc40003f26070 */
[----:B------:R-:W3:Y:S01]  /*18780*/  LDC R143, c[0x0][0x3a0] ;  /* 0x0000e800ff8f7b82 */ /* 0x000ee20000000800 */
[----:B------:R-:W-:Y:S10]  /*18790*/  LDGSTS.E [R134+0x1cc], desc[UR22][R156.64], !P3 ;  /* 0x001cc0009c867fae */ /* 0x000ff4000d9a1016 */
[----:B------:R1:W-:Y:S02]  /*187a0*/  LDGSTS.E [R134+0x1d0], desc[UR22][R154.64], !P1 ;  /* 0x001d00009a867fae */ /* 0x0003e4000c9a1016 */
[----:B-1----:R-:W1:Y:S08]  /*187b0*/  LDC R154, c[0x0][0x3a0] ;  /* 0x0000e800ff9a7b82 */ /* 0x002e700000000800 */
[----:B------:R-:W1:Y:S01]  /*187c0*/  LDC R155, c[0x0][0x3a0] ;  /* 0x0000e800ff9b7b82 */ /* 0x000e620000000800 */
[----:B---3--:R-:W-:-:S05]  /*187d0*/  IADD3 R166, P5, PT, R234, R132, RZ ;  /* 0x00000084eaa67210 */ /* 0x008fca0007fbe0ff */
[----:B------:R-:W-:Y:S02]  /*187e0*/  IMAD.X R167, R235, 0x1, R133, P5 ;  /* 0x00000001eba77824 */ /* 0x000fe400028e0685 */
[----:B------:R-:W3:Y:S01]  /*187f0*/  LDL.LU.64 R234, [R1+0x278] ;  /* 0x0002780001ea7983 */ /* 0x000ee20000300a00 */
[----:B------:R-:W-:Y:S01]  /*18800*/  IADD3 R143, PT, PT, R143, -0x276, RZ ;  /* 0xfffffd8a8f8f7810 */ /* 0x000fe20007ffe0ff */
[----:B-1----:R-:W-:-:S03]  /*18810*/  VIADD R154, R154, 0xfffffd89 ;  /* 0xfffffd899a9a7836 */ /* 0x002fc60000000000 */
[----:B------:R-:W-:Y:S01]  /*18820*/  ISETP.GE.U32.AND P4, PT, R143, 0x7ffffd0b, PT ;  /* 0x7ffffd0b8f00780c */ /* 0x000fe20003f86070 */
[----:B------:R-:W-:Y:S01]  /*18830*/  VIADD R143, R155, 0xfffffd88 ;  /* 0xfffffd889b8f7836 */ /* 0x000fe20000000000 */
[-C--:B----4-:R-:W-:Y:S02]  /*18840*/  IADD3 R156, P5, PT, R220, R132.reuse, RZ ;  /* 0x00000084dc9c7210 */ /* 0x090fe40007fbe0ff */
[----:B------:R-:W-:Y:S02]  /*18850*/  ISETP.GE.U32.AND P3, PT, R154, 0x7ffffd0a, PT ;  /* 0x7ffffd0a9a00780c */ /* 0x000fe40003f66070 */
[----:B------:R-:W-:Y:S01]  /*18860*/  ISETP.GE.U32.AND P1, PT, R143, 0x7ffffd09, PT ;  /* 0x7ffffd098f00780c */ /* 0x000fe20003f26070 */
[--C-:B------:R-:W-:Y:S01]  /*18870*/  IMAD.X R157, R221, 0x1, R133.reuse, P5 ;  /* 0x00000001dd9d7824 */ /* 0x100fe200028e0685 */
[----:B------:R-:W-:Y:S01]  /*18880*/  IADD3 R154, P5, PT, R222, R132, RZ ;  /* 0x00000084de9a7210 */ /* 0x000fe20007fbe0ff */
[----:B------:R-:W-:Y:S01]  /*18890*/  STL.64 [R1+0x208], R166 ;  /* 0x000208a601007387 */ /* 0x000fe20000100a00 */
[----:B------:R-:W1:Y:S03]  /*188a0*/  LDC R143, c[0x0][0x3a0] ;  /* 0x0000e800ff8f7b82 */ /* 0x000e660000000800 */
[----:B------:R-:W-:Y:S01]  /*188b0*/  IMAD.X R155, R223, 0x1, R133, P5 ;  /* 0x00000001df9b7824 */ /* 0x000fe200028e0685 */
[----:B------:R-:W-:Y:S04]  /*188c0*/  LDGSTS.E [R134+0x1d4], desc[UR22][R166.64], !P4 ;  /* 0x001d4000a6867fae */ /* 0x000fe8000e1a1016 */
[----:B------:R-:W-:Y:S04]  /*188d0*/  STL.64 [R1+0x218], R156 ;  /* 0x0002189c01007387 */ /* 0x000fe80000100a00 */
[----:B------:R-:W-:Y:S04]  /*188e0*/  LDGSTS.E [R134+0x1d8], desc[UR22][R156.64], !P3 ;  /* 0x001d80009c867fae */ /* 0x000fe8000d9a1016 */
[----:B------:R4:W-:Y:S04]  /*188f0*/  STL.64 [R1+0x220], R154 ;  /* 0x0002209a01007387 */ /* 0x0009e80000100a00 */
[----:B------:R4:W-:Y:S02]  /*18900*/  LDGSTS.E [R134+0x1dc], desc[UR22][R154.64], !P1 ;  /* 0x001dc0009a867fae */ /* 0x0009e4000c9a1016 */
[----:B----4-:R-:W4:Y:S08]  /*18910*/  LDC R154, c[0x0][0x3a0] ;  /* 0x0000e800ff9a7b82 */ /* 0x010f300000000800 */
[----:B------:R-:W4:Y:S01]  /*18920*/  LDC R155, c[0x0][0x3a0] ;  /* 0x0000e800ff9b7b82 */ /* 0x000f220000000800 */
[----:B-1----:R-:W-:Y:S01]  /*18930*/  VIADD R143, R143, 0xfffffd87 ;  /* 0xfffffd878f8f7836 */ /* 0x002fe20000000000 */
[----:B----4-:R-:W-:-:S04]  /*18940*/  IADD3 R154, PT, PT, R154, -0x27a, RZ ;  /* 0xfffffd869a9a7810 */ /* 0x010fc80007ffe0ff */
[----:B------:R-:W-:Y:S02]  /*18950*/  ISETP.GE.U32.AND P3, PT, R154, 0x7ffffd07, PT ;  /* 0x7ffffd079a00780c */ /* 0x000fe40003f66070 */
[----:B------:R-:W1:Y:S01]  /*18960*/  LDC R154, c[0x0][0x3a0] ;  /* 0x0000e800ff9a7b82 */ /* 0x000e620000000800 */
[----:B------:R-:W-:Y:S01]  /*18970*/  ISETP.GE.U32.AND P4, PT, R143, 0x7ffffd08, PT ;  /* 0x7ffffd088f00780c */ /* 0x000fe20003f86070 */
[----:B------:R-:W-:-:S05]  /*18980*/  VIADD R143, R155, 0xfffffd85 ;  /* 0xfffffd859b8f7836 */ /* 0x000fca0000000000 */
[----:B------:R-:W-:Y:S02]  /*18990*/  ISETP.GE.U32.AND P1, PT, R143, 0x7ffffd06, PT ;  /* 0x7ffffd068f00780c */ /* 0x000fe40003f26070 */
[----:B------:R-:W4:Y:S01]  /*189a0*/  LDC R143, c[0x0][0x3a0] ;  /* 0x0000e800ff8f7b82 */ /* 0x000f220000000800 */
[----:B--2---:R-:W-:-:S05]  /*189b0*/  IADD3 R168, P5, PT, R226, R132, RZ ;  /* 0x00000084e2a87210 */ /* 0x004fca0007fbe0ff */
[----:B------:R-:W-:Y:S01]  /*189c0*/  IMAD.X R169, R227, 0x1, R133, P5 ;  /* 0x00000001e3a97824 */ /* 0x000fe200028e0685 */
[----:B------:R-:W-:Y:S01]  /*189d0*/  IADD3 R166, P5, PT, R228, R132, RZ ;  /* 0x00000084e4a67210 */ /* 0x000fe20007fbe0ff */
[----:B-1----:R-:W-:-:S03]  /*189e0*/  VIADD R154, R154, 0xfffffd84 ;  /* 0xfffffd849a9a7836 */ /* 0x002fc60000000000 */
        /* <DEDUP_REMOVED lines=8> */
[----:B------:R3:W-:Y:S01]  /*18a70*/  LDGSTS.E [R134+0x1e8], desc[UR22][R156.64], !P1 ;  /* 0x001e80009c867fae */ /* 0x0007e2000c9a1016 */
[----:B------:R-:W-:Y:S01]  /*18a80*/  ISETP.GE.U32.AND P3, PT, R154, 0x7ffffd05, PT ;  /* 0x7ffffd059a00780c */ /* 0x000fe20003f66070 */
[----:B----4-:R-:W-:-:S05]  /*18a90*/  VIADD R143, R143, 0xfffffd83 ;  /* 0xfffffd838f8f7836 */ /* 0x010fca0000000000 */
[----:B------:R-:W-:Y:S02]  /*18aa0*/  ISETP.GE.U32.AND P1, PT, R143, 0x7ffffd04, PT ;  /* 0x7ffffd048f00780c */ /* 0x000fe40003f26070 */
[----:B------:R-:W1:Y:S01]  /*18ab0*/  LDC R143, c[0x0][0x3a0] ;  /* 0x0000e800ff8f7b82 */ /* 0x000e620000000800 */
[----:B---3--:R-:W-:-:S04]  /*18ac0*/  IADD3 R156, P4, PT, R234, R132, RZ ;  /* 0x00000084ea9c7210 */ /* 0x008fc80007f9e0ff */
[----:B------:R-:W-:Y:S02]  /*18ad0*/  IADD3.X R157, PT, PT, R235, R133, RZ, P4, !PT ;  /* 0x00000085eb9d7210 */ /* 0x000fe400027fe4ff */
[-C--:B------:R-:W-:Y:S01]  /*18ae0*/  IADD3 R154, P4, PT, R152, R132.reuse, RZ ;  /* 0x00000084989a7210 */ /* 0x080fe20007f9e0ff */
[----:B-1----:R-:W-:Y:S01]  /*18af0*/  VIADD R143, R143, 0xfffffd81 ;  /* 0xfffffd818f8f7836 */ /* 0x002fe20000000000 */
[----:B------:R-:W1:Y:S01]  /*18b00*/  LDC R152, c[0x0][0x3a0] ;  /* 0x0000e800ff987b82 */ /* 0x000e620000000800 */
[----:B------:R2:W-:Y:S02]  /*18b10*/  LDGSTS.E [R134+0x1ec], desc[UR22][R156.64], !P3 ;  /* 0x001ec0009c867fae */ /* 0x0005e4000d9a1016 */
[----:B------:R-:W-:Y:S02]  /*18b20*/  IMAD.X R155, R153, 0x1, R133, P4 ;  /* 0x00000001999b7824 */ /* 0x000fe400020e0685 */
[----:B------:R2:W-:Y:S03]  /*18b30*/  STL.64 [R1+0x278], R156 ;  /* 0x0002789c01007387 */ /* 0x0005e60000100a00 */
[----:B------:R-:W3:Y:S01]  /*18b40*/  LDC R153, c[0x0][0x3a0] ;  /* 0x0000e800ff997b82 */ /* 0x000ee20000000800 */
[----:B------:R4:W-:Y:S04]  /*18b50*/  STL.64 [R1+0x288], R154 ;  /* 0x0002889a01007387 */ /* 0x0009e80000100a00 */
[----:B------:R-:W3:Y:S03]  /*18b60*/  LDL.LU.64 R220, [R1+0x3c0] ;  /* 0x0003c00001dc7983 */ /* 0x000ee60000300a00 */
[----:B------:R-:W3:Y:S01]  /*18b70*/  LDC R235, c[0x0][0x3a0] ;  /* 0x0000e800ffeb7b82 */ /* 0x000ee20000000800 */
[----:B------:R-:W3:Y:S01]  /*18b80*/  LDL.LU.64 R222, [R1+0x2e0] ;  /* 0x0002e00001de7983 */ /* 0x000ee20000300a00 */
[----:B--2---:R-:W-:-:S03]  /*18b90*/  IADD3 R156, P4, PT, R150, R132, RZ ;  /* 0x00000084969c7210 */ /* 0x004fc60007f9e0ff */
[----:B------:R4:W-:Y:S02]  /*18ba0*/  LDGSTS.E [R134+0x1f0], desc[UR22][R154.64], !P1 ;  /* 0x001f00009a867fae */ /* 0x0009e4000c9a1016 */
[----:B------:R-:W-:-:S05]  /*18bb0*/  IMAD.X R157, R151, 0x1, R133, P4 ;  /* 0x00000001979d7824 */ /* 0x000fca00020e0685 */
[----:B------:R-:W-:Y:S04]  /*18bc0*/  STL.64 [R1+0x298], R156 ;  /* 0x0002989c01007387 */ /* 0x000fe80000100a00 */
[----:B------:R-:W2:Y:S01]  /*18bd0*/  LDL.LU.64 R210, [R1+0x2d0] ;  /* 0x0002d00001d27983 */ /* 0x000ea20000300a00 */
[----:B----4-:R-:W-:-:S03]  /*18be0*/  IADD3 R154, P5, PT, R148, R132, RZ ;  /* 0x00000084949a7210 */ /* 0x010fc60007fbe0ff */
[----:B------:R-:W4:Y:S02]  /*18bf0*/  LDL.LU.64 R226, [R1+0x290] ;  /* 0x0002900001e27983 */ /* 0x000f240000300a00 */
[----:B------:R-:W-:Y:S01]  /*18c00*/  IMAD.X R155, R149, 0x1, R133, P5 ;  /* 0x00000001959b7824 */ /* 0x000fe200028e0685 */
[----:B------:R-:W-:-:S04]  /*18c10*/  IADD3 R150, P5, PT, R146, R132, RZ ;  /* 0x0000008492967210 */ /* 0x000fc80007fbe0ff */
[----:B------:R-:W-:Y:S04]  /*18c20*/  STL.64 [R1+0x2a0], R154 ;  /* 0x0002a09a01007387 */ /* 0x000fe80000100a00 */
[----:B------:R-:W4:Y:S01]  /*18c30*/  LDL.LU.64 R228, [R1+0x270] ;  /* 0x0002700001e47983 */ /* 0x000f220000300a00 */
[----:B------:R-:W-:-:S05]  /*18c40*/  IADD3.X R151, PT, PT, R147, R133, RZ, P5, !PT ;  /* 0x0000008593977210 */ /* 0x000fca0002ffe4ff */
[----:B------:R2:W-:Y:S04]  /*18c50*/  STL.64 [R1+0x2c0], R150 ;  /* 0x0002c09601007387 */ /* 0x0005e80000100a00 */
[----:B------:R-:W4:Y:S01]  /*18c60*/  LDL.LU.64 R232, [R1+0x228] ;  /* 0x0002280001e87983 */ /* 0x000f220000300a00 */
[----:B-1----:R-:W-:Y:S02]  /*18c70*/  VIADD R152, R152, 0xfffffd82 ;  /* 0xfffffd8298987836 */ /* 0x002fe40000000000 */
[----:B---3--:R-:W-:Y:S01]  /*18c80*/  VIADD R166, R153, 0xfffffd80 ;  /* 0xfffffd8099a67836 */ /* 0x008fe20000000000 */
[----:B------:R-:W-:Y:S01]  /*18c90*/  ISETP.GE.U32.AND P1, PT, R143, 0x7ffffd02, PT ;  /* 0x7ffffd028f00780c */ /* 0x000fe20003f26070 */
[----:B------:R-:W3:Y:S01]  /*18ca0*/  LDL.LU.64 R214, [R1+0xa0] ;  /* 0x0000a00001d67983 */ /* 0x000ee20000300a00 */
[----:B------:R-:W-:-:S02]  /*18cb0*/  ISETP.GE.U32.AND P3, PT, R152, 0x7ffffd03, PT ;  /* 0x7ffffd039800780c */ /* 0x000fc40003f66070 */
[----:B------:R-:W-:Y:S01]  /*18cc0*/  ISETP.GE.U32.AND P4, PT, R166, 0x7ffffd01, PT ;  /* 0x7ffffd01a600780c */ /* 0x000fe20003f86070 */
[----:B------:R-:W-:Y:S01]  /*18cd0*/  VIADD R235, R235, 0x7f ;  /* 0x0000007febeb7836 */ /* 0x000fe20000000000 */
[----:B------:R-:W3:Y:S09]  /*18ce0*/  LDL.LU.64 R216, [R1+0x3f8] ;  /* 0x0003f80001d87983 */ /* 0x000ef20000300a00 */
[----:B------:R-:W-:Y:S04]  /*18cf0*/  LDGSTS.E [R134+0x1f4], desc[UR22][R156.64], !P3 ;  /* 0x001f40009c867fae */ /* 0x000fe8000d9a1016 */
[----:B------:R-:W-:Y:S04]  /*18d00*/  LDGSTS.E [R134+0x1f8], desc[UR22][R154.64], !P1 ;  /* 0x001f80009a867fae */ /* 0x000fe8000c9a1016 */
[----:B------:R1:W-:Y:S01]  /*18d10*/  LDGSTS.E [R134+0x1fc], desc[UR22][R150.64], !P4 ;  /* 0x001fc00096867fae */ /* 0x0003e2000e1a1016 */
[----:B-----5:R-:W-:-:S02]  /*18d20*/  ISETP.GE.AND P3, PT, R2, UR5, PT ;  /* 0x0000000502007c0c */ /* 0x020fc4000bf66270 */
[----:B------:R-:W-:Y:S01]  /*18d30*/  ISETP.GT.AND P1, PT, R235, 0x27f, PT ;  /* 0x0000027feb00780c */ /* 0x000fe20003f24270 */
[----:B------:R-:W0:Y:S01]  /*18d40*/  LDGDEPBAR ;  /* 0x00000000000079af */ /* 0x000e220000000000 */
[----:B-1----:R-:W-:-:S04]  /*18d50*/  SHF.R.S32.HI R134, RZ, 0x1f, R135 ;  /* 0x0000001fff867819 */ /* 0x002fc80000011487 */
[C---:B------:R-:W-:Y:S01]  /*18d60*/  SHF.L.U64.HI R134, R135.reuse, 0x2, R134 ;  /* 0x0000000287867819 */ /* 0x040fe20000010286 */
[----:B------:R-:W-:Y:S01]  /*18d70*/  IMAD.SHL.U32 R135, R135, 0x4, RZ ;  /* 0x0000000487877824 */ /* 0x000fe200078e00ff */
[----:B------:R-:W-:-:S04]  /*18d80*/  SEL R143, RZ, 0x4, P3 ;  /* 0x00000004ff8f7807 */ /* 0x000fc80001800000 */
[----:B------:R-:W-:-:S04]  /*18d90*/  SEL R143, R143, RZ, P1 ;  /* 0x000000ff8f8f7207 */ /* 0x000fc80000800000 */
[----:B------:R-:W-:Y:S02]  /*18da0*/  ISETP.NE.U32.AND P1, PT, R143, RZ, PT ;  /* 0x000000ff8f00720c */ /* 0x000fe40003f25070 */
[----:B------:R-:W-:-:S05]  /*18db0*/  IADD3 R148, P3, PT, R220, R135, RZ ;  /* 0x00000087dc947210 */ /* 0x000fca0007f7e0ff */
[----:B------:R-:W-:Y:S01]  /*18dc0*/  IMAD.X R149, R221, 0x1, R134, P3 ;  /* 0x00000001dd957824 */ /* 0x000fe200018e0686 */
[----:B------:R-:W-:-:S04]  /*18dd0*/  IADD3 R146, P3, PT, R222, R135, RZ ;  /* 0x00000087de927210 */ /* 0x000fc80007f7e0ff */
[----:B------:R4:W-:Y:S04]  /*18de0*/  STL.64 [R1+0x2b8], R148 ;  /* 0x0002b89401007387 */ /* 0x0009e80000100a00 */
[----:B------:R-:W3:Y:S01]  /*18df0*/  LDL.LU.64 R220, [R1+0x3b8] ;  /* 0x0003b80001dc7983 */ /* 0x000ee20000300a00 */
[----:B------:R-:W-:-:S03]  /*18e00*/  IMAD.X R147, R223, 0x1, R134, P3 ;  /* 0x00000001df937824 */ /* 0x000fc600018e0686 */
[----:B------:R4:W-:Y:S01]  /*18e10*/  LDGSTS.E [R252+0x60000], desc[UR22][R148.64], P1 ;  /* 0x6000000094fc7fae */ /* 0x0009e200089a1016 */
[----:B--2---:R-:W-:-:S03]  /*18e20*/  IADD3 R150, P3, PT, R210, R135, RZ ;  /* 0x00000087d2967210 */ /* 0x004fc60007f7e0ff */
[----:B------:R1:W-:Y:S04]  /*18e30*/  STL.64 [R1+0x310], R146 ;  /* 0x0003109201007387 */ /* 0x0003e80000100a00 */
[----:B------:R-:W2:Y:S01]  /*18e40*/  LDL.LU.64 R222, [R1+0x2c8] ;  /* 0x0002c80001de7983 */ /* 0x000ea20000300a00 */
[--C-:B------:R-:W-:Y:S01]  /*18e50*/  IMAD.X R151, R211, 0x1, R134.reuse, P3 ;  /* 0x00000001d3977824 */ /* 0x100fe200018e0686 */
[----:B----4-:R-:W-:Y:S02]  /*18e60*/  IADD3 R148, P3, PT, R226, R135, RZ ;  /* 0x00000087e2947210 */ /* 0x010fe40007f7e0ff */
[----:B------:R-:W4:Y:S04]  /*18e70*/  LDL.LU.64 R210, [R1+0x280] ;  /* 0x0002800001d27983 */ /* 0x000f280000300a00 */
[----:B------:R1:W-:Y:S01]  /*18e80*/  LDGSTS.E [R252+0x60400], desc[UR22][R146.64], P1 ;  /* 0x6040000092fc7fae */ /* 0x0003e200089a1016 */
[----:B------:R-:W-:-:S03]  /*18e90*/  IMAD.X R149, R227, 0x1, R134, P3 ;  /* 0x00000001e3957824 */ /* 0x000fc600018e0686 */
[----:B------:R1:W-:Y:S04]  /*18ea0*/  STL.64 [R1+0x350], R150 ;  /* 0x0003509601007387 */ /* 0x0003e80000100a00 */
[----:B------:R-:W4:Y:S01]  /*18eb0*/  LDL.LU.64 R226, [R1+0x268] ;  /* 0x0002680001e27983 */ /* 0x000f220000300a00 */
[----:B-1----:R-:W-:-:S03]  /*18ec0*/  IADD3 R146, P3, PT, R228, R135, RZ ;  /* 0x00000087e4927210 */ /* 0x002fc60007f7e0ff */
[----:B------:R1:W-:Y:S01]  /*18ed0*/  LDGSTS.E [R252+0x60800], desc[UR22][R150.64], P1 ;  /* 0x6080000096fc7fae */ /* 0x0003e200089a1016 */
[----:B------:R-:W-:-:S03]  /*18ee0*/  IADD3.X R147, PT, PT, R229, R134, RZ, P3, !PT ;  /* 0x00000086e5937210 */ /* 0x000fc60001ffe4ff */
[----:B------:R3:W-:Y:S04]  /*18ef0*/  STL.64 [R1+0x390], R148 ;  /* 0x0003909401007387 */ /* 0x0007e80000100a00 */
[----:B------:R3:W-:Y:S04]  /*18f00*/  STL.64 [R1+0x3d0], R146 ;  /* 0x0003d09201007387 */ /* 0x0007e80000100a00 */
[----:B------:R-:W4:Y:S01]  /*18f10*/  LDL.LU.64 R228, [R1+0x210] ;  /* 0x0002100001e47983 */ /* 0x000f220000300a00 */
[----:B-1----:R-:W-:-:S03]  /*18f20*/  IADD3 R150, P3, PT, R232, R135, RZ ;  /* 0x00000087e8967210 */ /* 0x002fc60007f7e0ff */
[----:B------:R3:W-:Y:S02]  /*18f30*/  LDGSTS.E [R252+0x60c00], desc[UR22][R148.64], P1 ;  /* 0x60c0000094fc7fae */ /* 0x0007e400089a1016 */
[----:B------:R-:W-:Y:S02]  /*18f40*/  IMAD.X R151, R233, 0x1, R134, P3 ;  /* 0x00000001e9977824 */ /* 0x000fe400018e0686 */
[----:B------:R-:W4:Y:S04]  /*18f50*/  LDL.LU.64 R232, [R1+0x70] ;  /* 0x0000700001e87983 */ /* 0x000f280000300a00 */
[----:B------:R1:W-:Y:S01]  /*18f60*/  LDGSTS.E [R252+0x61000], desc[UR22][R146.64], P1 ;  /* 0x6100000092fc7fae */ /* 0x0003e200089a1016 */
[----:B---3--:R-:W-:-:S03]  /*18f70*/  IADD3 R148, P3, PT, R214, R135, RZ ;  /* 0x00000087d6947210 */ /* 0x008fc60007f7e0ff */
[----:B------:R-:W-:Y:S02]  /*18f80*/  STL.64 [R1+0x438], R150 ;  /* 0x0004389601007387 */ /* 0x000fe40000100a00 */
[----:B------:R-:W-:Y:S02]  /*18f90*/  IMAD.X R149, R215, 0x1, R134, P3 ;  /* 0x00000001d7957824 */ /* 0x000fe400018e0686 */
[----:B------:R-:W-:Y:S01]  /*18fa0*/  LDGSTS.E [R252+0x61400], desc[UR22][R150.64], P1 ;  /* 0x6140000096fc7fae */ /* 0x000fe200089a1016 */
[----:B-1----:R-:W-:-:S03]  /*18fb0*/  IADD3 R146, P3, PT, R248, R135, RZ ;  /* 0x00000087f8927210 */ /* 0x002fc60007f7e0ff */
[----:B------:R1:W-:Y:S02]  /*18fc0*/  STL.64 [R1+0x488], R148 ;  /* 0x0004889401007387 */ /* 0x0003e40000100a00 */
[----:B------:R-:W-:Y:S02]  /*18fd0*/  IMAD.X R147, R249, 0x1, R134, P3 ;  /* 0x00000001f9937824 */ /* 0x000fe400018e0686 */
[----:B------:R1:W-:Y:S04]  /*18fe0*/  LDGSTS.E [R252+0x61800], desc[UR22][R148.64], P1 ;  /* 0x6180000094fc7fae */ /* 0x0003e800089a1016 */
[----:B------:R3:W-:Y:S04]  /*18ff0*/  STL.64 [R1+0x4b8], R146 ;  /* 0x0004b89201007387 */ /* 0x0007e80000100a00 */
[----:B------:R-:W4:Y:S01]  /*19000*/  LDL.LU.64 R214, [R1+0x418] ;  /* 0x0004180001d67983 */ /* 0x000f220000300a00 */
[----:B-1----:R-:W-:-:S03]  /*19010*/  IADD3 R148, P3, PT, R216, R135, RZ ;  /* 0x00000087d8947210 */ /* 0x002fc60007f7e0ff */
[----:B------:R3:W-:Y:S02]  /*19020*/  LDGSTS.E [R252+0x61c00], desc[UR22][R146.64], P1 ;  /* 0x61c0000092fc7fae */ /* 0x0007e400089a1016 */
[----:B------:R-:W-:Y:S02]  /*19030*/  IMAD.X R149, R217, 0x1, R134, P3 ;  /* 0x00000001d9957824 */ /* 0x000fe400018e0686 */
[----:B------:R-:W4:Y:S04]  /*19040*/  LDL.LU.64 R216, [R1+0x3d8] ;  /* 0x0003d80001d87983 */ /* 0x000f280000300a00 */
[----:B------:R4:W-:Y:S04]  /*19050*/  STL.64 [R1+0x290], R148 ;  /* 0x0002909401007387 */ /* 0x0009e80000100a00 */
[----:B------:R4:W-:Y:S01]  /*19060*/  LDGSTS.E [R142+0x60080], desc[UR22][R148.64], P1 ;  /* 0x60080000948e7fae */ /* 0x0009e200089a1016 */
[----:B---3--:R-:W-:-:S05]  /*19070*/  IADD3 R146, P3, PT, R220, R135, RZ ;  /* 0x00000087dc927210 */ /* 0x008fca0007f7e0ff */
[----:B------:R-:W-:-:S05]  /*19080*/  IMAD.X R147, R221, 0x1, R134, P3 ;  /* 0x00000001dd937824 */ /* 0x000fca00018e0686 */
[----:B------:R1:W-:Y:S01]  /*19090*/  STL.64 [R1+0x300], R146 ;  /* 0x0003009201007387 */ /* 0x0003e20000100a00 */
[----:B--2---:R-:W-:-:S03]  /*190a0*/  IADD3 R150, P3, PT, R222, R135, RZ ;  /* 0x00000087de967210 */ /* 0x004fc60007f7e0ff */
[----:B------:R-:W2:Y:S02]  /*190b0*/  LDL.LU.64 R220, [R1+0x2d8] ;  /* 0x0002d80001dc7983 */ /* 0x000ea40000300a00 */
[----:B------:R-:W-:Y:S01]  /*190c0*/  IMAD.X R151, R223, 0x1, R134, P3 ;  /* 0x00000001df977824 */ /* 0x000fe200018e0686 */
[-C--:B----4-:R-:W-:Y:S01]  /*190d0*/  IADD3 R148, P3, PT, R210, R135.reuse, RZ ;  /* 0x00000087d2947210 */ /* 0x090fe20007f7e0ff */
[----:B------:R-:W3:Y:S03]  /*190e0*/  LDL.LU.64 R222, [R1+0x2a8] ;  /* 0x0002a80001de7983 */ /* 0x000ee60000300a00 */
[----:B------:R-:W-:Y:S01]  /*190f0*/  IADD3.X R149, PT, PT, R211, R134, RZ, P3, !PT ;  /* 0x00000086d3957210 */ /* 0x000fe20001ffe4ff */
[----:B------:R1:W-:Y:S04]  /*19100*/  LDGSTS.E [R142+0x60480], desc[UR22][R146.64], P1 ;  /* 0x60480000928e7fae */ /* 0x0003e800089a1016 */
[----:B------:R4:W-:Y:S04]  /*19110*/  STL.64 [R1+0x340], R150 ;  /* 0x0003409601007387 */ /* 0x0009e80000100a00 */
[----:B------:R-:W3:Y:S01]  /*19120*/  LDL.LU.64 R210, [R1+0x250] ;  /* 0x0002500001d27983 */ /* 0x000ee20000300a00 */
[----:B-1----:R-:W-:-:S03]  /*19130*/  IADD3 R146, P3, PT, R226, R135, RZ ;  /* 0x00000087e2927210 */ /* 0x002fc60007f7e0ff */
[----:B------:R1:W-:Y:S02]  /*19140*/  STL.64 [R1+0x380], R148 ;  /* 0x0003809401007387 */ /* 0x0003e40000100a00 */
[----:B------:R-:W-:Y:S02]  /*19150*/  IMAD.X R147, R227, 0x1, R134, P3 ;  /* 0x00000001e3937824 */ /* 0x000fe400018e0686 */
[----:B------:R4:W-:Y:S04]  /*19160*/  LDGSTS.E [R142+0x60880], desc[UR22][R150.64], P1 ;  /* 0x60880000968e7fae */ /* 0x0009e800089a1016 */
[----:B------:R1:W-:Y:S04]  /*19170*/  STL.64 [R1+0x3c0], R146 ;  /* 0x0003c09201007387 */ /* 0x0003e80000100a00 */
[----:B------:R-:W3:Y:S01]  /*19180*/  LDL.LU.64 R226, [R1+0x200] ;  /* 0x0002000001e27983 */ /* 0x000ee20000300a00 */
[----:B----4-:R-:W-:-:S03]  /*19190*/  IADD3 R150, P3, PT, R228, R135, RZ ;  /* 0x00000087e4967210 */ /* 0x010fc60007f7e0ff */
[----:B------:R1:W-:Y:S02]  /*191a0*/  LDGSTS.E [R142+0x60c80], desc[UR22][R148.64], P1 ;  /* 0x60c80000948e7fae */ /* 0x0003e400089a1016 */
[----:B------:R-:W-:Y:S02]  /*191b0*/  IMAD.X R151, R229, 0x1, R134, P3 ;  /* 0x00000001e5977824 */ /* 0x000fe400018e0686 */
[----:B------:R4:W-:Y:S04]  /*191c0*/  LDGSTS.E [R142+0x61080], desc[UR22][R146.64], P1 ;  /* 0x61080000928e7fae */ /* 0x0009e800089a1016 */
[----:B------:R-:W3:Y:S01]  /*191d0*/  LDL.LU.64 R228, [R1+0x60] ;  /* 0x0000600001e47983 */ /* 0x000ee20000300a00 */
[----:B-1----:R-:W-:-:S03]  /*191e0*/  IADD3 R148, P3, PT, R232, R135, RZ ;  /* 0x00000087e8947210 */ /* 0x002fc60007f7e0ff */
[----:B------:R-:W-:Y:S02]  /*191f0*/  LDGSTS.E [R142+0x61480], desc[UR22][R150.64], P1 ;  /* 0x61480000968e7fae */ /* 0x000fe400089a1016 */
[--C-:B------:R-:W-:Y:S01]  /*19200*/  IMAD.X R149, R233, 0x1, R134.reuse, P3 ;  /* 0x00000001e9957824 */ /* 0x100fe200018e0686 */
[-C--:B----4-:R-:W-:Y:S01]  /*19210*/  IADD3 R146, P3, PT, R246, R135.reuse, RZ ;  /* 0x00000087f6927210 */ /* 0x090fe20007f7e0ff */
[----:B------:R-:W-:Y:S04]  /*19220*/  STL.64 [R1+0x410], R150 ;  /* 0x0004109601007387 */ /* 0x000fe80000100a00 */
[----:B------:R-:W-:Y:S01]  /*19230*/  IMAD.X R147, R247, 0x1, R134, P3 ;  /* 0x00000001f7937824 */ /* 0x000fe200018e0686 */
[----:B------:R-:W-:Y:S04]  /*19240*/  STL.64 [R1+0x458], R148 ;  /* 0x0004589401007387 */ /* 0x000fe80000100a00 */
[----:B------:R1:W-:Y:S04]  /*19250*/  STL.64 [R1+0x4b0], R146 ;  /* 0x0004b09201007387 */ /* 0x0003e80000100a00 */
[----:B------:R-:W4:Y:S04]  /*19260*/  LDL.LU.64 R232, [R1+0x450] ;  /* 0x0004500001e87983 */ /* 0x000f280000300a00 */
[----:B------:R-:W-:Y:S04]  /*19270*/  LDGSTS.E [R142+0x61880], desc[UR22][R148.64], P1 ;  /* 0x61880000948e7fae */ /* 0x000fe800089a1016 */
[----:B------:R1:W-:Y:S02]  /*19280*/  LDGSTS.E [R142+0x61c80], desc[UR22][R146.64], P1 ;  /* 0x61c80000928e7fae */ /* 0x0003e400089a1016 */
[----:B-1----:R-:W-:-:S05]  /*19290*/  IADD3 R146, P3, PT, R214, R135, RZ ;  /* 0x00000087d6927210 */ /* 0x002fca0007f7e0ff */
[--C-:B------:R-:W-:Y:S01]  /*192a0*/  IMAD.X R147, R215, 0x1, R134.reuse, P3 ;  /* 0x00000001d7937824 */ /* 0x100fe200018e0686 */
[-C--:B------:R-:W-:Y:S01]  /*192b0*/  IADD3 R142, P3, PT, R216, R135.reuse, RZ ;  /* 0x00000087d88e7210 */ /* 0x080fe20007f7e0ff */
[----:B------:R-:W4:Y:S04]  /*192c0*/  LDL.LU.64 R214, [R1+0x408] ;  /* 0x0004080001d67983 */ /* 0x000f280000300a00 */
[----:B------:R-:W-:Y:S01]  /*192d0*/  IMAD.X R143, R217, 0x1, R134, P3 ;  /* 0x00000001d98f7824 */ /* 0x000fe200018e0686 */
[----:B------:R3:W-:Y:S04]  /*192e0*/  STL.64 [R1+0x280], R146 ;  /* 0x0002809201007387 */ /* 0x0007e80000100a00 */
[----:B------:R1:W-:Y:S04]  /*192f0*/  STL.64 [R1+0x2e0], R142 ;  /* 0x0002e08e01007387 */ /* 0x0003e80000100a00 */
[----:B------:R3:W-:Y:S04]  /*19300*/  LDGSTS.E [R141+0x60100], desc[UR22][R146.64], P1 ;  /* 0x60100000928d7fae */ /* 0x0007e800089a1016 */
[----:B------:R-:W4:Y:S04]  /*19310*/  LDL.LU.64 R216, [R1+0x3c8] ;  /* 0x0003c80001d87983 */ /* 0x000f280000300a00 */
[----:B------:R1:W-:Y:S01]  /*19320*/  LDGSTS.E [R141+0x60500], desc[UR22][R142.64], P1 ;  /* 0x605000008e8d7fae */ /* 0x0003e200089a1016 */
[----:B--2---:R-:W-:-:S04]  /*19330*/  IADD3 R148, P3, PT, R220, R135, RZ ;  /* 0x00000087dc947210 */ /* 0x004fc80007f7e0ff */
[----:B------:R-:W-:Y:S02]  /*19340*/  IADD3.X R149, PT, PT, R221, R134, RZ, P3, !PT ;  /* 0x00000086dd957210 */ /* 0x000fe40001ffe4ff */
[-C--:B---3--:R-:W-:Y:S01]  /*19350*/  IADD3 R146, P3, PT, R222, R135.reuse, RZ ;  /* 0x00000087de927210 */ /* 0x088fe20007f7e0ff */
[----:B------:R-:W2:Y:S04]  /*19360*/  LDL.LU.64 R220, [R1+0x2b0] ;  /* 0x0002b00001dc7983 */ /* 0x000ea80000300a00 */
[----:B------:R-:W-:Y:S01]  /*19370*/  IMAD.X R147, R223, 0x1, R134, P3 ;  /* 0x00000001df937824 */ /* 0x000fe200018e0686 */
[----:B------:R3:W-:Y:S04]  /*19380*/  STL.64 [R1+0x320], R148 ;  /* 0x0003209401007387 */ /* 0x0007e80000100a00 */
[----:B------:R-:W2:Y:S01]  /*19390*/  LDL.LU.64 R222, [R1+0x258] ;  /* 0x0002580001de7983 */ /* 0x000ea20000300a00 */
[----:B-1----:R-:W-:-:S03]  /*193a0*/  IADD3 R142, P3, PT, R210, R135, RZ ;  /* 0x00000087d28e7210 */ /* 0x002fc60007f7e0ff */
[----:B------:R3:W-:Y:S02]  /*193b0*/  LDGSTS.E [R141+0x60900], desc[UR22][R148.64], P1 ;  /* 0x60900000948d7fae */ /* 0x0007e400089a1016 */
[----:B------:R-:W-:Y:S02]  /*193c0*/  IMAD.X R143, R211, 0x1, R134, P3 ;  /* 0x00000001d38f7824 */ /* 0x000fe400018e0686 */
[----:B------:R1:W-:Y:S04]  /*193d0*/  STL.64 [R1+0x360], R146 ;  /* 0x0003609201007387 */ /* 0x0003e80000100a00 */
[----:B------:R1:W-:Y:S04]  /*193e0*/  STL.64 [R1+0x3a0], R142 ;  /* 0x0003a08e01007387 */ /* 0x0003e80000100a00 */
[----:B------:R-:W2:Y:S01]  /*193f0*/  LDL.LU.64 R210, [R1+0x1e0] ;  /* 0x0001e00001d27983 */ /* 0x000ea20000300a00 */
[----:B---3--:R-:W-:-:S03]  /*19400*/  IADD3 R148, P3, PT, R226, R135, RZ ;  /* 0x00000087e2947210 */ /* 0x008fc60007f7e0ff */
[----:B------:R1:W-:Y:S02]  /*19410*/  LDGSTS.E [R141+0x60d00], desc[UR22][R146.64], P1 ;  /* 0x60d00000928d7fae */ /* 0x0003e400089a1016 */
[----:B------:R-:W-:Y:S02]  /*19420*/  IMAD.X R149, R227, 0x1, R134, P3 ;  /* 0x00000001e3957824 */ /* 0x000fe400018e0686 */
[----:B------:R3:W-:Y:S04]  /*19430*/  LDGSTS.E [R141+0x61100], desc[UR22][R142.64], P1 ;  /* 0x611000008e8d7fae */ /* 0x0007e800089a1016 */
[----:B------:R-:W2:Y:S01]  /*19440*/  LDL.LU.64 R226, [R1+0x40] ;  /* 0x0000400001e27983 */ /* 0x000ea20000300a00 */
[----:B-1----:R-:W-:-:S03]  /*19450*/  IADD3 R146, P3, PT, R228, R135, RZ ;  /* 0x00000087e4927210 */ /* 0x002fc60007f7e0ff */
[----:B------:R-:W-:Y:S02]  /*19460*/  LDGSTS.E [R141+0x61500], desc[UR22][R148.64], P1 ;  /* 0x61500000948d7fae */ /* 0x000fe400089a1016 */
[--C-:B------:R-:W-:Y:S01]  /*19470*/  IMAD.X R147, R229, 0x1, R134.reuse, P3 ;  /* 0x00000001e5937824 */ /* 0x100fe200018e0686 */
[-C--:B---3--:R-:W-:Y:S01]  /*19480*/  IADD3 R142, P3, PT, R244, R135.reuse, RZ ;  /* 0x00000087f48e7210 */ /* 0x088fe20007f7e0ff */
[----:B------:R-:W-:Y:S04]  /*19490*/  STL.64 [R1+0x3f8], R148 ;  /* 0x0003f89401007387 */ /* 0x000fe80000100a00 */
[----:B------:R-:W-:Y:S01]  /*194a0*/  IMAD.X R143, R245, 0x1, R134, P3 ;  /* 0x00000001f58f7824 */ /* 0x000fe200018e0686 */
[----:B------:R4:W-:Y:S04]  /*194b0*/  STL.64 [R1+0x448], R146 ;  /* 0x0004489201007387 */ /* 0x0009e80000100a00 */
[----:B------:R4:W-:Y:S04]  /*194c0*/  LDGSTS.E [R141+0x61900], desc[UR22][R146.64], P1 ;  /* 0x61900000928d7fae */ /* 0x0009e800089a1016 */
[----:B------:R1:W-:Y:S04]  /*194d0*/  STL.64 [R1+0x490], R142 ;  /* 0x0004908e01007387 */ /* 0x0003e80000100a00 */
[----:B------:R-:W3:Y:S01]  /*194e0*/  LDL.LU.64 R228, [R1+0x480] ;  /* 0x0004800001e47983 */ /* 0x000ee20000300a00 */
[----:B----4-:R-:W-:-:S03]  /*194f0*/  IADD3 R146, P3, PT, R232, R135, RZ ;  /* 0x00000087e8927210 */ /* 0x010fc60007f7e0ff */
[----:B------:R1:W-:Y:S02]  /*19500*/  LDGSTS.E [R141+0x61d00], desc[UR22][R142.64], P1 ;  /* 0x61d000008e8d7fae */ /* 0x0003e400089a1016 */
[----:B------:R-:W-:Y:S02]  /*19510*/  IMAD.X R147, R233, 0x1, R134, P3 ;  /* 0x00000001e9937824 */ /* 0x000fe400018e0686 */
[----:B------:R-:W4:Y:S04]  /*19520*/  LDL.LU.64 R232, [R1+0x440] ;  /* 0x0004400001e87983 */ /* 0x000f280000300a00 */
[----:B------:R2:W-:Y:S04]  /*19530*/  STL.64 [R1+0x250], R146 ;  /* 0x0002509201007387 */ /* 0x0005e80000100a00 */
[----:B------:R2:W-:Y:S01]  /*19540*/  LDGSTS.E [R140+0x60180], desc[UR22][R146.64], P1 ;  /* 0x60180000928c7fae */ /* 0x0005e200089a1016 */
[----:B-1----:R-:W-:-:S04]  /*19550*/  IADD3 R142, P3, PT, R214, R135, RZ ;  /* 0x00000087d68e7210 */ /* 0x002fc80007f7e0ff */
[----:B------:R-:W-:-:S05]  /*19560*/  IADD3.X R143, PT, PT, R215, R134, RZ, P3, !PT ;  /* 0x00000086d78f7210 */ /* 0x000fca0001ffe4ff */
[----:B------:R1:W-:Y:S04]  /*19570*/  STL.64 [R1+0x2d8], R142 ;  /* 0x0002d88e01007387 */ /* 0x0003e80000100a00 */
[----:B------:R-:W4:Y:S01]  /*19580*/  LDL.LU.64 R214, [R1+0x400] ;  /* 0x0004000001d67983 */ /* 0x000f220000300a00 */
[----:B------:R-:W-:-:S03]  /*19590*/  IADD3 R148, P3, PT, R216, R135, RZ ;  /* 0x00000087d8947210 */ /* 0x000fc60007f7e0ff */
[----:B------:R1:W-:Y:S02]  /*195a0*/  LDGSTS.E [R140+0x60580], desc[UR22][R142.64], P1 ;  /* 0x605800008e8c7fae */ /* 0x0003e400089a1016 */
[----:B------:R-:W-:Y:S02]  /*195b0*/  IMAD.X R149, R217, 0x1, R134, P3 ;  /* 0x00000001d9957824 */ /* 0x000fe400018e0686 */
[----:B------:R-:W4:Y:S04]  /*195c0*/  LDL.LU.64 R216, [R1+0x3b0] ;  /* 0x0003b00001d87983 */ /* 0x000f280000300a00 */
[----:B------:R1:W-:Y:S04]  /*195d0*/  STL.64 [R1+0x318], R148 ;  /* 0x0003189401007387 */ /* 0x0003e80000100a00 */
[----:B------:R1:W-:Y:S01]  /*195e0*/  LDGSTS.E [R140+0x60980], desc[UR22][R148.64], P1 ;  /* 0x60980000948c7fae */ /* 0x0003e200089a1016 */
[----:B--2---:R-:W-:-:S05]  /*195f0*/  IADD3 R146, P3, PT, R220, R135, RZ ;  /* 0x00000087dc927210 */ /* 0x004fca0007f7e0ff */
[----:B------:R-:W-:Y:S02]  /*19600*/  IMAD.X R147, R221, 0x1, R134, P3 ;  /* 0x00000001dd937824 */ /* 0x000fe400018e0686 */
[----:B------:R-:W2:Y:S01]  /*19610*/  LDL.LU.64 R220, [R1+0x260] ;  /* 0x0002600001dc7983 */ /* 0x000ea20000300a00 */
[----:B-1----:R-:W-:-:S03]  /*19620*/  IADD3 R142, P3, PT, R222, R135, RZ ;  /* 0x00000087de8e7210 */ /* 0x002fc60007f7e0ff */
[----:B------:R1:W-:Y:S02]  /*19630*/  LDGSTS.E [R140+0x60d80], desc[UR22][R146.64], P1 ;  /* 0x60d80000928c7fae */ /* 0x0003e400089a1016 */
[----:B------:R-:W-:Y:S02]  /*19640*/  IMAD.X R143, R223, 0x1, R134, P3 ;  /* 0x00000001df8f7824 */ /* 0x000fe400018e0686 */
[----:B------:R1:W-:Y:S04]  /*19650*/  STL.64 [R1+0x358], R146 ;  /* 0x0003589201007387 */ /* 0x0003e80000100a00 */
[----:B------:R1:W-:Y:S04]  /*19660*/  STL.64 [R1+0x398], R142 ;  /* 0x0003988e01007387 */ /* 0x0003e80000100a00 */
[----:B------:R-:W2:Y:S01]  /*19670*/  LDL.LU.64 R222, [R1+0x1c0] ;  /* 0x0001c00001de7983 */ /* 0x000ea20000300a00 */
[----:B------:R-:W-:-:S03]  /*19680*/  IADD3 R148, P3, PT, R210, R135, RZ ;  /* 0x00000087d2947210 */ /* 0x000fc60007f7e0ff */
[----:B------:R1:W-:Y:S02]  /*19690*/  LDGSTS.E [R140+0x61180], desc[UR22][R142.64], P1 ;  /* 0x611800008e8c7fae */ /* 0x0003e400089a1016 */
[----:B------:R-:W-:Y:S02]  /*196a0*/  IMAD.X R149, R211, 0x1, R134, P3 ;  /* 0x00000001d3957824 */ /* 0x000fe400018e0686 */
[----:B------:R-:W2:Y:S01]  /*196b0*/  LDL.LU.64 R210, [R1+0x28] ;  /* 0x0000280001d27983 */ /* 0x000ea20000300a00 */
[----:B-1----:R-:W-:-:S03]  /*196c0*/  IADD3 R146, P3, PT, R226, R135, RZ ;  /* 0x00000087e2927210 */ /* 0x002fc60007f7e0ff */
[----:B------:R-:W-:Y:S02]  /*196d0*/  LDGSTS.E [R140+0x61580], desc[UR22][R148.64], P1 ;  /* 0x61580000948c7fae */ /* 0x000fe400089a1016 */
[--C-:B------:R-:W-:Y:S01]  /*196e0*/  IMAD.X R147, R227, 0x1, R134.reuse, P3 ;  /* 0x00000001e3937824 */ /* 0x100fe200018e0686 */
[-C--:B------:R-:W-:Y:S01]  /*196f0*/  IADD3 R142, P3, PT, R242, R135.reuse, RZ ;  /* 0x00000087f28e7210 */ /* 0x080fe20007f7e0ff */
[----:B------:R-:W-:Y:S04]  /*19700*/  STL.64 [R1+0x3d8], R148 ;  /* 0x0003d89401007387 */ /* 0x000fe80000100a00 */
[----:B------:R-:W-:Y:S01]  /*19710*/  IMAD.X R143, R243, 0x1, R134, P3 ;  /* 0x00000001f38f7824 */ /* 0x000fe200018e0686 */
[----:B------:R-:W-:Y:S04]  /*19720*/  STL.64 [R1+0x418], R146 ;  /* 0x0004189201007387 */ /* 0x000fe80000100a00 */
[----:B------:R-:W-:Y:S04]  /*19730*/  LDGSTS.E [R140+0x61980], desc[UR22][R146.64], P1 ;  /* 0x61980000928c7fae */ /* 0x000fe800089a1016 */
[----:B------:R3:W-:Y:S04]  /*19740*/  STL.64 [R1+0x460], R142 ;  /* 0x0004608e01007387 */ /* 0x0007e80000100a00 */
[----:B------:R3:W-:Y:S04]  /*19750*/  LDGSTS.E [R140+0x61d80], desc[UR22][R142.64], P1 ;  /* 0x61d800008e8c7fae */ /* 0x0007e800089a1016 */
[----:B------:R-:W2:Y:S01]  /*19760*/  LDL.LU.64 R226, [R1+0x4a8] ;  /* 0x0004a80001e27983 */ /* 0x000ea20000300a00 */
[----:B---3--:R-:W-:-:S04]  /*19770*/  IADD3 R142, P3, PT, R228, R135, RZ ;  /* 0x00000087e48e7210 */ /* 0x008fc80007f7e0ff */
[----:B------:R-:W-:Y:S02]  /*19780*/  IADD3.X R143, PT, PT, R229, R134, RZ, P3, !PT ;  /* 0x00000086e58f7210 */ /* 0x000fe40001ffe4ff */
[-C--:B----4-:R-:W-:Y:S01]  /*19790*/  IADD3 R140, P3, PT, R232, R135.reuse, RZ ;  /* 0x00000087e88c7210 */ /* 0x090fe20007f7e0ff */
[----:B------:R-:W3:Y:S04]  /*197a0*/  LDL.LU.64 R228, [R1+0x478] ;  /* 0x0004780001e47983 */ /* 0x000ee80000300a00 */
[----:B------:R-:W-:Y:S01]  /*197b0*/  IMAD.X R141, R233, 0x1, R134, P3 ;  /* 0x00000001e98d7824 */ /* 0x000fe200018e0686 */
[----:B------:R1:W-:Y:S04]  /*197c0*/  STL.64 [R1+0x258], R142 ;  /* 0x0002588e01007387 */ /* 0x0003e80000100a00 */
[----:B------:R2:W-:Y:S04]  /*197d0*/  STL.64 [R1+0x2d0], R140 ;  /* 0x0002d08c01007387 */ /* 0x0005e80000100a00 */
[----:B------:R-:W4:Y:S04]  /*197e0*/  LDL.LU.64 R232, [R1+0x430] ;  /* 0x0004300001e87983 */ /* 0x000f280000300a00 */
[----:B------:R1:W-:Y:S04]  /*197f0*/  LDGSTS.E [R139+0x60200], desc[UR22][R142.64], P1 ;  /* 0x602000008e8b7fae */ /* 0x0003e800089a1016 */
[----:B------:R2:W-:Y:S01]  /*19800*/  LDGSTS.E [R139+0x60600], desc[UR22][R140.64], P1 ;  /* 0x606000008c8b7fae */ /* 0x0005e200089a1016 */
[----:B------:R-:W-:-:S05]  /*19810*/  IADD3 R146, P3, PT, R214, R135, RZ ;  /* 0x00000087d6927210 */ /* 0x000fca0007f7e0ff */
[----:B------:R-:W-:Y:S02]  /*19820*/  IMAD.X R147, R215, 0x1, R134, P3 ;  /* 0x00000001d7937824 */ /* 0x000fe400018e0686 */
[----:B------:R-:W4:Y:S01]  /*19830*/  LDL.LU.64 R214, [R1+0x3f0] ;  /* 0x0003f00001d67983 */ /* 0x000f220000300a00 */
[----:B-1----:R-:W-:-:S03]  /*19840*/  IADD3 R142, P3, PT, R216, R135, RZ ;  /* 0x00000087d88e7210 */ /* 0x002fc60007f7e0ff */
[----:B------:R1:W-:Y:S02]  /*19850*/  STL.64 [R1+0x308], R146 ;  /* 0x0003089201007387 */ /* 0x0003e40000100a00 */
[----:B------:R-:W-:Y:S02]  /*19860*/  IMAD.X R143, R217, 0x1, R134, P3 ;  /* 0x00000001d98f7824 */ /* 0x000fe400018e0686 */
[----:B------:R1:W-:Y:S04]  /*19870*/  LDGSTS.E [R139+0x60a00], desc[UR22][R146.64], P1 ;  /* 0x60a00000928b7fae */ /* 0x0003e800089a1016 */
[----:B------:R-:W4:Y:S04]  /*19880*/  LDL.LU.64 R216, [R1+0x248] ;  /* 0x0002480001d87983 */ /* 0x000f280000300a00 */
[----:B------:R1:W-:Y:S04]  /*19890*/  STL.64 [R1+0x348], R142 ;  /* 0x0003488e01007387 */ /* 0x0003e80000100a00 */
[----:B------:R1:W-:Y:S01]  /*198a0*/  LDGSTS.E [R139+0x60e00], desc[UR22][R142.64], P1 ;  /* 0x60e000008e8b7fae */ /* 0x0003e200089a1016 */
[----:B--2---:R-:W-:-:S05]  /*198b0*/  IADD3 R140, P3, PT, R220, R135, RZ ;  /* 0x00000087dc8c7210 */ /* 0x004fca0007f7e0ff */
[----:B------:R-:W-:-:S05]  /*198c0*/  IMAD.X R141, R221, 0x1, R134, P3 ;  /* 0x00000001dd8d7824 */ /* 0x000fca00018e0686 */
[----:B------:R2:W-:Y:S04]  /*198d0*/  STL.64 [R1+0x388], R140 ;  /* 0x0003888c01007387 */ /* 0x0005e80000100a00 */
[----:B------:R-:W4:Y:S01]  /*198e0*/  LDL.LU.64 R220, [R1+0x1b0] ;  /* 0x0001b00001dc7983 */ /* 0x000f220000300a00 */
[----:B-1----:R-:W-:-:S03]  /*198f0*/  IADD3 R146, P3, PT, R222, R135, RZ ;  /* 0x00000087de927210 */ /* 0x002fc60007f7e0ff */
[----:B------:R2:W-:Y:S02]  /*19900*/  LDGSTS.E [R139+0x61200], desc[UR22][R140.64], P1 ;  /* 0x612000008c8b7fae */ /* 0x0005e400089a1016 */
[----:B------:R-:W-:Y:S02]  /*19910*/  IMAD.X R147, R223, 0x1, R134, P3 ;  /* 0x00000001df937824 */ /* 0x000fe400018e0686 */
[----:B------:R-:W4:Y:S01]  /*19920*/  LDL.LU.64 R222, [R1+0x18] ;  /* 0x0000180001de7983 */ /* 0x000f220000300a00 */
[----:B------:R-:W-:-:S03]  /*19930*/  IADD3 R142, P3, PT, R210, R135, RZ ;  /* 0x00000087d28e7210 */ /* 0x000fc60007f7e0ff */
[----:B------:R-:W-:Y:S02]  /*19940*/  LDGSTS.E [R139+0x61600], desc[UR22][R146.64], P1 ;  /* 0x61600000928b7fae */ /* 0x000fe400089a1016 */
[----:B------:R-:W-:Y:S01]  /*19950*/  IMAD.X R143, R211, 0x1, R134, P3 ;  /* 0x00000001d38f7824 */ /* 0x000fe200018e0686 */
[-C--:B--2---:R-:W-:Y:S01]  /*19960*/  IADD3 R140, P3, PT, R240, R135.reuse, RZ ;  /* 0x00000087f08c7210 */ /* 0x084fe20007f7e0ff */
[----:B------:R-:W-:Y:S03]  /*19970*/  STL.64 [R1+0x3c8], R146 ;  /* 0x0003c89201007387 */ /* 0x000fe60000100a00 */
[----:B------:R-:W-:Y:S01]  /*19980*/  IADD3.X R141, PT, PT, R241, R134, RZ, P3, !PT ;  /* 0x00000086f18d7210 */ /* 0x000fe20001ffe4ff */
[----:B------:R1:W-:Y:S04]  /*19990*/  STL.64 [R1+0x408], R142 ;  /* 0x0004088e01007387 */ /* 0x0003e80000100a00 */
[----:B------:R1:W-:Y:S04]  /*199a0*/  LDGSTS.E [R139+0x61a00], desc[UR22][R142.64], P1 ;  /* 0x61a000008e8b7fae */ /* 0x0003e800089a1016 */
[----:B------:R3:W-:Y:S04]  /*199b0*/  STL.64 [R1+0x450], R140 ;  /* 0x0004508c01007387 */ /* 0x0007e80000100a00 */
[----:B------:R3:W-:Y:S01]  /*199c0*/  LDGSTS.E [R139+0x61e00], desc[UR22][R140.64], P1 ;  /* 0x61e000008c8b7fae */ /* 0x0007e200089a1016 */
[----:B-1----:R-:W-:-:S05]  /*199d0*/  IADD3 R142, P3, PT, R226, R135, RZ ;  /* 0x00000087e28e7210 */ /* 0x002fca0007f7e0ff */
[----:B------:R-:W-:Y:S02]  /*199e0*/  IMAD.X R143, R227, 0x1, R134, P3 ;  /* 0x00000001e38f7824 */ /* 0x000fe400018e0686 */
[----:B------:R-:W2:Y:S01]  /*199f0*/  LDL.LU.64 R226, [R1+0x4c8] ;  /* 0x0004c80001e27983 */ /* 0x000ea20000300a00 */
[----:B---3--:R-:W-:-:S03]  /*19a00*/  IADD3 R140, P3, PT, R228, R135, RZ ;  /* 0x00000087e48c7210 */ /* 0x008fc60007f7e0ff */
[----:B------:R1:W-:Y:S02]  /*19a10*/  STL.64 [R1+0x260], R142 ;  /* 0x0002608e01007387 */ /* 0x0003e40000100a00 */
[----:B------:R-:W-:Y:S02]  /*19a20*/  IMAD.X R141, R229, 0x1, R134, P3 ;  /* 0x00000001e58d7824 */ /* 0x000fe400018e0686 */
[----:B------:R1:W-:Y:S04]  /*19a30*/  LDGSTS.E [R138+0x60280], desc[UR22][R142.64], P1 ;  /* 0x602800008e8a7fae */ /* 0x0003e800089a1016 */
[----:B------:R-:W3:Y:S01]  /*19a40*/  LDL.LU.64 R228, [R1+0x4a0] ;  /* 0x0004a00001e47983 */ /* 0x000ee20000300a00 */
[----:B----4-:R-:W-:-:S03]  /*19a50*/  IADD3 R146, P3, PT, R232, R135, RZ ;  /* 0x00000087e8927210 */ /* 0x010fc60007f7e0ff */
[----:B------:R4:W-:Y:S02]  /*19a60*/  STL.64 [R1+0x2c8], R140 ;  /* 0x0002c88c01007387 */ /* 0x0009e40000100a00 */
[----:B------:R-:W-:Y:S02]  /*19a70*/  IMAD.X R147, R233, 0x1, R134, P3 ;  /* 0x00000001e9937824 */ /* 0x000fe400018e0686 */
[----:B------:R4:W-:Y:S04]  /*19a80*/  LDGSTS.E [R138+0x60680], desc[UR22][R140.64], P1 ;  /* 0x606800008c8a7fae */ /* 0x0009e800089a1016 */
[----:B------:R-:W3:Y:S04]  /*19a90*/  LDL.LU.64 R232, [R1+0x470] ;  /* 0x0004700001e87983 */ /* 0x000ee80000300a00 */
[----:B------:R4:W-:Y:S01]  /*19aa0*/  STL.64 [R1+0x2f8], R146 ;  /* 0x0002f89201007387 */ /* 0x0009e20000100a00 */
[----:B-1----:R-:W-:-:S03]  /*19ab0*/  IADD3 R142, P3, PT, R214, R135, RZ ;  /* 0x00000087d68e7210 */ /* 0x002fc60007f7e0ff */
[----:B------:R-:W3:Y:S02]  /*19ac0*/  LDL.LU.64 R204, [R1+0x428] ;  /* 0x0004280001cc7983 */ /* 0x000ee40000300a00 */
[----:B------:R-:W-:Y:S02]  /*19ad0*/  IMAD.X R143, R215, 0x1, R134, P3 ;  /* 0x00000001d78f7824 */ /* 0x000fe400018e0686 */
[----:B------:R1:W-:Y:S04]  /*19ae0*/  LDGSTS.E [R138+0x60a80], desc[UR22][R146.64], P1 ;  /* 0x60a80000928a7fae */ /* 0x0003e800089a1016 */
[----:B------:R1:W-:Y:S01]  /*19af0*/  STL.64 [R1+0x338], R142 ;  /* 0x0003388e01007387 */ /* 0x0003e20000100a00 */
[----:B----4-:R-:W-:-:S03]  /*19b00*/  IADD3 R140, P3, PT, R216, R135, RZ ;  /* 0x00000087d88c7210 */ /* 0x010fc60007f7e0ff */
[----:B------:R-:W4:Y:S02]  /*19b10*/  LDL.LU.64 R208, [R1+0x3e8] ;  /* 0x0003e80001d07983 */ /* 0x000f240000300a00 */
[----:B------:R-:W-:Y:S02]  /*19b20*/  IMAD.X R141, R217, 0x1, R134, P3 ;  /* 0x00000001d98d7824 */ /* 0x000fe400018e0686 */
[----:B------:R1:W-:Y:S04]  /*19b30*/  LDGSTS.E [R138+0x60e80], desc[UR22][R142.64], P1 ;  /* 0x60e800008e8a7fae */ /* 0x0003e800089a1016 */
[----:B------:R1:W-:Y:S04]  /*19b40*/  STL.64 [R1+0x378], R140 ;  /* 0x0003788c01007387 */ /* 0x0003e80000100a00 */
[----:B------:R-:W4:Y:S04]  /*19b50*/  LDL.LU.64 R210, [R1+0x190] ;  /* 0x0001900001d27983 */ /* 0x000f280000300a00 */
[----:B------:R-:W4:Y:S04]  /*19b60*/  LDL.LU.64 R214, [R1] ;  /* 0x0000000001d67983 */ /* 0x000f280000300a00 */
[----:B------:R1:W-:Y:S02]  /*19b70*/  LDGSTS.E [R138+0x61280], desc[UR22][R140.64], P1 ;  /* 0x612800008c8a7fae */ /* 0x0003e400089a1016 */
[----:B-1----:R-:W-:-:S05]  /*19b80*/  IADD3 R146, P3, PT, R220, R135, RZ ;  /* 0x00000087dc927210 */ /* 0x002fca0007f7e0ff */
[----:B------:R-:W-:Y:S01]  /*19b90*/  IMAD.X R147, R221, 0x1, R134, P3 ;  /* 0x00000001dd937824 */ /* 0x000fe200018e0686 */
[----:B------:R-:W-:-:S04]  /*19ba0*/  IADD3 R142, P3, PT, R222, R135, RZ ;  /* 0x00000087de8e7210 */ /* 0x000fc80007f7e0ff */
[----:B------:R-:W-:Y:S01]  /*19bb0*/  LDGSTS.E [R138+0x61680], desc[UR22][R146.64], P1 ;  /* 0x61680000928a7fae */ /* 0x000fe200089a1016 */
[----:B------:R-:W-:Y:S02]  /*19bc0*/  IADD3.X R143, PT, PT, R223, R134, RZ, P3, !PT ;  /* 0x00000086df8f7210 */ /* 0x000fe40001ffe4ff */
[----:B------:R-:W-:Y:S01]  /*19bd0*/  IADD3 R140, P3, PT, R238, R135, RZ ;  /* 0x00000087ee8c7210 */ /* 0x000fe20007f7e0ff */
[----:B------:R-:W-:Y:S04]  /*19be0*/  STL.64 [R1+0x3b8], R146 ;  /* 0x0003b89201007387 */ /* 0x000fe80000100a00 */
[----:B------:R-:W-:Y:S01]  /*19bf0*/  STL.64 [R1+0x400], R142 ;  /* 0x0004008e01007387 */ /* 0x000fe20000100a00 */
[----:B------:R-:W-:-:S03]  /*19c00*/  IMAD.X R141, R239, 0x1, R134, P3 ;  /* 0x00000001ef8d7824 */ /* 0x000fc600018e0686 */
[----:B------:R-:W4:Y:S04]  /*19c10*/  LDL.LU.64 R216, [R1+0x4d0] ;  /* 0x0004d00001d87983 */ /* 0x000f280000300a00 */
[----:B------:R-:W-:Y:S04]  /*19c20*/  LDGSTS.E [R138+0x61a80], desc[UR22][R142.64], P1 ;  /* 0x61a800008e8a7fae */ /* 0x000fe800089a1016 */
[----:B------:R2:W-:Y:S04]  /*19c30*/  STL.64 [R1+0x440], R140 ;  /* 0x0004408c01007387 */ /* 0x0005e80000100a00 */
[----:B------:R2:W-:Y:S04]  /*19c40*/  LDGSTS.E [R138+0x61e80], desc[UR22][R140.64], P1 ;  /* 0x61e800008c8a7fae */ /* 0x0005e800089a1016 */
[----:B------:R-:W4:Y:S04]  /*19c50*/  LDL.LU.64 R220, [R1+0x4c0] ;  /* 0x0004c00001dc7983 */ /* 0x000f280000300a00 */
[----:B------:R-:W4:Y:S01]  /*19c60*/  LDL.LU.64 R222, [R1+0x498] ;  /* 0x0004980001de7983 */ /* 0x000f220000300a00 */
[----:B--2---:R-:W-:-:S05]  /*19c70*/  IADD3 R140, P3, PT, R226, R135, RZ ;  /* 0x00000087e28c7210 */ /* 0x004fca0007f7e0ff */
[----:B------:R-:W-:-:S05]  /*19c80*/  IMAD.X R141, R227, 0x1, R134, P3 ;  /* 0x00000001e38d7824 */ /* 0x000fca00018e0686 */
[----:B------:R1:W-:Y:S04]  /*19c90*/  STL.64 [R1+0x268], R140 ;  /* 0x0002688c01007387 */ /* 0x0003e80000100a00 */
[----:B------:R-:W2:Y:S01]  /*19ca0*/  LDL.LU.64 R226, [R1+0x468] ;  /* 0x0004680001e27983 */ /* 0x000ea20000300a00 */
[----:B---3--:R-:W-:-:S03]  /*19cb0*/  IADD3 R138, P3, PT, R228, R135, RZ ;  /* 0x00000087e48a7210 */ /* 0x008fc60007f7e0ff */
[----:B------:R1:W-:Y:S02]  /*19cc0*/  LDGSTS.E [R137+0x60300], desc[UR22][R140.64], P1 ;  /* 0x603000008c897fae */ /* 0x0003e400089a1016 */
[----:B------:R-:W-:Y:S02]  /*19cd0*/  IMAD.X R139, R229, 0x1, R134, P3 ;  /* 0x00000001e58b7824 */ /* 0x000fe400018e0686 */
[----:B------:R-:W3:Y:S01]  /*19ce0*/  LDL.LU.64 R228, [R1+0x420] ;  /* 0x0004200001e47983 */ /* 0x000ee20000300a00 */
[----:B------:R-:W-:-:S03]  /*19cf0*/  IADD3 R142, P3, PT, R232, R135, RZ ;  /* 0x00000087e88e7210 */ /* 0x000fc60007f7e0ff */
[----:B------:R4:W-:Y:S02]  /*19d00*/  STL.64 [R1+0x2a8], R138 ;  /* 0x0002a88a01007387 */ /* 0x0009e40000100a00 */
[----:B------:R-:W-:Y:S02]  /*19d10*/  IMAD.X R143, R233, 0x1, R134, P3 ;  /* 0x00000001e98f7824 */ /* 0x000fe400018e0686 */
[----:B------:R4:W-:Y:S04]  /*19d20*/  LDGSTS.E [R137+0x60700], desc[UR22][R138.64], P1 ;  /* 0x607000008a897fae */ /* 0x0009e800089a1016 */
[----:B------:R-:W3:Y:S01]  /*19d30*/  LDL.LU.64 R232, [R1+0x3e0] ;  /* 0x0003e00001e87983 */ /* 0x000ee20000300a00 */
[----:B-1----:R-:W-:-:S03]  /*19d40*/  IADD3 R140, P3, PT, R204, R135, RZ ;  /* 0x00000087cc8c7210 */ /* 0x002fc60007f7e0ff */
[----:B------:R1:W-:Y:S02]  /*19d50*/  LDGSTS.E [R137+0x60b00], desc[UR22][R142.64], P1 ;  /* 0x60b000008e897fae */ /* 0x0003e400089a1016 */
[----:B------:R-:W-:Y:S02]  /*19d60*/  IMAD.X R141, R205, 0x1, R134, P3 ;  /* 0x00000001cd8d7824 */ /* 0x000fe400018e0686 */
[----:B------:R1:W-:Y:S01]  /*19d70*/  STL.64 [R1+0x2e8], R142 ;  /* 0x0002e88e01007387 */ /* 0x0003e20000100a00 */
[----:B----4-:R-:W-:-:S03]  /*19d80*/  IADD3 R138, P3, PT, R208, R135, RZ ;  /* 0x00000087d08a7210 */ /* 0x010fc60007f7e0ff */
[----:B------:R4:W-:Y:S02]  /*19d90*/  LDGSTS.E [R137+0x60f00], desc[UR22][R140.64], P1 ;  /* 0x60f000008c897fae */ /* 0x0009e400089a1016 */
[----:B------:R-:W-:Y:S02]  /*19da0*/  IMAD.X R139, R209, 0x1, R134, P3 ;  /* 0x00000001d18b7824 */ /* 0x000fe400018e0686 */
[----:B------:R4:W-:Y:S01]  /*19db0*/  STL.64 [R1+0x328], R140 ;  /* 0x0003288c01007387 */ /* 0x0009e20000100a00 */
[----:B-1----:R-:W-:-:S03]  /*19dc0*/  IADD3 R142, P3, PT, R210, R135, RZ ;  /* 0x00000087d28e7210 */ /* 0x002fc60007f7e0ff */
[----:B------:R1:W-:Y:S01]  /*19dd0*/  LDGSTS.E [R137+0x61300], desc[UR22][R138.64], P1 ;  /* 0x613000008a897fae */ /* 0x0003e200089a1016 */
[----:B------:R-:W-:Y:S02]  /*19de0*/  IADD3.X R143, PT, PT, R211, R134, RZ, P3, !PT ;  /* 0x00000086d38f7210 */ /* 0x000fe40001ffe4ff */
[-C--:B----4-:R-:W-:Y:S01]  /*19df0*/  IADD3 R140, P3, PT, R214, R135.reuse, RZ ;  /* 0x00000087d68c7210 */ /* 0x090fe20007f7e0ff */
[----:B------:R1:W-:Y:S04]  /*19e00*/  STL.64 [R1+0x368], R138 ;  /* 0x0003688a01007387 */ /* 0x0003e80000100a00 */
[----:B------:R-:W-:Y:S01]  /*19e10*/  IMAD.X R141, R215, 0x1, R134, P3 ;  /* 0x00000001d78d7824 */ /* 0x000fe200018e0686 */
[----:B------:R-:W-:Y:S04]  /*19e20*/  STL.64 [R1+0x3a8], R142 ;  /* 0x0003a88e01007387 */ /* 0x000fe80000100a00 */
[----:B------:R-:W-:Y:S01]  /*19e30*/  LDGSTS.E [R137+0x61700], desc[UR22][R142.64], P1 ;  /* 0x617000008e897fae */ /* 0x000fe200089a1016 */
[----:B-1----:R-:W-:-:S03]  /*19e40*/  IADD3 R138, P3, PT, R236, R135, RZ ;  /* 0x00000087ec8a7210 */ /* 0x002fc60007f7e0ff */
[----:B------:R1:W-:Y:S02]  /*19e50*/  STL.64 [R1+0x3e8], R140 ;  /* 0x0003e88c01007387 */ /* 0x0003e40000100a00 */
[----:B------:R-:W-:Y:S02]  /*19e60*/  IMAD.X R139, R237, 0x1, R134, P3 ;  /* 0x00000001ed8b7824 */ /* 0x000fe400018e0686 */
[----:B------:R1:W-:Y:S04]  /*19e70*/  LDGSTS.E [R137+0x61b00], desc[UR22][R140.64], P1 ;  /* 0x61b000008c897fae */ /* 0x0003e800089a1016 */
[----:B------:R4:W-:Y:S04]  /*19e80*/  STL.64 [R1+0x428], R138 ;  /* 0x0004288a01007387 */ /* 0x0009e80000100a00 */
[----:B------:R4:W-:Y:S01]  /*19e90*/  LDGSTS.E [R137+0x61f00], desc[UR22][R138.64], P1 ;  /* 0x61f000008a897fae */ /* 0x0009e200089a1016 */
[----:B------:R-:W-:Y:S01]  /*19ea0*/  UMOV UR6, URZ ;  /* 0x000000ff00067c82 */ /* 0x000fe20008000000 */
[----:B------:R-:W-:-:S02]  /*19eb0*/  ISETP.GE.AND P5, PT, R235, 0x80, PT ;  /* 0x00000080eb00780c */ /* 0x000fc40003fa6270 */
[----:B-1----:R-:W-:-:S05]  /*19ec0*/  IADD3 R140, P3, PT, R216, R135, RZ ;  /* 0x00000087d88c7210 */ /* 0x002fca0007f7e0ff */
[----:B------:R-:W-:Y:S01]  /*19ed0*/  IMAD.X R141, R217, 0x1, R134, P3 ;  /* 0x00000001d98d7824 */ /* 0x000fe200018e0686 */
[----:B----4-:R-:W-:-:S04]  /*19ee0*/  IADD3 R138, P3, PT, R220, R135, RZ ;  /* 0x00000087dc8a7210 */ /* 0x010fc80007f7e0ff */
[----:B------:R2:W-:Y:S01]  /*19ef0*/  LDGSTS.E [R136+0x60380], desc[UR22][R140.64], P1 ;  /* 0x603800008c887fae */ /* 0x0005e200089a1016 */
[--C-:B------:R-:W-:Y:S01]  /*19f00*/  IMAD.X R139, R221, 0x1, R134.reuse, P3 ;  /* 0x00000001dd8b7824 */ /* 0x100fe200018e0686 */
[-C--:B------:R-:W-:Y:S02]  /*19f10*/  IADD3 R142, P3, PT, R222, R135.reuse, RZ ;  /* 0x00000087de8e7210 */ /* 0x080fe40007f7e0ff */
[----:B------:R2:W-:Y:S03]  /*19f20*/  STL.64 [R1+0x270], R140 ;  /* 0x0002708c01007387 */ /* 0x0005e60000100a00 */
[----:B------:R-:W-:Y:S01]  /*19f30*/  IMAD.X R143, R223, 0x1, R134, P3 ;  /* 0x00000001df8f7824 */ /* 0x000fe200018e0686 */
[----:B------:R3:W-:Y:S04]  /*19f40*/  STL.64 [R1+0x2b0], R138 ;  /* 0x0002b08a01007387 */ /* 0x0007e80000100a00 */
[----:B------:R3:W-:Y:S01]  /*19f50*/  LDGSTS.E [R136+0x60780], desc[UR22][R138.64], P1 ;  /* 0x607800008a887fae */ /* 0x0007e200089a1016 */
[----:B--2---:R-:W-:-:S03]  /*19f60*/  IADD3 R140, P3, PT, R226, R135, RZ ;  /* 0x00000087e28c7210 */ /* 0x004fc60007f7e0ff */
[----:B------:R1:W-:Y:S02]  /*19f70*/  STL.64 [R1+0x2f0], R142 ;  /* 0x0002f08e01007387 */ /* 0x0003e40000100a00 */
[----:B------:R-:W-:Y:S02]  /*19f80*/  IMAD.X R141, R227, 0x1, R134, P3 ;  /* 0x00000001e38d7824 */ /* 0x000fe400018e0686 */
[----:B------:R1:W-:Y:S01]  /*19f90*/  LDGSTS.E [R136+0x60b80], desc[UR22][R142.64], P1 ;  /* 0x60b800008e887fae */ /* 0x0003e200089a1016 */
[----:B---3--:R-:W-:-:S03]  /*19fa0*/  IADD3 R138, P3, PT, R228, R135, RZ ;  /* 0x00000087e48a7210 */ /* 0x008fc60007f7e0ff */
[----:B------:R2:W-:Y:S01]  /*19fb0*/  STL.64 [R1+0x330], R140 ;  /* 0x0003308c01007387 */ /* 0x0005e20000100a00 */
[----:B------:R-:W-:-:S03]  /*19fc0*/  IADD3.X R139, PT, PT, R229, R134, RZ, P3, !PT ;  /* 0x00000086e58b7210 */ /* 0x000fc60001ffe4ff */
[----:B------:R2:W-:Y:S01]  /*19fd0*/  LDGSTS.E [R136+0x60f80], desc[UR22][R140.64], P1 ;  /* 0x60f800008c887fae */ /* 0x0005e200089a1016 */
[----:B-1----:R-:W-:-:S03]  /*19fe0*/  IADD3 R142, P3, PT, R232, R135, RZ ;  /* 0x00000087e88e7210 */ /* 0x002fc60007f7e0ff */
[----:B------:R1:W-:Y:S02]  /*19ff0*/  STL.64 [R1+0x370], R138 ;  /* 0x0003708a01007387 */ /* 0x0003e40000100a00 */
[--C-:B------:R-:W-:Y:S01]  /*1a000*/  IMAD.X R143, R233, 0x1, R134.reuse, P3 ;  /* 0x00000001e98f7824 */ /* 0x100fe200018e0686 */
[-C--:B--2---:R-:W-:Y:S01]  /*1a010*/  IADD3 R140, P3, PT, R250, R135.reuse, RZ ;  /* 0x00000087fa8c7210 */ /* 0x084fe20007f7e0ff */
[----:B------:R1:W-:Y:S04]  /*1a020*/  LDGSTS.E [R136+0x61380], desc[UR22][R138.64], P1 ;  /* 0x613800008a887fae */ /* 0x0003e800089a1016 */
[----:B------:R-:W-:Y:S01]  /*1a030*/  IMAD.X R141, R251, 0x1, R134, P3 ;  /* 0x00000001fb8d7824 */ /* 0x000fe200018e0686 */
[----:B------:R2:W-:Y:S04]  /*1a040*/  STL.64 [R1+0x3b0], R142 ;  /* 0x0003b08e01007387 */ /* 0x0005e80000100a00 */
[----:B------:R2:W-:Y:S01]  /*1a050*/  LDGSTS.E [R136+0x61780], desc[UR22][R142.64], P1 ;  /* 0x617800008e887fae */ /* 0x0005e200089a1016 */
[----:B-1----:R-:W-:-:S03]  /*1a060*/  IADD3 R138, P3, PT, R144, R135, RZ ;  /* 0x00000087908a7210 */ /* 0x002fc60007f7e0ff */
[----:B------:R2:W-:Y:S02]  /*1a070*/  STL.64 [R1+0x3f0], R140 ;  /* 0x0003f08c01007387 */ /* 0x0005e40000100a00 */
[----:B------:R-:W-:Y:S02]  /*1a080*/  IMAD.X R139, R145, 0x1, R134, P3 ;  /* 0x00000001918b7824 */ /* 0x000fe400018e0686 */
[----:B------:R2:W-:Y:S04]  /*1a090*/  LDGSTS.E [R136+0x61b80], desc[UR22][R140.64], P1 ;  /* 0x61b800008c887fae */ /* 0x0005e800089a1016 */
[----:B------:R2:W-:Y:S04]  /*1a0a0*/  STL.64 [R1+0x430], R138 ;  /* 0x0004308a01007387 */ /* 0x0005e80000100a00 */
[----:B------:R2:W-:Y:S01]  /*1a0b0*/  LDGSTS.E [R136+0x61f80], desc[UR22][R138.64], P1 ;  /* 0x61f800008a887fae */ /* 0x0005e200089a1016 */
[----:B------:R-:W-:-:S03]  /*1a0c0*/  ISETP.GE.AND P1, PT, R235, 0x100, PT ;  /* 0x00000100eb00780c */ /* 0x000fc60003f26270 */
[----:B------:R-:W0:Y:S10]  /*1a0d0*/  LDGDEPBAR ;  /* 0x00000000000079af */ /* 0x000e340000000000 */
[----:B--2---:R-:W-:Y:S05]  /*1a0e0*/  @!P1 BRA `(.L_x_8) ;  /* 0x000000b800149947 */ /* 0x004fea0003800000 */
[----:B------:R-:W-:Y:S01]  /*1a0f0*/  STL [R1], R8 ;  /* 0x0000000801007387 */ /* 0x000fe20000100800 */
[----:B------:R-:W-:Y:S01]  /*1a100*/  IMAD.MOV.U32 R197, RZ, RZ, R84 ;  /* 0x000000ffffc57224 */ /* 0x000fe200078e0054 */
[----:B------:R-:W-:Y:S01]  /*1a110*/  MOV R187, R104 ;  /* 0x0000006800bb7202 */ /* 0x000fe20000000f00 */
[----:B------:R-:W-:Y:S01]  /*1a120*/  IMAD.MOV.U32 R198, RZ, RZ, R85 ;  /* 0x000000ffffc67224 */ /* 0x000fe200078e0055 */
[----:B------:R1:W-:Y:S01]  /*1a130*/  STL [R1+0x8], R4 ;  /* 0x0000080401007387 */ /* 0x0003e20000100800 */
[----:B------:R-:W-:Y:S01]  /*1a140*/  IMAD.MOV.U32 R148, RZ, RZ, R195 ;  /* 0x000000ffff947224 */ /* 0x000fe200078e00c3 */
[----:B------:R-:W-:Y:S01]  /*1a150*/  MOV R152, R183 ;  /* 0x000000b700987202 */ /* 0x000fe20000000f00 */
[----:B------:R-:W-:Y:S01]  /*1a160*/  IMAD.MOV.U32 R195, RZ, RZ, R88 ;  /* 0x000000ffffc37224 */ /* 0x000fe200078e0058 */
[----:B------:R-:W-:Y:S01]  /*1a170*/  STL [R1+0x4], R5 ;  /* 0x0000040501007387 */ /* 0x000fe20000100800 */
        /* <DEDUP_REMOVED lines=33> */
[----:B------:R-:W-:Y:S01]  /*1a390*/  SHF.R.S32.HI R249, RZ, 0x1f, R235 ;  /* 0x0000001ffff97819 */ /* 0x000fe200000114eb */
[----:B------:R-:W-:Y:S01]  /*1a3a0*/  IMAD.MOV.U32 R184, RZ, RZ, R113 ;  /* 0x000000ffffb87224 */ /* 0x000fe200078e0071 */
[----:B------:R-:W-:Y:S01]  /*1a3b0*/  STL [R1+0x30], R38 ;  /* 0x0000302601007387 */ /* 0x000fe20000100800 */
[----:B------:R-:W-:Y:S01]  /*1a3c0*/  IMAD.MOV.U32 R169, RZ, RZ, R126 ;  /* 0x000000ffffa97224 */ /* 0x000fe200078e007e */
[----:B------:R-:W-:Y:S01]  /*1a3d0*/  LEA.HI R249, R249, R235, RZ, 0x7 ;  /* 0x000000ebf9f97211 */ /* 0x000fe200078f38ff */
        /* <DEDUP_REMOVED lines=22> */
[----:B------:R-:W-:-:S02]  /*1a540*/  IMAD.MOV.U32 R176, RZ, RZ, R121 ;  /* 0x000000ffffb07224 */ /* 0x000fc400078e0079 */
[----:B------:R-:W-:Y:S01]  /*1a550*/  IMAD.MOV.U32 R156, RZ, RZ, R171 ;  /* 0x000000ffff9c7224 */ /* 0x000fe200078e00ab */
[----:B------:R-:W-:Y:S01]  /*1a560*/  STL [R1+0x44], R51 ;  /* 0x0000443301007387 */ /* 0x000fe20000100800 */
[----:B------:R-:W-:Y:S02]  /*1a570*/  IMAD.MOV.U32 R161, RZ, RZ, R162 ;  /* 0x000000ffffa17224 */ /* 0x000fe400078e00a2 */
[----:B------:R-:W-:Y:S01]  /*1a580*/  IMAD.MOV.U32 R162, RZ, RZ, R163 ;  /* 0x000000ffffa27224 */ /* 0x000fe200078e00a3 */
[----:B------:R-:W-:Y:S01]  /*1a590*/  STL [R1+0x50], R54 ;  /* 0x0000503601007387 */ /* 0x000fe20000100800 */
[----:B------:R-:W-:Y:S02]  /*1a5a0*/  IMAD.MOV.U32 R171, RZ, RZ, R124 ;  /* 0x000000ffffab7224 */ /* 0x000fe400078e007c */
        /* <DEDUP_REMOVED lines=29> */
[----:B------:R-:W1:Y:S01]  /*1a780*/  LDL.LU.64 R84, [R1+0xb0] ;  /* 0x0000b00001547983 */ /* 0x000e620000300a00 */
[----:B------:R-:W-:Y:S02]  /*1a790*/  IMAD.MOV.U32 R204, RZ, RZ, R79 ;  /* 0x000000ffffcc7224 */ /* 0x000fe400078e004f */
[----:B------:R-:W-:Y:S01]  /*1a7a0*/  IMAD.MOV.U32 R199, RZ, RZ, R82 ;  /* 0x000000ffffc77224 */ /* 0x000fe200078e0052 */
[----:B------:R-:W-:Y:S01]  /*1a7b0*/  STL [R1+0x78], R86 ;  /* 0x0000785601007387 */ /* 0x000fe20000100800 */
[----:B------:R-:W-:-:S02]  /*1a7c0*/  IMAD.MOV.U32 R200, RZ, RZ, R83 ;  /* 0x000000ffffc87224 */ /* 0x000fc400078e0053 */
[----:B------:R-:W-:Y:S01]  /*1a7d0*/  IMAD.MOV.U32 R216, RZ, RZ, R61 ;  /* 0x000000ffffd87224 */ /* 0x000fe200078e003d */
[----:B------:R-:W2:Y:S01]  /*1a7e0*/  LDL.LU.64 R88, [R1+0xb8] ;  /* 0x0000b80001587983 */ /* 0x000ea20000300a00 */
[----:B------:R-:W-:Y:S02]  /*1a7f0*/  IMAD.MOV.U32 R142, RZ, RZ, R213 ;  /* 0x000000ffff8e7224 */ /* 0x000fe400078e00d5 */
[----:B------:R-:W-:Y:S01]  /*1a800*/  IMAD.MOV.U32 R213, RZ, RZ, R64 ;  /* 0x000000ffffd57224 */ /* 0x000fe200078e0040 */
[----:B------:R-:W3:Y:S01]  /*1a810*/  LDL.LU.64 R96, [R1+0xc0] ;  /* 0x0000c00001607983 */ /* 0x000ee20000300a00 */
[----:B------:R-:W-:Y:S02]  /*1a820*/  IMAD.MOV.U32 R214, RZ, RZ, R65 ;  /* 0x000000ffffd67224 */ /* 0x000fe400078e0041 */
[----:B------:R-:W-:Y:S01]  /*1a830*/  IMAD.MOV.U32 R139, RZ, RZ, R218 ;  /* 0x000000ffff8b7224 */ /* 0x000fe200078e00da */
[----:B------:R-:W-:Y:S01]  /*1a840*/  STL [R1+0x74], R87 ;  /* 0x0000745701007387 */ /* 0x000fe20000100800 */
[----:B------:R-:W-:-:S02]  /*1a850*/  IMAD.MOV.U32 R217, RZ, RZ, R56 ;  /* 0x000000ffffd97224 */ /* 0x000fc400078e0038 */
[----:B------:R-:W-:Y:S01]  /*1a860*/  IMAD.MOV.U32 R218, RZ, RZ, R57 ;  /* 0x000000ffffda7224 */ /* 0x000fe200078e0039 */
[----:B------:R-:W4:Y:S01]  /*1a870*/  LDL.LU.64 R92, [R1+0xf0] ;  /* 0x0000f000015c7983 */ /* 0x000f220000300a00 */
[----:B------:R-:W-:Y:S02]  /*1a880*/  IMAD.MOV.U32 R140, RZ, RZ, R219 ;  /* 0x000000ffff8c7224 */ /* 0x000fe400078e00db */
[----:B------:R-:W-:Y:S01]  /*1a890*/  IMAD.MOV.U32 R251, RZ, RZ, R224 ;  /* 0x000000fffffb7224 */ /* 0x000fe200078e00e0 */
[----:B------:R-:W-:Y:S01]  /*1a8a0*/  STL [R1+0x80], R90 ;  /* 0x0000805a01007387 */ /* 0x000fe20000100800 */
[----:B------:R-:W-:Y:S02]  /*1a8b0*/  IMAD.MOV.U32 R219, RZ, RZ, R52 ;  /* 0x000000ffffdb7224 */ /* 0x000fe400078e0034 */
[----:B------:R-:W-:Y:S01]  /*1a8c0*/  IMAD.MOV.U32 R220, RZ, RZ, R53 ;  /* 0x000000ffffdc7224 */ /* 0x000fe200078e0035 */
[----:B------:R-:W5:Y:S01]  /*1a8d0*/  LDL.LU.64 R100, [R1+0xc8] ;  /* 0x0000c80001647983 */ /* 0x000f620000300a00 */
[----:B------:R-:W-:-:S02]  /*1a8e0*/  IMAD.MOV.U32 R223, RZ, RZ, R44 ;  /* 0x000000ffffdf7224 */ /* 0x000fc400078e002c */
[----:B------:R-:W-:Y:S01]  /*1a8f0*/  IMAD.MOV.U32 R224, RZ, RZ, R45 ;  /* 0x000000ffffe07224 */ /* 0x000fe200078e002d */
[----:B------:R-:W-:Y:S01]  /*1a900*/  STL [R1+0x7c], R91 ;  /* 0x00007c5b01007387 */ /* 0x000fe20000100800 */
[----:B------:R-:W-:Y:S02]  /*1a910*/  IMAD.MOV.U32 R221, RZ, RZ, R48 ;  /* 0x000000ffffdd7224 */ /* 0x000fe400078e0030 */
[----:B------:R-:W-:Y:S01]  /*1a920*/  IMAD.MOV.U32 R136, RZ, RZ, R230 ;  /* 0x000000ffff887224 */ /* 0x000fe200078e00e6 */
[----:B------:R-:W4:Y:S01]  /*1a930*/  LDL.LU.64 R104, [R1+0xd0] ;  /* 0x0000d00001687983 */ /* 0x000f220000300a00 */
[----:B------:R-:W-:Y:S02]  /*1a940*/  IMAD.MOV.U32 R137, RZ, RZ, R231 ;  /* 0x000000ffff897224 */ /* 0x000fe400078e00e7 */
[----:B------:R-:W-:Y:S01]  /*1a950*/  IMAD.MOV.U32 R225, RZ, RZ, R40 ;  /* 0x000000ffffe17224 */ /* 0x000fe200078e0028 */
[----:B------:R-:W4:Y:S01]  /*1a960*/  LDL.LU.64 R114, [R1+0xd8] ;  /* 0x0000d80001727983 */ /* 0x000f220000300a00 */
        /* <DEDUP_REMOVED lines=26> */
[----:B------:R-:W-:Y:S01]  /*1ab10*/  STL [R1+0x84], R95 ;  /* 0x0000845f01007387 */ /* 0x000fe20000100800 */
[----:B------:R-:W-:-:S02]  /*1ab20*/  IMAD.MOV.U32 R247, RZ, RZ, R12 ;  /* 0x000000fffff77224 */ /* 0x000fc400078e000c */
[----:B------:R-:W-:Y:S01]  /*1ab30*/  IMAD.MOV.U32 R248, RZ, RZ, R13 ;  /* 0x000000fffff87224 */ /* 0x000fe200078e000d */
[----:B------:R-:W4:Y:S01]  /*1ab40*/  LDL.LU.64 R124, [R1+0x118] ;  /* 0x00011800017c7983 */ /* 0x000f220000300a00 */
[----:B------:R-:W-:-:S03]  /*1ab50*/  IMAD.MOV.U32 R252, RZ, RZ, R9 ;  /* 0x000000fffffc7224 */ /* 0x000fc600078e0009 */
[----:B------:R-:W-:Y:S04]  /*1ab60*/  STL [R1+0x90], R98 ;  /* 0x0000906201007387 */ /* 0x000fe80000100800 */
[----:B------:R-:W4:Y:S04]  /*1ab70*/  LDL.LU.64 R128, [R1+0x120] ;  /* 0x0001200001807983 */ /* 0x000f280000300a00 */
[----:B------:R-:W4:Y:S04]  /*1ab80*/  LDL.LU.64 R130, [R1+0xe8] ;  /* 0x0000e80001827983 */ /* 0x000f280000300a00 */
[----:B------:R-:W-:Y:S04]  /*1ab90*/  STL [R1+0x8c], R99 ;  /* 0x00008c6301007387 */ /* 0x000fe80000100800 */
[----:B------:R-:W-:Y:S04]  /*1aba0*/  STL [R1+0x98], R102 ;  /* 0x0000986601007387 */ /* 0x000fe80000100800 */
[----:B------:R-:W-:Y:S04]  /*1abb0*/  STL [R1+0x94], R103 ;  /* 0x0000946701007387 */ /* 0x000fe80000100800 */
[----:B------:R-:W-:Y:S04]  /*1abc0*/  STL [R1+0xa0], R106 ;  /* 0x0000a06a01007387 */ /* 0x000fe80000100800 */
[----:B------:R-:W-:Y:S04]  /*1abd0*/  STL [R1+0x9c], R107 ;  /* 0x00009c6b01007387 */ /* 0x000fe80000100800 */
[----:B------:R-:W-:Y:S04]  /*1abe0*/  STL [R1+0xa8], R110 ;  /* 0x0000a86e01007387 */ /* 0x000fe80000100800 */
[----:B------:R-:W-:Y:S01]  /*1abf0*/  STL [R1+0xa4], R111 ;  /* 0x0000a46f01007387 */ /* 0x000fe20000100800 */
[----:B-1----:R-:W-:-:S03]  /*1ac00*/  MOV R4, R85 ;  /* 0x0000005500047202 */ /* 0x002fc60000000f00 */
[----:B------:R-:W-:Y:S04]  /*1ac10*/  STL [R1+0xb0], R84 ;  /* 0x0000b05401007387 */ /* 0x000fe80000100800 */
[----:B--2---:R-:W-:Y:S04]  /*1ac20*/  STL [R1+0xb8], R88 ;  /* 0x0000b85801007387 */ /* 0x004fe80000100800 */
[----:B------:R1:W-:Y:S04]  /*1ac30*/  STL [R1+0xac], R4 ;  /* 0x0000ac0401007387 */ /* 0x0003e80000100800 */
[----:B---3--:R-:W-:Y:S01]  /*1ac40*/  STL [R1+0xc0], R96 ;  /* 0x0000c06001007387 */ /* 0x008fe20000100800 */
[----:B-1----:R-:W-:-:S05]  /*1ac50*/  IMAD.MOV.U32 R4, RZ, RZ, R89 ;  /* 0x000000ffff047224 */ /* 0x002fca00078e0059 */
[----:B------:R1:W-:Y:S04]  /*1ac60*/  STL [R1+0xb4], R4 ;  /* 0x0000b40401007387 */ /* 0x0003e80000100800 */
[----:B-----5:R-:W-:Y:S01]  /*1ac70*/  STL [R1+0xc8], R100 ;  /* 0x0000c86401007387 */ /* 0x020fe20000100800 */
[----:B-1----:R-:W-:-:S05]  /*1ac80*/  IMAD.MOV.U32 R4, RZ, RZ, R97 ;  /* 0x000000ffff047224 */ /* 0x002fca00078e0061 */
[----:B------:R1:W-:Y:S04]  /*1ac90*/  STL [R1+0xbc], R4 ;  /* 0x0000bc0401007387 */ /* 0x0003e80000100800 */
[----:B----4-:R-:W-:Y:S01]  /*1aca0*/  STL [R1+0xd0], R104 ;  /* 0x0000d06801007387 */ /* 0x010fe20000100800 */
[----:B-1----:R-:W-:-:S05]  /*1acb0*/  IMAD.MOV.U32 R4, RZ, RZ, R101 ;  /* 0x000000ffff047224 */ /* 0x002fca00078e0065 */
[----:B------:R1:W-:Y:S02]  /*1acc0*/  STL [R1+0xc4], R4 ;  /* 0x0000c40401007387 */ /* 0x0003e40000100800 */
[----:B-1----:R-:W-:-:S05]  /*1acd0*/  IMAD.MOV.U32 R4, RZ, RZ, R105 ;  /* 0x000000ffff047224 */ /* 0x002fca00078e0069 */
[----:B------:R1:W-:Y:S04]  /*1ace0*/  STL [R1+0xcc], R4 ;  /* 0x0000cc0401007387 */ /* 0x0003e80000100800 */
[----:B------:R-:W-:Y:S01]  /*1acf0*/  STL [R1+0xd8], R114 ;  /* 0x0000d87201007387 */ /* 0x000fe20000100800 */
[----:B-1----:R-:W-:-:S05]  /*1ad00*/  IMAD.MOV.U32 R4, RZ, RZ, R115 ;  /* 0x000000ffff047224 */ /* 0x002fca00078e0073 */
[----:B------:R1:W-:Y:S01]  /*1ad10*/  STL [R1+0xd4], R4 ;  /* 0x0000d40401007387 */ /* 0x0003e20000100800 */
[----:B------:R-:W-:-:S03]  /*1ad20*/  IMAD.MOV.U32 R68, RZ, RZ, R92 ;  /* 0x000000ffff447224 */ /* 0x000fc600078e005c */
[----:B------:R-:W-:Y:S01]  /*1ad30*/  STL [R1+0xe0], R126 ;  /* 0x0000e07e01007387 */ /* 0x000fe20000100800 */
[----:B-1----:R-:W-:Y:S02]  /*1ad40*/  IMAD.MOV.U32 R4, RZ, RZ, R127 ;  /* 0x000000ffff047224 */ /* 0x002fe400078e007f */
[----:B------:R-:W-:-:S03]  /*1ad50*/  IMAD.MOV.U32 R69, RZ, RZ, R93 ;  /* 0x000000ffff457224 */ /* 0x000fc600078e005d */
[----:B------:R1:W-:Y:S04]  /*1ad60*/  STL [R1+0xdc], R4 ;  /* 0x0000dc0401007387 */ /* 0x0003e80000100800 */
[----:B------:R2:W-:Y:S04]  /*1ad70*/  STL [R1+0xe8], R130 ;  /* 0x0000e88201007387 */ /* 0x0005e80000100800 */
[----:B------:R-:W3:Y:S01]  /*1ad80*/  LDL.LU.64 R88, [R1+0x140] ;  /* 0x0001400001587983 */ /* 0x000ee20000300a00 */
[----:B------:R-:W-:Y:S01]  /*1ad90*/  MOV R72, R108 ;  /* 0x0000006c00487202 */ /* 0x000fe20000000f00 */
[----:B-1----:R-:W-:-:S02]  /*1ada0*/  IMAD.MOV.U32 R4, RZ, RZ, R131 ;  /* 0x000000ffff047224 */ /* 0x002fc400078e0083 */
[----:B------:R-:W4:Y:S01]  /*1adb0*/  LDL.LU.64 R92, [R1+0x148] ;  /* 0x00014800015c7983 */ /* 0x000f220000300a00 */
[----:B------:R-:W-:-:S03]  /*1adc0*/  IMAD.MOV.U32 R73, RZ, RZ, R109 ;  /* 0x000000ffff497224 */ /* 0x000fc600078e006d */
[----:B------:R-:W5:Y:S01]  /*1add0*/  LDL.LU.64 R96, [R1+0x158] ;  /* 0x0001580001607983 */ /* 0x000f620000300a00 */
        /* <DEDUP_REMOVED lines=10> */
[----:B------:R-:W-:Y:S01]  /*1ae80*/  IMAD.MOV.U32 R77, RZ, RZ, R117 ;  /* 0x000000ffff4d7224 */ /* 0x000fe200078e0075 */
[----:B------:R-:W-:Y:S02]  /*1ae90*/  MOV R78, R118 ;  /* 0x00000076004e7202 */ /* 0x000fe40000000f00 */
[----:B------:R1:W-:Y:S01]  /*1aea0*/  STL [R1+0xe4], R4 ;  /* 0x0000e40401007387 */ /* 0x0003e20000100800 */
[----:B------:R-:W-:-:S03]  /*1aeb0*/  IMAD.MOV.U32 R79, RZ, RZ, R119 ;  /* 0x000000ffff4f7224 */ /* 0x000fc600078e0077 */
[----:B------:R-:W5:Y:S01]  /*1aec0*/  LDL.LU.64 R120, [R1+0x160] ;  /* 0x0001600001787983 */ /* 0x000f620000300a00 */
[----:B------:R-:W-:-:S03]  /*1aed0*/  IMAD.MOV.U32 R82, RZ, RZ, R124 ;  /* 0x000000ffff527224 */ /* 0x000fc600078e007c */
[----:B------:R-:W5:Y:S01]  /*1aee0*/  LDL.LU.64 R116, [R1+0x188] ;  /* 0x0001880001747983 */ /* 0x000f620000300a00 */
[----:B------:R-:W-:-:S03]  /*1aef0*/  IMAD.MOV.U32 R83, RZ, RZ, R125 ;  /* 0x000000ffff537224 */ /* 0x000fc600078e007d */
[----:B------:R-:W5:Y:S01]  /*1af00*/  LDL.LU.64 R118, [R1+0x198] ;  /* 0x0001980001767983 */ /* 0x000f620000300a00 */
[----:B------:R-:W-:Y:S01]  /*1af10*/  MOV R84, R128 ;  /* 0x0000008000547202 */ /* 0x000fe20000000f00 */
[----:B------:R-:W-:Y:S02]  /*1af20*/  IMAD.MOV.U32 R85, RZ, RZ, R129 ;  /* 0x000000ffff557224 */ /* 0x000fe400078e0081 */
[----:B------:R-:W-:Y:S04]  /*1af30*/  STL [R1+0xf0], R68 ;  /* 0x0000f04401007387 */ /* 0x000fe80000100800 */
[----:B------:R-:W5:Y:S04]  /*1af40*/  LDL.LU.64 R124, [R1+0x1e8] ;  /* 0x0001e800017c7983 */ /* 0x000f680000300a00 */
[----:B------:R-:W5:Y:S04]  /*1af50*/  LDL.LU.64 R126, [R1+0x1a0] ;  /* 0x0001a000017e7983 */ /* 0x000f680000300a00 */
[----:B------:R-:W5:Y:S04]  /*1af60*/  LDL.LU.64 R128, [R1+0x1f0] ;  /* 0x0001f00001807983 */ /* 0x000f680000300a00 */
[----:B--2---:R-:W2:Y:S01]  /*1af70*/  LDL.LU.64 R130, [R1+0x130] ;  /* 0x0001300001827983 */ /* 0x004ea20000300a00 */
[----:B-1----:R-:W-:-:S03]  /*1af80*/  IMAD.MOV.U32 R4, RZ, RZ, R69 ;  /* 0x000000ffff047224 */ /* 0x002fc600078e0045 */
[----:B------:R-:W-:Y:S04]  /*1af90*/  STL [R1+0xf8], R72 ;  /* 0x0000f84801007387 */ /* 0x000fe80000100800 */
[----:B------:R1:W-:Y:S04]  /*1afa0*/  STL [R1+0xec], R4 ;  /* 0x0000ec0401007387 */ /* 0x0003e80000100800 */
[----:B------:R-:W-:Y:S01]  /*1afb0*/  STL [R1+0x100], R74 ;  /* 0x0001004a01007387 */ /* 0x000fe20000100800 */
[----:B-1----:R-:W-:-:S05]  /*1afc0*/  IMAD.MOV.U32 R4, RZ, RZ, R73 ;  /* 0x000000ffff047224 */ /* 0x002fca00078e0049 */
[----:B------:R1:W-:Y:S04]  /*1afd0*/  STL [R1+0xf4], R4 ;  /* 0x0000f40401007387 */ /* 0x0003e80000100800 */
[----:B------:R-:W-:Y:S01]  /*1afe0*/  STL [R1+0x108], R76 ;  /* 0x0001084c01007387 */ /* 0x000fe20000100800 */
[----:B-1----:R-:W-:-:S05]  /*1aff0*/  IMAD.MOV.U32 R4, RZ, RZ, R75 ;  /* 0x000000ffff047224 */ /* 0x002fca00078e004b */
[----:B------:R1:W-:Y:S02]  /*1b000*/  STL [R1+0xfc], R4 ;  /* 0x0000fc0401007387 */ /* 0x0003e40000100800 */
[----:B-1----:R-:W-:-:S05]  /*1b010*/  IMAD.MOV.U32 R4, RZ, RZ, R77 ;  /* 0x000000ffff047224 */ /* 0x002fca00078e004d */
[----:B------:R1:W-:Y:S04]  /*1b020*/  STL [R1+0x104], R4 ;  /* 0x0001040401007387 */ /* 0x0003e80000100800 */
[----:B------:R-:W-:Y:S01]  /*1b030*/  STL [R1+0x110], R80 ;  /* 0x0001105001007387 */ /* 0x000fe20000100800 */
[----:B-1----:R-:W-:-:S03]  /*1b040*/  IMAD.MOV.U32 R4, RZ, RZ, R81 ;  /* 0x000000ffff047224 */ /* 0x002fc600078e0051 */
[----:B------:R-:W-:Y:S04]  /*1b050*/  STL [R1+0x118], R82 ;  /* 0x0001185201007387 */ /* 0x000fe80000100800 */
[----:B------:R1:W-:Y:S04]  /*1b060*/  STL [R1+0x10c], R4 ;  /* 0x00010c0401007387 */ /* 0x0003e80000100800 */
[----:B------:R-:W-:Y:S01]  /*1b070*/  STL [R1+0x120], R84 ;  /* 0x0001205401007387 */ /* 0x000fe20000100800 */
[----:B-1----:R-:W-:-:S05]  /*1b080*/  IMAD.MOV.U32 R4, RZ, RZ, R83 ;  /* 0x000000ffff047224 */ /* 0x002fca00078e0053 */
[----:B------:R1:W-:Y:S02]  /*1b090*/  STL [R1+0x114], R4 ;  /* 0x0001140401007387 */ /* 0x0003e40000100800 */
[----:B-1----:R-:W-:-:S05]  /*1b0a0*/  IMAD.MOV.U32 R4, RZ, RZ, R85 ;  /* 0x000000ffff047224 */ /* 0x002fca00078e0055 */
[----:B------:R1:W-:Y:S01]  /*1b0b0*/  STL [R1+0x11c], R4 ;  /* 0x00011c0401007387 */ /* 0x0003e20000100800 */
[----:B------:R-:W-:Y:S01]  /*1b0c0*/  MOV R60, R78 ;  /* 0x0000004e003c7202 */ /* 0x000fe20000000f00 */
[----:B------:R-:W-:Y:S02]  /*1b0d0*/  IMAD.MOV.U32 R61, RZ, RZ, R79 ;  /* 0x000000ffff3d7224 */ /* 0x000fe400078e004f */
[----:B------:R-:W-:Y:S01]  /*1b0e0*/  STL [R1+0x128], R122 ;  /* 0x0001287a01007387 */ /* 0x000fe20000100800 */
[----:B-1----:R-:W-:-:S05]  /*1b0f0*/  IMAD.MOV.U32 R4, RZ, RZ, R123 ;  /* 0x000000ffff047224 */ /* 0x002fca00078e007b */
[----:B------:R1:W-:Y:S01]  /*1b100*/  STL [R1+0x124], R4 ;  /* 0x0001240401007387 */ /* 0x0003e20000100800 */
[----:B---3--:R-:W-:Y:S02]  /*1b110*/  IMAD.MOV.U32 R64, RZ, RZ, R88 ;  /* 0x000000ffff407224 */ /* 0x008fe400078e0058 */
[----:B------:R-:W-:Y:S01]  /*1b120*/  IMAD.MOV.U32 R65, RZ, RZ, R89 ;  /* 0x000000ffff417224 */ /* 0x000fe200078e0059 */
[----:B----4-:R-:W-:Y:S01]  /*1b130*/  MOV R68, R92 ;  /* 0x0000005c00447202 */ /* 0x010fe20000000f00 */
[----:B------:R-:W-:Y:S02]  /*1b140*/  IMAD.MOV.U32 R69, RZ, RZ, R93 ;  /* 0x000000ffff457224 */ /* 0x000fe400078e005d */
[----:B-----5:R-:W-:Y:S02]  /*1b150*/  IMAD.MOV.U32 R72, RZ, RZ, R104 ;  /* 0x000000ffff487224 */ /* 0x020fe400078e0068 */
[----:B------:R-:W-:Y:S02]  /*1b160*/  IMAD.MOV.U32 R73, RZ, RZ, R105 ;  /* 0x000000ffff497224 */ /* 0x000fe400078e0069 */
[----:B------:R-:W-:Y:S01]  /*1b170*/  IMAD.MOV.U32 R76, RZ, RZ, R108 ;  /* 0x000000ffff4c7224 */ /* 0x000fe200078e006c */
[----:B------:R-:W-:Y:S01]  /*1b180*/  MOV R77, R109 ;  /* 0x0000006d004d7202 */ /* 0x000fe20000000f00 */
[----:B------:R-:W-:-:S02]  /*1b190*/  IMAD.MOV.U32 R78, RZ, RZ, R112 ;  /* 0x000000ffff4e7224 */ /* 0x000fc400078e0070 */
[----:B------:R-:W-:Y:S02]  /*1b1a0*/  IMAD.MOV.U32 R79, RZ, RZ, R113 ;  /* 0x000000ffff4f7224 */ /* 0x000fe400078e0071 */
[----:B------:R-:W-:Y:S02]  /*1b1b0*/  IMAD.MOV.U32 R80, RZ, RZ, R114 ;  /* 0x000000ffff507224 */ /* 0x000fe400078e0072 */
[----:B------:R-:W-:Y:S02]  /*1b1c0*/  IMAD.MOV.U32 R81, RZ, RZ, R115 ;  /* 0x000000ffff517224 */ /* 0x000fe400078e0073 */
[----:B------:R-:W-:Y:S02]  /*1b1d0*/  IMAD.MOV.U32 R74, RZ, RZ, R100 ;  /* 0x000000ffff4a7224 */ /* 0x000fe400078e0064 */
[----:B------:R-:W-:Y:S02]  /*1b1e0*/  IMAD.MOV.U32 R75, RZ, RZ, R101 ;  /* 0x000000ffff4b7224 */ /* 0x000fe400078e0065 */
[----:B------:R-:W-:-:S02]  /*1b1f0*/  IMAD.MOV.U32 R82, RZ, RZ, R116 ;  /* 0x000000ffff527224 */ /* 0x000fc400078e0074 */
[----:B------:R-:W-:Y:S01]  /*1b200*/  IMAD.MOV.U32 R83, RZ, RZ, R117 ;  /* 0x000000ffff537224 */ /* 0x000fe200078e0075 */
[----:B------:R-:W-:Y:S01]  /*1b210*/  MOV R88, R118 ;  /* 0x0000007600587202 */ /* 0x000fe20000000f00 */
[----:B------:R-:W-:Y:S02]  /*1b220*/  IMAD.MOV.U32 R89, RZ, RZ, R119 ;  /* 0x000000ffff597224 */ /* 0x000fe400078e0077 */
[----:B------:R-:W-:Y:S02]  /*1b230*/  IMAD.MOV.U32 R84, RZ, RZ, R124 ;  /* 0x000000ffff547224 */ /* 0x000fe400078e007c */
[----:B------:R-:W-:Y:S01]  /*1b240*/  IMAD.MOV.U32 R85, RZ, RZ, R125 ;  /* 0x000000ffff557224 */ /* 0x000fe200078e007d */
[----:B--2---:R2:W-:Y:S01]  /*1b250*/  STL [R1+0x130], R130 ;  /* 0x0001308201007387 */ /* 0x0045e20000100800 */
[----:B-1----:R-:W-:-:S03]  /*1b260*/  IMAD.MOV.U32 R4, RZ, RZ, R131 ;  /* 0x000000ffff047224 */ /* 0x002fc600078e0083 */
[----:B------:R-:W3:Y:S04]  /*1b270*/  LDL.LU.64 R104, [R1+0x1f8] ;  /* 0x0001f80001687983 */ /* 0x000ee80000300a00 */
[----:B------:R-:W4:Y:S04]  /*1b280*/  LDL.LU.64 R112, [R1+0x1a8] ;  /* 0x0001a80001707983 */ /* 0x000f280000300a00 */
[----:B------:R-:W5:Y:S04]  /*1b290*/  LDL.LU.64 R108, [R1+0x208] ;  /* 0x00020800016c7983 */ /* 0x000f680000300a00 */
[----:B------:R-:W4:Y:S04]  /*1b2a0*/  LDL.LU.64 R114, [R1+0x218] ;  /* 0x0002180001727983 */ /* 0x000f280000300a00 */
[----:B------:R1:W-:Y:S04]  /*1b2b0*/  STL [R1+0x12c], R4 ;  /* 0x00012c0401007387 */ /* 0x0003e80000100800 */
[----:B------:R-:W4:Y:S01]  /*1b2c0*/  LDL.LU.64 R118, [R1+0x1b8] ;  /* 0x0001b80001767983 */ /* 0x000f220000300a00 */
[----:B------:R-:W-:-:S03]  /*1b2d0*/  IMAD.MOV.U32 R100, RZ, RZ, R126 ;  /* 0x000000ffff647224 */ /* 0x000fc600078e007e */
[----:B------:R-:W4:Y:S01]  /*1b2e0*/  LDL.LU.64 R116, [R1+0x220] ;  /* 0x0002200001747983 */ /* 0x000f220000300a00 */
[----:B------:R-:W-:-:S03]  /*1b2f0*/  IMAD.MOV.U32 R101, RZ, RZ, R127 ;  /* 0x000000ffff657224 */ /* 0x000fc600078e007f */
[----:B------:R-:W-:Y:S01]  /*1b300*/  STL [R1+0x138], R60 ;  /* 0x0001383c01007387 */ /* 0x000fe20000100800 */
[----:B------:R-:W-:Y:S01]  /*1b310*/  MOV R92, R128 ;  /* 0x00000080005c7202 */ /* 0x000fe20000000f00 */
[----:B------:R-:W-:Y:S02]  /*1b320*/  IMAD.MOV.U32 R93, RZ, RZ, R129 ;  /* 0x000000ffff5d7224 */ /* 0x000fe400078e0081 */
[----:B------:R-:W4:Y:S04]  /*1b330*/  LDL.LU.64 R122, [R1+0x230] ;  /* 0x00023000017a7983 */ /* 0x000f280000300a00 */
[----:B------:R-:W4:Y:S04]  /*1b340*/  LDL.LU.64 R124, [R1+0x1c8] ;  /* 0x0001c800017c7983 */ /* 0x000f280000300a00 */
[----:B------:R-:W4:Y:S04]  /*1b350*/  LDL.LU.64 R126, [R1+0x238] ;  /* 0x00023800017e7983 */ /* 0x000f280000300a00 */
[----:B------:R-:W4:Y:S04]  /*1b360*/  LDL.LU.64 R128, [R1+0x240] ;  /* 0x0002400001807983 */ /* 0x000f280000300a00 */
[----:B--2---:R-:W2:Y:S01]  /*1b370*/  LDL.LU.64 R130, [R1+0x168] ;  /* 0x0001680001827983 */ /* 0x004ea20000300a00 */
[----:B-1----:R-:W-:-:S03]  /*1b380*/  IMAD.MOV.U32 R4, RZ, RZ, R61 ;  /* 0x000000ffff047224 */ /* 0x002fc600078e003d */
[----:B------:R-:W-:Y:S04]  /*1b390*/  STL [R1+0x140], R64 ;  /* 0x0001404001007387 */ /* 0x000fe80000100800 */
[----:B------:R1:W-:Y:S04]  /*1b3a0*/  STL [R1+0x134], R4 ;  /* 0x0001340401007387 */ /* 0x0003e80000100800 */
[----:B------:R-:W-:Y:S01]  /*1b3b0*/  STL [R1+0x148], R68 ;  /* 0x0001484401007387 */ /* 0x000fe20000100800 */
[----:B-1----:R-:W-:-:S05]  /*1b3c0*/  IMAD.MOV.U32 R4, RZ, RZ, R65 ;  /* 0x000000ffff047224 */ /* 0x002fca00078e0041 */
[----:B------:R1:W-:Y:S02]  /*1b3d0*/  STL [R1+0x13c], R4 ;  /* 0x00013c0401007387 */ /* 0x0003e40000100800 */
[----:B-1----:R-:W-:-:S05]  /*1b3e0*/  IMAD.MOV.U32 R4, RZ, RZ, R69 ;  /* 0x000000ffff047224 */ /* 0x002fca00078e0045 */
[----:B------:R1:W-:Y:S04]  /*1b3f0*/  STL [R1+0x144], R4 ;  /* 0x0001440401007387 */ /* 0x0003e80000100800 */
[----:B------:R-:W-:Y:S01]  /*1b400*/  STL [R1+0x150], R72 ;  /* 0x0001504801007387 */ /* 0x000fe20000100800 */
[----:B-1----:R-:W-:-:S05]  /*1b410*/  IMAD.MOV.U32 R4, RZ, RZ, R73 ;  /* 0x000000ffff047224 */ /* 0x002fca00078e0049 */
[----:B------:R1:W-:Y:S04]  /*1b420*/  STL [R1+0x14c], R4 ;  /* 0x00014c0401007387 */ /* 0x0003e80000100800 */
[----:B------:R-:W-:Y:S01]  /*1b430*/  STL [R1+0x158], R96 ;  /* 0x0001586001007387 */ /* 0x000fe20000100800 */
[----:B-1----:R-:W-:-:S05]  /*1b440*/  MOV R4, R97 ;  /* 0x0000006100047202 */ /* 0x002fca0000000f00 */
[----:B------:R1:W-:Y:S04]  /*1b450*/  STL [R1+0x154], R4 ;  /* 0x0001540401007387 */ /* 0x0003e80000100800 */
[----:B------:R3:W-:Y:S01]  /*1b460*/  STL [R1+0x160], R120 ;  /* 0x0001607801007387 */ /* 0x0007e20000100800 */
[----:B-1----:R-:W-:-:S05]  /*1b470*/  IMAD.MOV.U32 R4, RZ, RZ, R121 ;  /* 0x000000ffff047224 */ /* 0x002fca00078e0079 */
[----:B------:R2:W-:Y:S01]  /*1b480*/  STL [R1+0x15c], R4 ;  /* 0x00015c0401007387 */ /* 0x0005e20000100800 */
[----:B---3--:R-:W-:Y:S02]  /*1b490*/  IMAD.MOV.U32 R96, RZ, RZ, R104 ;  /* 0x000000ffff607224 */ /* 0x008fe400078e0068 */
[----:B------:R-:W-:Y:S02]  /*1b4a0*/  IMAD.MOV.U32 R97, RZ, RZ, R105 ;  /* 0x000000ffff617224 */ /* 0x000fe400078e0069 */
[----:B-----5:R-:W-:Y:S02]  /*1b4b0*/  IMAD.MOV.U32 R104, RZ, RZ, R108 ;  /* 0x000000ffff687224 */ /* 0x020fe400078e006c */
[----:B------:R-:W-:Y:S02]  /*1b4c0*/  IMAD.MOV.U32 R105, RZ, RZ, R109 ;  /* 0x000000ffff697224 */ /* 0x000fe400078e006d */
[----:B----4-:R-:W-:Y:S02]  /*1b4d0*/  IMAD.MOV.U32 R108, RZ, RZ, R114 ;  /* 0x000000ffff6c7224 */ /* 0x010fe400078e0072 */
[----:B------:R-:W-:Y:S01]  /*1b4e0*/  IMAD.MOV.U32 R109, RZ, RZ, R115 ;  /* 0x000000ffff6d7224 */ /* 0x000fe200078e0073 */
[----:B------:R-:W-:Y:S01]  /*1b4f0*/  MOV R114, R116 ;  /* 0x0000007400727202 */ /* 0x000fe20000000f00 */
[----:B------:R-:W-:-:S02]  /*1b500*/  IMAD.MOV.U32 R115, RZ, RZ, R117 ;  /* 0x000000ffff737224 */ /* 0x000fc400078e0075 */
[----:B------:R-:W-:Y:S02]  /*1b510*/  IMAD.MOV.U32 R116, RZ, RZ, R122 ;  /* 0x000000ffff747224 */ /* 0x000fe400078e007a */
[----:B------:R-:W-:Y:S02]  /*1b520*/  IMAD.MOV.U32 R117, RZ, RZ, R123 ;  /* 0x000000ffff757224 */ /* 0x000fe400078e007b */
[----:B------:R-:W-:Y:S02]  /*1b530*/  IMAD.MOV.U32 R120, RZ, RZ, R126 ;  /* 0x000000ffff787224 */ /* 0x000fe400078e007e */
[----:B------:R-:W-:Y:S01]  /*1b540*/  IMAD.MOV.U32 R121, RZ, RZ, R127 ;  /* 0x000000ffff797224 */ /* 0x000fe200078e007f */
[----:B------:R-:W-:Y:S01]  /*1b550*/  MOV R122, R128 ;  /* 0x00000080007a7202 */ /* 0x000fe20000000f00 */
[----:B------:R-:W-:Y:S02]  /*1b560*/  IMAD.MOV.U32 R123, RZ, RZ, R129 ;  /* 0x000000ffff7b7224 */ /* 0x000fe400078e0081 */
[----:B--2---:R-:W-:Y:S01]  /*1b570*/  IMAD.MOV.U32 R4, RZ, RZ, R131 ;  /* 0x000000ffff047224 */ /* 0x004fe200078e0083 */
[----:B------:R1:W-:Y:S04]  /*1b580*/  STL [R1+0x168], R130 ;  /* 0x0001688201007387 */ /* 0x0003e80000100800 */
[----:B------:R-:W2:Y:S04]  /*1b590*/  LDL.LU.64 R126, [R1+0x280] ;  /* 0x00028000017e7983 */ /* 0x000ea80000300a00 */
[----:B------:R-:W3:Y:S04]  /*1b5a0*/  LDL.LU.64 R128, [R1+0x278] ;  /* 0x0002780001807983 */ /* 0x000ee80000300a00 */
[----:B------:R4:W-:Y:S04]  /*1b5b0*/  STL [R1+0x164], R4 ;  /* 0x0001640401007387 */ /* 0x0009e80000100800 */
[----:B-1----:R-:W5:Y:S01]  /*1b5c0*/  LDL.LU.64 R130, [R1+0x1d0] ;  /* 0x0001d00001827983 */ /* 0x002f620000300a00 */
[----:B----4-:R-:W-:-:S03]  /*1b5d0*/  IMAD.MOV.U32 R4, RZ, RZ, R75 ;  /* 0x000000ffff047224 */ /* 0x010fc600078e004b */
[----:B------:R-:W-:Y:S04]  /*1b5e0*/  STL [R1+0x170], R74 ;  /* 0x0001704a01007387 */ /* 0x000fe80000100800 */
[----:B------:R-:W-:Y:S04]  /*1b5f0*/  STL [R1+0x178], R76 ;  /* 0x0001784c01007387 */ /* 0x000fe80000100800 */
[----:B------:R1:W-:Y:S04]  /*1b600*/  STL [R1+0x16c], R4 ;  /* 0x00016c0401007387 */ /* 0x0003e80000100800 */
[----:B------:R-:W-:Y:S01]  /*1b610*/  STL [R1+0x180], R78 ;  /* 0x0001804e01007387 */ /* 0x000fe20000100800 */
[----:B-1----:R-:W-:-:S05]  /*1b620*/  IMAD.MOV.U32 R4, RZ, RZ, R77 ;  /* 0x000000ffff047224 */ /* 0x002fca00078e004d */
        /* <DEDUP_REMOVED lines=10> */
[----:B-1----:R-:W-:-:S05]  /*1b6d0*/  MOV R4, R101 ;  /* 0x0000006500047202 */ /* 0x002fca0000000f00 */
[----:B------:R1:W-:Y:S04]  /*1b6e0*/  STL [R1+0x194], R4 ;  /* 0x0001940401007387 */ /* 0x0003e80000100800 */
[----:B------:R-:W-:Y:S01]  /*1b6f0*/  STL [R1+0x1a0], R112 ;  /* 0x0001a07001007387 */ /* 0x000fe20000100800 */
[----:B-1----:R-:W-:-:S05]  /*1b700*/  IMAD.MOV.U32 R4, RZ, RZ, R113 ;  /* 0x000000ffff047224 */ /* 0x002fca00078e0071 */
[----:B------:R1:W-:Y:S04]  /*1b710*/  STL [R1+0x19c], R4 ;  /* 0x00019c0401007387 */ /* 0x0003e80000100800 */
[----:B------:R-:W-:Y:S01]  /*1b720*/  STL [R1+0x1a8], R118 ;  /* 0x0001a87601007387 */ /* 0x000fe20000100800 */
[----:B-1----:R-:W-:Y:S01]  /*1b730*/  IMAD.MOV.U32 R4, RZ, RZ, R119 ;  /* 0x000000ffff047224 */ /* 0x002fe200078e0077 */
[----:B------:R-:W-:-:S04]  /*1b740*/  MOV R82, R84 ;  /* 0x0000005400527202 */ /* 0x000fc80000000f00 */
[----:B------:R1:W-:Y:S01]  /*1b750*/  STL [R1+0x1a4], R4 ;  /* 0x0001a40401007387 */ /* 0x0003e20000100800 */
[----:B------:R-:W-:Y:S02]  /*1b760*/  IMAD.MOV.U32 R83, RZ, RZ, R85 ;  /* 0x000000ffff537224 */ /* 0x000fe400078e0055 */
[----:B------:R-:W-:Y:S01]  /*1b770*/  IMAD.MOV.U32 R84, RZ, RZ, R92 ;  /* 0x000000ffff547224 */ /* 0x000fe200078e005c */
[----:B------:R-:W-:Y:S01]  /*1b780*/  STL [R1+0x1b0], R124 ;  /* 0x0001b07c01007387 */ /* 0x000fe20000100800 */
[----:B------:R-:W-:Y:S02]  /*1b790*/  IMAD.MOV.U32 R85, RZ, RZ, R93 ;  /* 0x000000ffff557224 */ /* 0x000fe400078e005d */
[----:B-1----:R-:W-:Y:S02]  /*1b7a0*/  IMAD.MOV.U32 R4, RZ, RZ, R125 ;  /* 0x000000ffff047224 */ /* 0x002fe400078e007d */
[----:B------:R-:W-:Y:S02]  /*1b7b0*/  IMAD.MOV.U32 R92, RZ, RZ, R104 ;  /* 0x000000ffff5c7224 */ /* 0x000fe400078e0068 */
[----:B------:R-:W-:Y:S01]  /*1b7c0*/  IMAD.MOV.U32 R93, RZ, RZ, R105 ;  /* 0x000000ffff5d7224 */ /* 0x000fe200078e0069 */
[----:B------:R1:W-:Y:S01]  /*1b7d0*/  STL [R1+0x1ac], R4 ;  /* 0x0001ac0401007387 */ /* 0x0003e20000100800 */
        /* <DEDUP_REMOVED lines=9> */
[----:B------:R-:W-:Y:S01]  /*1b870*/  IMAD.MOV.U32 R108, RZ, RZ, R120 ;  /* 0x000000ffff6c7224 */ /* 0x000fe200078e0078 */
[----:B------:R-:W-:Y:S01]  /*1b880*/  MOV R100, R114 ;  /* 0x0000007200647202 */ /* 0x000fe20000000f00 */
[----:B------:R-:W-:Y:S01]  /*1b890*/  IMAD.MOV.U32 R101, RZ, RZ, R115 ;  /* 0x000000ffff657224 */ /* 0x000fe200078e0073 */
[----:B-----5:R4:W-:Y:S04]  /*1b8a0*/  STL [R1+0x1b8], R130 ;  /* 0x0001b88201007387 */ /* 0x0209e80000100800 */
[----:B------:R-:W5:Y:S01]  /*1b8b0*/  LDL.LU.64 R116, [R1+0x288] ;  /* 0x0002880001747983 */ /* 0x000f620000300a00 */
[----:B-1----:R-:W-:-:S03]  /*1b8c0*/  MOV R4, R131 ;  /* 0x0000008300047202 */ /* 0x002fc60000000f00 */
[----:B------:R-:W2:Y:S04]  /*1b8d0*/  LDL.LU.64 R122, [R1+0x298] ;  /* 0x00029800017a7983 */ /* 0x000ea80000300a00 */
[----:B------:R-:W2:Y:S01]  /*1b8e0*/  LDL.LU.64 R118, [R1+0x258] ;  /* 0x0002580001767983 */ /* 0x000ea20000300a00 */
[----:B---3--:R-:W-:-:S03]  /*1b8f0*/  IMAD.MOV.U32 R114, RZ, RZ, R128 ;  /* 0x000000ffff727224 */ /* 0x008fc600078e0080 */
[----:B------:R-:W3:Y:S01]  /*1b900*/  LDL.LU.64 R120, [R1+0x2c0] ;  /* 0x0002c00001787983 */ /* 0x000ee20000300a00 */
[----:B------:R-:W-:-:S03]  /*1b910*/  IMAD.MOV.U32 R115, RZ, RZ, R129 ;  /* 0x000000ffff737224 */ /* 0x000fc600078e0081 */
[----:B------:R1:W-:Y:S04]  /*1b920*/  STL [R1+0x1b4], R4 ;  /* 0x0001b40401007387 */ /* 0x0003e80000100800 */
[----:B------:R-:W-:Y:S04]  /*1b930*/  STL [R1+0x1c0], R80 ;  /* 0x0001c05001007387 */ /* 0x000fe80000100800 */
[----:B------:R-:W3:Y:S04]  /*1b940*/  LDL.LU.64 R124, [R1+0x268] ;  /* 0x00026800017c7983 */ /* 0x000ee80000300a00 */
[----:B------:R-:W3:Y:S04]  /*1b950*/  LDL.LU.64 R128, [R1+0x2b8] ;  /* 0x0002b80001807983 */ /* 0x000ee80000300a00 */
[----:B----4-:R-:W4:Y:S01]  /*1b960*/  LDL.LU.64 R130, [R1+0x2a0] ;  /* 0x0002a00001827983 */ /* 0x010f220000300a00 */
        /* <DEDUP_REMOVED lines=30> */
[----:B-1----:R-:W-:Y:S02]  /*1bb50*/  IMAD.MOV.U32 R4, RZ, RZ, R115 ;  /* 0x000000ffff047224 */ /* 0x002fe400078e0073 */
[----:B-----5:R-:W-:Y:S04]  /*1bb60*/  STL [R1+0x218], R116 ;  /* 0x0002187401007387 */ /* 0x020fe80000100800 */
[----:B------:R1:W-:Y:S02]  /*1bb70*/  STL [R1+0x20c], R4 ;  /* 0x00020c0401007387 */ /* 0x0003e40000100800 */
[----:B-1----:R-:W-:-:S05]  /*1bb80*/  MOV R4, R117 ;  /* 0x0000007500047202 */ /* 0x002fca0000000f00 */
[----:B------:R1:W-:Y:S04]  /*1bb90*/  STL [R1+0x214], R4 ;  /* 0x0002140401007387 */ /* 0x0003e80000100800 */
[----:B--2---:R-:W-:Y:S01]  /*1bba0*/  STL [R1+0x220], R122 ;  /* 0x0002207a01007387 */ /* 0x004fe20000100800 */
[----:B-1----:R-:W-:-:S05]  /*1bbb0*/  IMAD.MOV.U32 R4, RZ, RZ, R123 ;  /* 0x000000ffff047224 */ /* 0x002fca00078e007b */
[----:B------:R1:W-:Y:S04]  /*1bbc0*/  STL [R1+0x21c], R4 ;  /* 0x00021c0401007387 */ /* 0x0003e80000100800 */
[----:B----4-:R2:W-:Y:S01]  /*1bbd0*/  STL [R1+0x228], R130 ;  /* 0x0002288201007387 */ /* 0x0105e20000100800 */
[----:B---3--:R-:W-:-:S03]  /*1bbe0*/  IMAD.MOV.U32 R56, RZ, RZ, R128 ;  /* 0x000000ffff387224 */ /* 0x008fc600078e0080 */
[----:B------:R-:W3:Y:S01]  /*1bbf0*/  LDL.LU.64 R96, [R1+0x388] ;  /* 0x0003880001607983 */ /* 0x000ee20000300a00 */
[----:B-1----:R-:W-:-:S03]  /*1bc00*/  IMAD.MOV.U32 R4, RZ, RZ, R131 ;  /* 0x000000ffff047224 */ /* 0x002fc600078e0083 */
[----:B------:R-:W4:Y:S01]  /*1bc10*/  LDL.LU.64 R78, [R1+0x348] ;  /* 0x00034800014e7983 */ /* 0x000f220000300a00 */
[----:B------:R-:W-:-:S03]  /*1bc20*/  IMAD.MOV.U32 R57, RZ, RZ, R129 ;  /* 0x000000ffff397224 */ /* 0x000fc600078e0081 */
[----:B------:R-:W5:Y:S04]  /*1bc30*/  LDL.LU.64 R76, [R1+0x2e8] ;  /* 0x0002e800014c7983 */ /* 0x000f680000300a00 */
[----:B------:R-:W3:Y:S04]  /*1bc40*/  LDL.LU.64 R60, [R1+0x290] ;  /* 0x00029000013c7983 */ /* 0x000ee80000300a00 */
[----:B------:R-:W4:Y:S04]  /*1bc50*/  LDL.LU.64 R128, [R1+0x3a8] ;  /* 0x0003a80001807983 */ /* 0x000f280000300a00 */
[----:B------:R1:W-:Y:S04]  /*1bc60*/  STL [R1+0x224], R4 ;  /* 0x0002240401007387 */ /* 0x0003e80000100800 */
[----:B------:R-:W4:Y:S04]  /*1bc70*/  LDL.LU.64 R64, [R1+0x2e0] ;  /* 0x0002e00001407983 */ /* 0x000f280000300a00 */
[----:B------:R-:W4:Y:S04]  /*1bc80*/  LDL.LU.64 R72, [R1+0x2a8] ;  /* 0x0002a80001487983 */ /* 0x000f280000300a00 */
[----:B--2---:R-:W2:Y:S04]  /*1bc90*/  LDL.LU.64 R130, [R1+0x368] ;  /* 0x0003680001827983 */ /* 0x004ea80000300a00 */
[----:B------:R-:W2:Y:S04]  /*1bca0*/  LDL.LU.64 R100, [R1+0x328] ;  /* 0x0003280001647983 */ /* 0x000ea80000300a00 */
[----:B------:R-:W2:Y:S04]  /*1bcb0*/  LDL.LU.64 R82, [R1+0x320] ;  /* 0x0003200001527983 */ /* 0x000ea80000300a00 */
[----:B------:R-:W2:Y:S04]  /*1bcc0*/  LDL.LU.64 R84, [R1+0x390] ;  /* 0x0003900001547983 */ /* 0x000ea80000300a00 */
[----:B------:R-:W2:Y:S04]  /*1bcd0*/  LDL.64 R104, [R1+0x438] ;  /* 0x0004380001687983 */ /* 0x000ea80000100a00 */
[----:B------:R-:W2:Y:S04]  /*1bce0*/  LDL.LU.64 R112, [R1+0x488] ;  /* 0x0004880001707983 */ /* 0x000ea80000300a00 */
[----:B------:R-:W2:Y:S01]  /*1bcf0*/  LDL.LU.64 R88, [R1+0x3a0] ;  /* 0x0003a00001587983 */ /* 0x000ea20000300a00 */
[----:B------:R-:W-:-:S03]  /*1bd00*/  MOV R68, R124 ;  /* 0x0000007c00447202 */ /* 0x000fc60000000f00 */
[----:B------:R-:W2:Y:S01]  /*1bd10*/  LDL.LU.64 R92, [R1+0x308] ;  /* 0x00030800015c7983 */ /* 0x000ea20000300a00 */
[----:B------:R-:W-:-:S03]  /*1bd20*/  IMAD.MOV.U32 R69, RZ, RZ, R125 ;  /* 0x000000ffff457224 */ /* 0x000fc600078e007d */
[----:B------:R-:W2:Y:S04]  /*1bd30*/  LDL.LU.64 R108, [R1+0x448] ;  /* 0x00044800016c7983 */ /* 0x000ea80000300a00 */
[----:B------:R-:W2:Y:S01]  /*1bd40*/  LDL.LU.64 R114, [R1+0x3d0] ;  /* 0x0003d00001727983 */ /* 0x000ea20000300a00 */
[----:B------:R-:W-:-:S03]  /*1bd50*/  IMAD.MOV.U32 R52, RZ, RZ, R120 ;  /* 0x000000ffff347224 */ /* 0x000fc600078e0078 */
[----:B------:R-:W2:Y:S01]  /*1bd60*/  LDL.LU.64 R80, [R1+0x2d0] ;  /* 0x0002d00001507983 */ /* 0x000ea20000300a00 */
[----:B------:R-:W-:-:S03]  /*1bd70*/  IMAD.MOV.U32 R53, RZ, RZ, R121 ;  /* 0x000000ffff357224 */ /* 0x000fc600078e0079 */
[----:B------:R-:W2:Y:S01]  /*1bd80*/  LDL.LU.64 R124, [R1+0x3c8] ;  /* 0x0003c800017c7983 */ /* 0x000ea20000300a00 */
[----:B------:R-:W-:-:S03]  /*1bd90*/  IMAD.MOV.U32 R44, RZ, RZ, R118 ;  /* 0x000000ffff2c7224 */ /* 0x000fc600078e0076 */
[----:B------:R-:W2:Y:S01]  /*1bda0*/  LDL.LU.64 R116, [R1+0x3f8] ;  /* 0x0003f80001747983 */ /* 0x000ea20000300a00 */
[----:B------:R-:W-:-:S03]  /*1bdb0*/  IMAD.MOV.U32 R45, RZ, RZ, R119 ;  /* 0x000000ffff2d7224 */ /* 0x000fc600078e0077 */
[----:B------:R-:W2:Y:S04]  /*1bdc0*/  LDL.LU.64 R122, [R1+0x360] ;  /* 0x00036000017a7983 */ /* 0x000ea80000300a00 */
[----:B------:R-:W2:Y:S04]  /*1bdd0*/  LDL.LU.64 R120, [R1+0x408] ;  /* 0x0004080001787983 */ /* 0x000ea80000300a00 */
[----:B------:R-:W2:Y:S04]  /*1bde0*/  LDL.LU.64 R118, [R1+0x3e8] ;  /* 0x0003e80001767983 */ /* 0x000ea80000300a00 */
[----:B------:R-:W2:Y:S04]  /*1bdf0*/  LDL.LU.64 R74, [R1+0x350] ;  /* 0x00035000014a7983 */ /* 0x000ea80000300a00 */
[----:B------:R-:W2:Y:S01]  /*1be00*/  LDL.LU.64 R48, [R1+0x250] ;  /* 0x0002500001307983 */ /* 0x000ea20000300a00 */
[----:B-1----:R-:W-:-:S03]  /*1be10*/  IMAD.MOV.U32 R4, RZ, RZ, R53 ;  /* 0x000000ffff047224 */ /* 0x002fc600078e0035 */
[----:B------:R-:W-:Y:S04]  /*1be20*/  STL [R1+0x230], R52 ;  /* 0x0002303401007387 */ /* 0x000fe80000100800 */
[----:B------:R1:W-:Y:S04]  /*1be30*/  STL [R1+0x22c], R4 ;  /* 0x00022c0401007387 */ /* 0x0003e80000100800 */
[----:B------:R-:W-:Y:S01]  /*1be40*/  STL [R1+0x238], R56 ;  /* 0x0002383801007387 */ /* 0x000fe20000100800 */
[----:B-1----:R-:W-:-:S05]  /*1be50*/  MOV R4, R57 ;  /* 0x0000003900047202 */ /* 0x002fca0000000f00 */
[----:B------:R3:W-:Y:S02]  /*1be60*/  STL [R1+0x234], R4 ;  /* 0x0002340401007387 */ /* 0x0007e40000100800 */
[----:B---3--:R-:W-:Y:S02]  /*1be70*/  IMAD.MOV.U32 R4, RZ, RZ, R61 ;  /* 0x000000ffff047224 */ /* 0x008fe400078e003d */
[----:B------:R-:W-:Y:S04]  /*1be80*/  STL [R1+0x240], R60 ;  /* 0x0002403c01007387 */ /* 0x000fe80000100800 */
[----:B------:R1:W-:Y:S04]  /*1be90*/  STL [R1+0x23c], R4 ;  /* 0x00023c0401007387 */ /* 0x0003e80000100800 */
[----:B------:R3:W-:Y:S04]  /*1bea0*/  STL [R1+0x248], R126 ;  /* 0x0002487e01007387 */ /* 0x0007e80000100800 */
[----:B------:R-:W5:Y:S01]  /*1beb0*/  LDL.LU.64 R52, [R1+0x310] ;  /* 0x0003100001347983 */ /* 0x000f620000300a00 */
[----:B-1----:R-:W-:-:S03]  /*1bec0*/  MOV R4, R127 ;  /* 0x0000007f00047202 */ /* 0x002fc60000000f00 */
[----:B--2---:R-:W-:Y:S04]  /*1bed0*/  STL [R1+0x250], R48 ;  /* 0x0002503001007387 */ /* 0x004fe80000100800 */
[----:B------:R1:W-:Y:S04]  /*1bee0*/  STL [R1+0x244], R4 ;  /* 0x0002440401007387 */ /* 0x0003e80000100800 */
[----:B---3--:R-:W2:Y:S04]  /*1bef0*/  LDL.LU.64 R126, [R1+0x4b8] ;  /* 0x0004b800017e7983 */ /* 0x008ea80000300a00 */
[----:B------:R-:W3:Y:S01]  /*1bf00*/  LDL.LU.64 R56, [R1+0x260] ;  /* 0x0002600001387983 */ /* 0x000ee20000300a00 */
[----:B-1----:R-:W-:-:S02]  /*1bf10*/  IMAD.MOV.U32 R4, RZ, RZ, R49 ;  /* 0x000000ffff047224 */ /* 0x002fc400078e0031 */
[----:B----4-:R-:W-:Y:S02]  /*1bf20*/  IMAD.MOV.U32 R60, RZ, RZ, R64 ;  /* 0x000000ffff3c7224 */ /* 0x010fe400078e0040 */
[----:B------:R-:W-:Y:S02]  /*1bf30*/  IMAD.MOV.U32 R61, RZ, RZ, R65 ;  /* 0x000000ffff3d7224 */ /* 0x000fe400078e0041 */
[----:B------:R-:W-:Y:S02]  /*1bf40*/  IMAD.MOV.U32 R64, RZ, RZ, R72 ;  /* 0x000000ffff407224 */ /* 0x000fe400078e0048 */
[----:B------:R-:W-:Y:S02]  /*1bf50*/  IMAD.MOV.U32 R65, RZ, RZ, R73 ;  /* 0x000000ffff417224 */ /* 0x000fe400078e0049 */
[----:B------:R-:W4:Y:S04]  /*1bf60*/  LDL.LU.64 R72, [R1+0x300] ;  /* 0x0003000001487983 */ /* 0x000f280000300a00 */
[----:B------:R1:W-:Y:S04]  /*1bf70*/  STL [R1+0x24c], R4 ;  /* 0x00024c0401007387 */ /* 0x0003e80000100800 */
[----:B------:R-:W-:Y:S04]  /*1bf80*/  STL [R1+0x258], R44 ;  /* 0x0002582c01007387 */ /* 0x000fe80000100800 */
[----:B------:R-:W2:Y:S01]  /*1bf90*/  LDL.LU.64 R48, [R1+0x270] ;  /* 0x0002700001307983 */ /* 0x000ea20000300a00 */
[----:B-1----:R-:W-:-:S05]  /*1bfa0*/  IMAD.MOV.U32 R4, RZ, RZ, R45 ;  /* 0x000000ffff047224 */ /* 0x002fca00078e002d */
[----:B------:R3:W-:Y:S02]  /*1bfb0*/  STL [R1+0x254], R4 ;  /* 0x0002540401007387 */ /* 0x0007e40000100800 */
[----:B---3--:R-:W-:Y:S02]  /*1bfc0*/  IMAD.MOV.U32 R4, RZ, RZ, R57 ;  /* 0x000000ffff047224 */ /* 0x008fe400078e0039 */
[----:B------:R-:W-:Y:S04]  /*1bfd0*/  STL [R1+0x260], R56 ;  /* 0x0002603801007387 */ /* 0x000fe80000100800 */
[----:B------:R1:W-:Y:S04]  /*1bfe0*/  STL [R1+0x25c], R4 ;  /* 0x00025c0401007387 */ /* 0x0003e80000100800 */
[----:B------:R3:W-:Y:S01]  /*1bff0*/  STL [R1+0x268], R68 ;  /* 0x0002684401007387 */ /* 0x0007e20000100800 */
[----:B-1----:R-:W-:-:S05]  /*1c000*/  MOV R4, R69 ;  /* 0x0000004500047202 */ /* 0x002fca0000000f00 */
[----:B------:R2:W-:Y:S01]  /*1c010*/  STL [R1+0x264], R4 ;  /* 0x0002640401007387 */ /* 0x0005e20000100800 */
[----:B---3--:R-:W-:Y:S02]  /*1c020*/  IMAD.MOV.U32 R68, RZ, RZ, R74 ;  /* 0x000000ffff447224 */ /* 0x008fe400078e004a */
[----:B------:R-:W-:Y:S02]  /*1c030*/  IMAD.MOV.U32 R69, RZ, RZ, R75 ;  /* 0x000000ffff457224 */ /* 0x000fe400078e004b */
[----:B------:R-:W3:Y:S01]  /*1c040*/  LDL.LU.64 R74, [R1+0x2d8] ;  /* 0x0002d800014a7983 */ /* 0x000ee20000300a00 */
[----:B------:R-:W-:Y:S02]  /*1c050*/  IMAD.MOV.U32 R56, RZ, RZ, R60 ;  /* 0x000000ffff387224 */ /* 0x000fe400078e003c */
[----:B------:R-:W-:Y:S02]  /*1c060*/  IMAD.MOV.U32 R57, RZ, RZ, R61 ;  /* 0x000000ffff397224 */ /* 0x000fe400078e003d */
[----:B------:R-:W3:Y:S01]  /*1c070*/  LDL.LU.64 R60, [R1+0x2c8] ;  /* 0x0002c800013c7983 */ /* 0x000ee20000300a00 */
[----:B--2---:R-:W-:-:S03]  /*1c080*/  IMAD.MOV.U32 R4, RZ, RZ, R49 ;  /* 0x000000ffff047224 */ /* 0x004fc600078e0031 */
[----:B------:R-:W-:Y:S04]  /*1c090*/  STL [R1+0x270], R48 ;  /* 0x0002703001007387 */ /* 0x000fe80000100800 */
[----:B-----5:R-:W-:Y:S04]  /*1c0a0*/  STL [R1+0x278], R52 ;  /* 0x0002783401007387 */ /* 0x020fe80000100800 */
[----:B------:R1:W-:Y:S02]  /*1c0b0*/  STL [R1+0x26c], R4 ;  /* 0x00026c0401007387 */ /* 0x0003e40000100800 */
[----:B-1----:R-:W-:-:S05]  /*1c0c0*/  IMAD.MOV.U32 R4, RZ, RZ, R53 ;  /* 0x000000ffff047224 */ /* 0x002fca00078e0035 */
[----:B------:R1:W-:Y:S04]  /*1c0d0*/  STL [R1+0x274], R4 ;  /* 0x0002740401007387 */ /* 0x0003e80000100800 */
[----:B----4-:R2:W-:Y:S01]  /*1c0e0*/  STL [R1+0x280], R72 ;  /* 0x0002804801007387 */ /* 0x0105e20000100800 */
[----:B-1----:R-:W-:-:S05]  /*1c0f0*/  IMAD.MOV.U32 R4, RZ, RZ, R73 ;  /* 0x000000ffff047224 */ /* 0x002fca00078e0049 */
[----:B------:R1:W-:Y:S01]  /*1c100*/  STL [R1+0x27c], R4 ;  /* 0x00027c0401007387 */ /* 0x0003e20000100800 */
[----:B--2---:R-:W-:Y:S01]  /*1c110*/  MOV R72, R92 ;  /* 0x0000005c00487202 */ /* 0x004fe20000000f00 */
[----:B------:R-:W-:Y:S02]  /*1c120*/  IMAD.MOV.U32 R73, RZ, RZ, R93 ;  /* 0x000000ffff497224 */ /* 0x000fe400078e005d */
[----:B------:R-:W2:Y:S01]  /*1c130*/  LDL.LU.64 R92, [R1+0x2b0] ;  /* 0x0002b000015c7983 */ /* 0x000ea20000300a00 */
[----:B-1----:R-:W-:-:S03]  /*1c140*/  IMAD.MOV.U32 R4, RZ, RZ, R57 ;  /* 0x000000ffff047224 */ /* 0x002fc600078e0039 */
[----:B------:R-:W-:Y:S04]  /*1c150*/  STL [R1+0x288], R56 ;  /* 0x0002883801007387 */ /* 0x000fe80000100800 */
[----:B------:R3:W-:Y:S02]  /*1c160*/  STL [R1+0x284], R4 ;  /* 0x0002840401007387 */ /* 0x0007e40000100800 */
[----:B---3--:R-:W-:Y:S02]  /*1c170*/  IMAD.MOV.U32 R4, RZ, RZ, R75 ;  /* 0x000000ffff047224 */ /* 0x008fe400078e004b */
[----:B------:R-:W-:Y:S04]  /*1c180*/  STL [R1+0x290], R74 ;  /* 0x0002904a01007387 */ /* 0x000fe80000100800 */
[----:B------:R-:W-:Y:S04]  /*1c190*/  STL [R1+0x298], R80 ;  /* 0x0002985001007387 */ /* 0x000fe80000100800 */
[----:B------:R1:W-:Y:S02]  /*1c1a0*/  STL [R1+0x28c], R4 ;  /* 0x00028c0401007387 */ /* 0x0003e40000100800 */
[----:B-1----:R-:W-:-:S02]  /*1c1b0*/  MOV R4, R81 ;  /* 0x0000005100047202 */ /* 0x002fc40000000f00 */
[----:B------:R-:W3:Y:S01]  /*1c1c0*/  LDL.LU.64 R80, [R1+0x340] ;  /* 0x0003400001507983 */ /* 0x000ee20000300a00 */
[----:B------:R-:W-:Y:S02]  /*1c1d0*/  IMAD.MOV.U32 R74, RZ, RZ, R76 ;  /* 0x000000ffff4a7224 */ /* 0x000fe400078e004c */
[----:B------:R-:W-:Y:S01]  /*1c1e0*/  IMAD.MOV.U32 R75, RZ, RZ, R77 ;  /* 0x000000ffff4b7224 */ /* 0x000fe200078e004d */
[----:B------:R1:W-:Y:S01]  /*1c1f0*/  STL [R1+0x294], R4 ;  /* 0x0002940401007387 */ /* 0x0003e20000100800 */
[----:B------:R-:W-:Y:S02]  /*1c200*/  IMAD.MOV.U32 R76, RZ, RZ, R84 ;  /* 0x000000ffff4c7224 */ /* 0x000fe400078e0054 */
[----:B------:R-:W-:Y:S01]  /*1c210*/  IMAD.MOV.U32 R77, RZ, RZ, R85 ;  /* 0x000000ffff4d7224 */ /* 0x000fe200078e0055 */
[----:B------:R-:W-:Y:S04]  /*1c220*/  STL [R1+0x2a0], R60 ;  /* 0x0002a03c01007387 */ /* 0x000fe80000100800 */
[----:B------:R-:W4:Y:S01]  /*1c230*/  LDL.LU.64 R84, [R1+0x318] ;  /* 0x0003180001547983 */ /* 0x000f220000300a00 */
[----:B-1----:R-:W-:-:S05]  /*1c240*/  IMAD.MOV.U32 R4, RZ, RZ, R61 ;  /* 0x000000ffff047224 */ /* 0x002fca00078e003d */
[----:B------:R1:W-:Y:S04]  /*1c250*/  STL [R1+0x29c], R4 ;  /* 0x00029c0401007387 */ /* 0x0003e80000100800 */
[----:B------:R-:W-:Y:S01]  /*1c260*/  STL [R1+0x2a8], R64 ;  /* 0x0002a84001007387 */ /* 0x000fe20000100800 */
[----:B-1----:R-:W-:-:S03]  /*1c270*/  IMAD.MOV.U32 R4, RZ, RZ, R65 ;  /* 0x000000ffff047224 */ /* 0x002fc600078e0041 */
[----:B--2---:R-:W-:Y:S04]  /*1c280*/  STL [R1+0x2b0], R92 ;  /* 0x0002b05c01007387 */ /* 0x004fe80000100800 */
[----:B------:R1:W-:Y:S02]  /*1c290*/  STL [R1+0x2a4], R4 ;  /* 0x0002a40401007387 */ /* 0x0003e40000100800 */
[----:B-1----:R-:W-:Y:S02]  /*1c2a0*/  IMAD.MOV.U32 R4, RZ, RZ, R93 ;  /* 0x000000ffff047224 */ /* 0x002fe400078e005d */
[----:B------:R-:W2:Y:S04]  /*1c2b0*/  LDL.LU.64 R92, [R1+0x2f8] ;  /* 0x0002f800015c7983 */ /* 0x000ea80000300a00 */
[----:B------:R1:W-:Y:S04]  /*1c2c0*/  STL [R1+0x2ac], R4 ;  /* 0x0002ac0401007387 */ /* 0x0003e80000100800 */
[----:B------:R-:W-:Y:S01]  /*1c2d0*/  STL [R1+0x2b8], R68 ;  /* 0x0002b84401007387 */ /* 0x000fe20000100800 */
[----:B-1----:R-:W-:-:S05]  /*1c2e0*/  MOV R4, R69 ;  /* 0x0000004500047202 */ /* 0x002fca0000000f00 */
[----:B------:R3:W-:Y:S02]  /*1c2f0*/  STL [R1+0x2b4], R4 ;  /* 0x0002b40401007387 */ /* 0x0007e40000100800 */
[----:B---3--:R-:W-:Y:S02]  /*1c300*/  IMAD.MOV.U32 R4, RZ, RZ, R81 ;  /* 0x000000ffff047224 */ /* 0x008fe400078e0051 */
[----:B------:R1:W-:Y:S04]  /*1c310*/  STL [R1+0x2c0], R80 ;  /* 0x0002c05001007387 */ /* 0x0003e80000100800 */
[----:B------:R3:W-:Y:S04]  /*1c320*/  STL [R1+0x2bc], R4 ;  /* 0x0002bc0401007387 */ /* 0x0007e80000100800 */
[----:B-1----:R-:W5:Y:S01]  /*1c330*/  LDL.LU.64 R80, [R1+0x2f0] ;  /* 0x0002f00001507983 */ /* 0x002f620000300a00 */
[----:B---3--:R-:W-:-:S03]  /*1c340*/  IMAD.MOV.U32 R4, RZ, RZ, R83 ;  /* 0x000000ffff047224 */ /* 0x008fc600078e0053 */
[----:B------:R1:W-:Y:S04]  /*1c350*/  STL [R1+0x2c8], R82 ;  /* 0x0002c85201007387 */ /* 0x0003e80000100800 */
[----:B------:R4:W-:Y:S04]  /*1c360*/  STL [R1+0x2c4], R4 ;  /* 0x0002c40401007387 */ /* 0x0009e80000100800 */
[----:B-1----:R-:W3:Y:S01]  /*1c370*/  LDL.LU.64 R82, [R1+0x380] ;  /* 0x0003800001527983 */ /* 0x002ee20000300a00 */
[----:B----4-:R-:W-:-:S03]  /*1c380*/  IMAD.MOV.U32 R4, RZ, RZ, R85 ;  /* 0x000000ffff047224 */ /* 0x010fc600078e0055 */
[----:B------:R1:W-:Y:S04]  /*1c390*/  STL [R1+0x2d0], R84 ;  /* 0x0002d05401007387 */ /* 0x0003e80000100800 */
[----:B------:R-:W-:Y:S04]  /*1c3a0*/  STL [R1+0x2d8], R72 ;  /* 0x0002d84801007387 */ /* 0x000fe80000100800 */
[----:B------:R4:W-:Y:S01]  /*1c3b0*/  STL [R1+0x2cc], R4 ;  /* 0x0002cc0401007387 */ /* 0x0009e20000100800 */
[----:B-1----:R-:W-:Y:S02]  /*1c3c0*/  IMAD.MOV.U32 R84, RZ, RZ, R88 ;  /* 0x000000ffff547224 */ /* 0x002fe400078e0058 */
[----:B------:R-:W-:-:S02]  /*1c3d0*/  IMAD.MOV.U32 R85, RZ, RZ, R89 ;  /* 0x000000ffff557224 */ /* 0x000fc400078e0059 */
[----:B------:R-:W3:Y:S01]  /*1c3e0*/  LDL.LU.64 R88, [R1+0x358] ;  /* 0x0003580001587983 */ /* 0x000ee20000300a00 */
[----:B----4-:R-:W-:-:S05]  /*1c3f0*/  MOV R4, R73 ;  /* 0x0000004900047202 */ /* 0x010fca0000000f00 */
[----:B------:R1:W-:Y:S04]  /*1c400*/  STL [R1+0x2d4], R4 ;  /* 0x0002d40401007387 */ /* 0x0003e80000100800 */
[----:B--2---:R2:W-:Y:S01]  /*1c410*/  STL [R1+0x2e0], R92 ;  /* 0x0002e05c01007387 */ /* 0x0045e20000100800 */
[----:B-1----:R-:W-:-:S05]  /*1c420*/  IMAD.MOV.U32 R4, RZ, RZ, R93 ;  /* 0x000000ffff047224 */ /* 0x002fca00078e005d */
[----:B------:R1:W-:Y:S01]  /*1c430*/  STL [R1+0x2dc], R4 ;  /* 0x0002dc0401007387 */ /* 0x0003e20000100800 */
[----:B--2---:R-:W-:Y:S02]  /*1c440*/  IMAD.MOV.U32 R92, RZ, RZ, R96 ;  /* 0x000000ffff5c7224 */ /* 0x004fe400078e0060 */
[----:B------:R-:W-:Y:S01]  /*1c450*/  IMAD.MOV.U32 R93, RZ, RZ, R97 ;  /* 0x000000ffff5d7224 */ /* 0x000fe200078e0061 */
[----:B------:R-:W-:Y:S04]  /*1c460*/  STL [R1+0x2e8], R74 ;  /* 0x0002e84a01007387 */ /* 0x000fe80000100800 */
[----:B------:R-:W2:Y:S01]  /*1c470*/  LDL.LU.64 R96, [R1+0x338] ;  /* 0x0003380001607983 */ /* 0x000ea20000300a00 */
[----:B-1----:R-:W-:-:S05]  /*1c480*/  IMAD.MOV.U32 R4, RZ, RZ, R75 ;  /* 0x000000ffff047224 */ /* 0x002fca00078e004b */
[----:B------:R5:W-:Y:S02]  /*1c490*/  STL [R1+0x2e4], R4 ;  /* 0x0002e40401007387 */ /* 0x000be40000100800 */
[----:B-----5:R-:W-:Y:S02]  /*1c4a0*/  IMAD.MOV.U32 R4, RZ, RZ, R81 ;  /* 0x000000ffff047224 */ /* 0x020fe400078e0051 */
[----:B------:R1:W-:Y:S04]  /*1c4b0*/  STL [R1+0x2f0], R80 ;  /* 0x0002f05001007387 */ /* 0x0003e80000100800 */
[----:B------:R4:W-:Y:S04]  /*1c4c0*/  STL [R1+0x2ec], R4 ;  /* 0x0002ec0401007387 */ /* 0x0009e80000100800 */
[----:B------:R-:W-:Y:S04]  /*1c4d0*/  STL [R1+0x2f8], R76 ;  /* 0x0002f84c01007387 */ /* 0x000fe80000100800 */
[----:B-1----:R-:W5:Y:S01]  /*1c4e0*/  LDL.LU.64 R80, [R1+0x330] ;  /* 0x0003300001507983 */ /* 0x002f620000300a00 */
[----:B----4-:R-:W-:-:S05]  /*1c4f0*/  MOV R4, R77 ;  /* 0x0000004d00047202 */ /* 0x010fca0000000f00 */
[----:B------:R1:W-:Y:S04]  /*1c500*/  STL [R1+0x2f4], R4 ;  /* 0x0002f40401007387 */ /* 0x0003e80000100800 */
[----:B---3--:R3:W-:Y:S01]  /*1c510*/  STL [R1+0x300], R82 ;  /* 0x0003005201007387 */ /* 0x0087e20000100800 */
[----:B-1----:R-:W-:-:S03]  /*1c520*/  IMAD.MOV.U32 R4, RZ, RZ, R83 ;  /* 0x000000ffff047224 */ /* 0x002fc600078e0053 */
[----:B---3--:R-:W3:Y:S04]  /*1c530*/  LDL.LU.64 R82, [R1+0x3c0] ;  /* 0x0003c00001527983 */ /* 0x008ee80000300a00 */
[----:B------:R1:W-:Y:S04]  /*1c540*/  STL [R1+0x2fc], R4 ;  /* 0x0002fc0401007387 */ /* 0x0003e80000100800 */
[----:B------:R4:W-:Y:S01]  /*1c550*/  STL [R1+0x308], R122 ;  /* 0x0003087a01007387 */ /* 0x0009e20000100800 */
[----:B-1----:R-:W-:-:S05]  /*1c560*/  IMAD.MOV.U32 R4, RZ, RZ, R123 ;  /* 0x000000ffff047224 */ /* 0x002fca00078e007b */
[----:B------:R1:W-:Y:S01]  /*1c570*/  STL [R1+0x304], R4 ;  /* 0x0003040401007387 */ /* 0x0003e20000100800 */
[----:B----4-:R-:W-:Y:S02]  /*1c580*/  IMAD.MOV.U32 R122, RZ, RZ, R126 ;  /* 0x000000ffff7a7224 */ /* 0x010fe400078e007e */
[----:B------:R-:W-:Y:S01]  /*1c590*/  IMAD.MOV.U32 R123, RZ, RZ, R127 ;  /* 0x000000ffff7b7224 */ /* 0x000fe200078e007f */
[----:B------:R4:W-:Y:S04]  /*1c5a0*/  STL [R1+0x310], R88 ;  /* 0x0003105801007387 */ /* 0x0009e80000100800 */
[----:B------:R-:W3:Y:S01]  /*1c5b0*/  LDL.LU.64 R126, [R1+0x398] ;  /* 0x00039800017e7983 */ /* 0x000ee20000300a00 */
[----:B-1----:R-:W-:-:S03]  /*1c5c0*/  IMAD.MOV.U32 R4, RZ, RZ, R89 ;  /* 0x000000ffff047224 */ /* 0x002fc600078e0059 */
[----:B------:R-:W-:Y:S04]  /*1c5d0*/  STL [R1+0x318], R78 ;  /* 0x0003184e01007387 */ /* 0x000fe80000100800 */
[----:B------:R1:W-:Y:S01]  /*1c5e0*/  STL [R1+0x30c], R4 ;  /* 0x00030c0401007387 */ /* 0x0003e20000100800 */
[----:B----4-:R-:W-:Y:S01]  /*1c5f0*/  MOV R88, R92 ;  /* 0x0000005c00587202 */ /* 0x010fe20000000f00 */
[----:B------:R-:W-:Y:S02]  /*1c600*/  IMAD.MOV.U32 R89, RZ, RZ, R93 ;  /* 0x000000ffff597224 */ /* 0x000fe400078e005d */
[----:B------:R-:W4:Y:S01]  /*1c610*/  LDL.LU.64 R92, [R1+0x378] ;  /* 0x00037800015c7983 */ /* 0x000f220000300a00 */
[----:B-1----:R-:W-:-:S05]  /*1c620*/  IMAD.MOV.U32 R4, RZ, RZ, R79 ;  /* 0x000000ffff047224 */ /* 0x002fca00078e004f */
[----:B------:R1:W-:Y:S04]  /*1c630*/  STL [R1+0x314], R4 ;  /* 0x0003140401007387 */ /* 0x0003e80000100800 */
[----:B--2---:R2:W-:Y:S01]  /*1c640*/  STL [R1+0x320], R96 ;  /* 0x0003206001007387 */ /* 0x0045e20000100800 */
[----:B-1----:R-:W-:-:S03]  /*1c650*/  IMAD.MOV.U32 R4, RZ, RZ, R97 ;  /* 0x000000ffff047224 */ /* 0x002fc600078e0061 */
[----:B------:R-:W-:Y:S04]  /*1c660*/  STL [R1+0x328], R100 ;  /* 0x0003286401007387 */ /* 0x000fe80000100800 */
[----:B------:R1:W-:Y:S04]  /*1c670*/  STL [R1+0x31c], R4 ;  /* 0x00031c0401007387 */ /* 0x0003e80000100800 */
[----:B--2---:R-:W2:Y:S01]  /*1c680*/  LDL.LU.64 R96, [R1+0x370] ;  /* 0x0003700001607983 */ /* 0x004ea20000300a00 */
[----:B-1----:R-:W-:Y:S01]  /*1c690*/  IMAD.MOV.U32 R4, RZ, RZ, R101 ;  /* 0x000000ffff047224 */ /* 0x002fe200078e0065 */
[----:B------:R-:W-:Y:S01]  /*1c6a0*/  MOV R101, R113 ;  /* 0x0000007100657202 */ /* 0x000fe20000000f00 */
[----:B------:R-:W-:-:S03]  /*1c6b0*/  IMAD.MOV.U32 R100, RZ, RZ, R112 ;  /* 0x000000ffff647224 */ /* 0x000fc600078e0070 */
[----:B------:R1:W-:Y:S04]  /*1c6c0*/  STL [R1+0x324], R4 ;  /* 0x0003240401007387 */ /* 0x0003e80000100800 */
[----:B-----5:R-:W-:Y:S04]  /*1c6d0*/  STL [R1+0x330], R80 ;  /* 0x0003305001007387 */ /* 0x020fe80000100800 */
[----:B------:R-:W5:Y:S01]  /*1c6e0*/  LDL.LU.64 R112, [R1+0x410] ;  /* 0x0004100001707983 */ /* 0x000f620000300a00 */
[----:B-1----:R-:W-:-:S05]  /*1c6f0*/  IMAD.MOV.U32 R4, RZ, RZ, R81 ;  /* 0x000000ffff047224 */ /* 0x002fca00078e0051 */
[----:B------:R1:W-:Y:S04]  /*1c700*/  STL [R1+0x32c], R4 ;  /* 0x00032c0401007387 */ /* 0x0003e80000100800 */
[----:B------:R3:W-:Y:S01]  /*1c710*/  STL [R1+0x338], R114 ;  /* 0x0003387201007387 */ /* 0x0007e20000100800 */
[----:B-1----:R-:W-:-:S05]  /*1c720*/  IMAD.MOV.U32 R4, RZ, RZ, R115 ;  /* 0x000000ffff047224 */ /* 0x002fca00078e0073 */
[----:B------:R1:W-:Y:S01]  /*1c730*/  STL [R1+0x334], R4 ;  /* 0x0003340401007387 */ /* 0x0003e20000100800 */
[----:B---3--:R-:W-:Y:S02]  /*1c740*/  IMAD.MOV.U32 R114, RZ, RZ, R120 ;  /* 0x000000ffff727224 */ /* 0x008fe400078e0078 */
[----:B------:R-:W-:Y:S01]  /*1c750*/  IMAD.MOV.U32 R115, RZ, RZ, R121 ;  /* 0x000000ffff737224 */ /* 0x000fe200078e0079 */
[----:B------:R-:W-:Y:S04]  /*1c760*/  STL [R1+0x340], R82 ;  /* 0x0003405201007387 */ /* 0x000fe80000100800 */
[----:B------:R-:W3:Y:S01]  /*1c770*/  LDL.LU.64 R120, [R1+0x3d8] ;  /* 0x0003d80001787983 */ /* 0x000ee20000300a00 */
[----:B-1----:R-:W-:-:S05]  /*1c780*/  IMAD.MOV.U32 R4, RZ, RZ, R83 ;  /* 0x000000ffff047224 */ /* 0x002fca00078e0053 */
[----:B------:R1:W-:Y:S04]  /*1c790*/  STL [R1+0x33c], R4 ;  /* 0x00033c0401007387 */ /* 0x0003e80000100800 */
[----:B------:R-:W-:Y:S01]  /*1c7a0*/  STL [R1+0x348], R84 ;  /* 0x0003485401007387 */ /* 0x000fe20000100800 */
[----:B-1----:R-:W-:-:S05]  /*1c7b0*/  MOV R4, R85 ;  /* 0x0000005500047202 */ /* 0x002fca0000000f00 */
[----:B------:R1:W-:Y:S04]  /*1c7c0*/  STL [R1+0x344], R4 ;  /* 0x0003440401007387 */ /* 0x0003e80000100800 */
[----:B------:R4:W-:Y:S01]  /*1c7d0*/  STL [R1+0x350], R126 ;  /* 0x0003507e01007387 */ /* 0x0009e20000100800 */
[----:B-1----:R-:W-:-:S03]  /*1c7e0*/  IMAD.MOV.U32 R4, RZ, RZ, R127 ;  /* 0x000000ffff047224 */ /* 0x002fc600078e007f */
[----:B----4-:R-:W4:Y:S04]  /*1c7f0*/  LDL.LU.64 R126, [R1+0x3b8] ;  /* 0x0003b800017e7983 */ /* 0x010f280000300a00 */
        /* <DEDUP_REMOVED lines=8> */
[----:B-1----:R-:W-:Y:S02]  /*1c880*/  IMAD.MOV.U32 R4, RZ, RZ, R131 ;  /* 0x000000ffff047224 */ /* 0x002fe400078e0083 */
[----:B------:R-:W4:Y:S04]  /*1c890*/  LDL.LU.64 R130, [R1+0x3b0] ;  /* 0x0003b00001827983 */ /* 0x000f280000300a00 */
[----:B------:R1:W-:Y:S04]  /*1c8a0*/  STL [R1+0x364], R4 ;  /* 0x0003640401007387 */ /* 0x0003e80000100800 */
[----:B--2---:R-:W-:Y:S01]  /*1c8b0*/  STL [R1+0x370], R96 ;  /* 0x0003706001007387 */ /* 0x004fe20000100800 */
[----:B-1----:R-:W-:-:S03]  /*1c8c0*/  IMAD.MOV.U32 R4, RZ, RZ, R97 ;  /* 0x000000ffff047224 */ /* 0x002fc600078e0061 */
[----:B------:R-:W-:Y:S04]  /*1c8d0*/  STL [R1+0x378], R104 ;  /* 0x0003786801007387 */ /* 0x000fe80000100800 */
[----:B------:R1:W-:Y:S04]  /*1c8e0*/  STL [R1+0x36c], R4 ;  /* 0x00036c0401007387 */ /* 0x0003e80000100800 */
[----:B------:R-:W2:Y:S01]  /*1c8f0*/  LDL.LU.64 R92, [R1+0x458] ;  /* 0x00045800015c7983 */ /* 0x000ea20000300a00 */
[----:B-1----:R-:W-:Y:S01]  /*1c900*/  IMAD.MOV.U32 R4, RZ, RZ, R105 ;  /* 0x000000ffff047224 */ /* 0x002fe200078e0069 */
[----:B------:R-:W-:Y:S01]  /*1c910*/  MOV R88, R100 ;  /* 0x0000006400587202 */ /* 0x000fe20000000f00 */
[----:B------:R-:W-:-:S03]  /*1c920*/  IMAD.MOV.U32 R89, RZ, RZ, R101 ;  /* 0x000000ffff597224 */ /* 0x000fc600078e0065 */
[----:B------:R1:W-:Y:S01]  /*1c930*/  STL [R1+0x374], R4 ;  /* 0x0003740401007387 */ /* 0x0003e20000100800 */
[----:B------:R-:W-:Y:S02]  /*1c940*/  IMAD.MOV.U32 R96, RZ, RZ, R108 ;  /* 0x000000ffff607224 */ /* 0x000fe400078e006c */
[----:B------:R-:W-:Y:S01]  /*1c950*/  IMAD.MOV.U32 R97, RZ, RZ, R109 ;  /* 0x000000ffff617224 */ /* 0x000fe200078e006d */
[----:B------:R-:W-:Y:S01]  /*1c960*/  MOV R104, R114 ;  /* 0x0000007200687202 */ /* 0x000fe20000000f00 */
[----:B------:R-:W-:Y:S01]  /*1c970*/  IMAD.MOV.U32 R105, RZ, RZ, R115 ;  /* 0x000000ffff697224 */ /* 0x000fe200078e0073 */
[----:B-----5:R-:W-:Y:S04]  /*1c980*/  STL [R1+0x380], R112 ;  /* 0x0003807001007387 */ /* 0x020fe80000100800 */
[----:B------:R-:W5:Y:S01]  /*1c990*/  LDL.LU.64 R100, [R1+0x418] ;  /* 0x0004180001647983 */ /* 0x000f620000300a00 */
[----:B-1----:R-:W-:-:S05]  /*1c9a0*/  IMAD.MOV.U32 R4, RZ, RZ, R113 ;  /* 0x000000ffff047224 */ /* 0x002fca00078e0071 */
[----:B------:R1:W-:Y:S04]  /*1c9b0*/  STL [R1+0x37c], R4 ;  /* 0x00037c0401007387 */ /* 0x0003e80000100800 */
[----:B------:R-:W-:Y:S04]  /*1c9c0*/  STL [R1+0x388], R116 ;  /* 0x0003887401007387 */ /* 0x000fe80000100800 */
[----:B------:R-:W5:Y:S01]  /*1c9d0*/  LDL.LU.64 R108, [R1+0x400] ;  /* 0x00040000016c7983 */ /* 0x000f620000300a00 */
[----:B-1----:R-:W-:-:S05]  /*1c9e0*/  IMAD.MOV.U32 R4, RZ, RZ, R117 ;  /* 0x000000ffff047224 */ /* 0x002fca00078e0075 */
[----:B------:R1:W-:Y:S04]  /*1c9f0*/  STL [R1+0x384], R4 ;  /* 0x0003840401007387 */ /* 0x0003e80000100800 */
[----:B---3--:R-:W-:Y:S04]  /*1ca00*/  STL [R1+0x390], R120 ;  /* 0x0003907801007387 */ /* 0x008fe80000100800 */
[----:B------:R-:W3:Y:S01]  /*1ca10*/  LDL.LU.64 R114, [R1+0x3f0] ;  /* 0x0003f00001727983 */ /* 0x000ee20000300a00 */
[----:B-1----:R-:W-:Y:S02]  /*1ca20*/  IMAD.MOV.U32 R4, RZ, RZ, R121 ;  /* 0x000000ffff047224 */ /* 0x002fe400078e0079 */
[----:B------:R-:W-:-:S02]  /*1ca30*/  IMAD.MOV.U32 R112, RZ, RZ, R118 ;  /* 0x000000ffff707224 */ /* 0x000fc400078e0076 */
[----:B------:R-:W-:Y:S01]  /*1ca40*/  IMAD.MOV.U32 R113, RZ, RZ, R119 ;  /* 0x000000ffff717224 */ /* 0x000fe200078e0077 */
[----:B------:R1:W-:Y:S04]  /*1ca50*/  STL [R1+0x38c], R4 ;  /* 0x00038c0401007387 */ /* 0x0003e80000100800 */
[----:B------:R-:W-:Y:S04]  /*1ca60*/  STL [R1+0x398], R124 ;  /* 0x0003987c01007387 */ /* 0x000fe80000100800 */
[----:B------:R-:W3:Y:S01]  /*1ca70*/  LDL.LU.64 R118, [R1+0x4b0] ;  /* 0x0004b00001767983 */ /* 0x000ee20000300a00 */
[----:B-1----:R-:W-:-:S05]  /*1ca80*/  IMAD.MOV.U32 R4, RZ, RZ, R125 ;  /* 0x000000ffff047224 */ /* 0x002fca00078e007d */
[----:B------:R1:W-:Y:S01]  /*1ca90*/  STL [R1+0x394], R4 ;  /* 0x0003940401007387 */ /* 0x0003e20000100800 */
[----:B------:R-:W-:Y:S01]  /*1caa0*/  MOV R116, R122 ;  /* 0x0000007a00747202 */ /* 0x000fe20000000f00 */
[----:B------:R-:W-:Y:S02]  /*1cab0*/  IMAD.MOV.U32 R117, RZ, RZ, R123 ;  /* 0x000000ffff757224 */ /* 0x000fe400078e007b */
[----:B----4-:R-:W-:Y:S04]  /*1cac0*/  STL [R1+0x3a0], R126 ;  /* 0x0003a07e01007387 */ /* 0x010fe80000100800 */
[----:B------:R-:W4:Y:S01]  /*1cad0*/  LDL.LU.64 R120, [R1+0x490] ;  /* 0x0004900001787983 */ /* 0x000f220000300a00 */
[----:B-1----:R-:W-:-:S03]  /*1cae0*/  IMAD.MOV.U32 R4, RZ, RZ, R127 ;  /* 0x000000ffff047224 */ /* 0x002fc600078e007f */
[----:B------:R-:W4:Y:S04]  /*1caf0*/  LDL.LU.64 R122, [R1+0x460] ;  /* 0x00046000017a7983 */ /* 0x000f280000300a00 */
[----:B------:R1:W-:Y:S04]  /*1cb00*/  STL [R1+0x39c], R4 ;  /* 0x00039c0401007387 */ /* 0x0003e80000100800 */
[----:B------:R1:W-:Y:S04]  /*1cb10*/  STL [R1+0x3a8], R128 ;  /* 0x0003a88001007387 */ /* 0x0003e80000100800 */
        /* <DEDUP_REMOVED lines=9> */
[----:B------:R-:W-:Y:S01]  /*1cbb0*/  STL [R1+0x3b8], R88 ;  /* 0x0003b85801007387 */ /* 0x000fe20000100800 */
[----:B-1----:R-:W-:-:S03]  /*1cbc0*/  MOV R4, R89 ;  /* 0x0000005900047202 */ /* 0x002fc60000000f00 */
[----:B--2---:R-:W-:Y:S04]  /*1cbd0*/  STL [R1+0x3c0], R92 ;  /* 0x0003c05c01007387 */ /* 0x004fe80000100800 */
[----:B------:R1:W-:Y:S04]  /*1cbe0*/  STL [R1+0x3b4], R4 ;  /* 0x0003b40401007387 */ /* 0x0003e80000100800 */
[----:B------:R-:W-:Y:S01]  /*1cbf0*/  STL [R1+0x3c8], R96 ;  /* 0x0003c86001007387 */ /* 0x000fe20000100800 */
[----:B-1----:R-:W-:-:S05]  /*1cc00*/  IMAD.MOV.U32 R4, RZ, RZ, R93 ;  /* 0x000000ffff047224 */ /* 0x002fca00078e005d */
[----:B------:R1:W-:Y:S02]  /*1cc10*/  STL [R1+0x3bc], R4 ;  /* 0x0003bc0401007387 */ /* 0x0003e40000100800 */
[----:B-1----:R-:W-:Y:S02]  /*1cc20*/  IMAD.MOV.U32 R4, RZ, RZ, R97 ;  /* 0x000000ffff047224 */ /* 0x002fe400078e0061 */
[----:B------:R-:W-:Y:S01]  /*1cc30*/  IMAD.MOV.U32 R250, RZ, RZ, RZ ;  /* 0x000000fffffa7224 */ /* 0x000fe200078e00ff */
[----:B------:R-:W-:Y:S01]  /*1cc40*/  UMOV UR13, 0x1 ;  /* 0x00000001000d7882 */ /* 0x000fe20000000000 */
[----:B------:R-:W-:Y:S01]  /*1cc50*/  UMOV UR14, 0x4 ;  /* 0x00000004000e7882 */ /* 0x000fe20000000000 */
[----:B------:R-:W-:Y:S01]  /*1cc60*/  UMOV UR7, URZ ;  /* 0x000000ff00077c82 */ /* 0x000fe20008000000 */
[----:B------:R-:W-:Y:S01]  /*1cc70*/  UMOV UR8, URZ ;  /* 0x000000ff00087c82 */ /* 0x000fe20008000000 */
[----:B------:R-:W-:Y:S01]  /*1cc80*/  UMOV UR5, URZ ;  /* 0x000000ff00057c82 */ /* 0x000fe20008000000 */
[----:B-----5:R-:W-:Y:S04]  /*1cc90*/  STL [R1+0x3d0], R100 ;  /* 0x0003d06401007387 */ /* 0x020fe80000100800 */
        /* <DEDUP_REMOVED lines=10> */
[----:B---3--:R-:W-:Y:S01]  /*1cd40*/  STL [R1+0x3f0], R114 ;  /* 0x0003f07201007387 */ /* 0x008fe20000100800 */
        /* <DEDUP_REMOVED lines=8> */
[----:B----4-:R-:W-:Y:S01]  /*1cdd0*/  STL [R1+0x408], R120 ;  /* 0x0004087801007387 */ /* 0x010fe20000100800 */
        /* <DEDUP_REMOVED lines=13> */
[----:B------:R1:W-:Y:S01]  /*1ceb0*/  STL [R1+0x41c], R4 ;  /* 0x00041c0401007387 */ /* 0x0003e20000100800 */
[----:B------:R-:W-:-:S03]  /*1cec0*/  IMAD.MOV.U32 R5, RZ, RZ, R131 ;  /* 0x000000ffff057224 */ /* 0x000fc600078e0083 */
[----:B------:R-:W-:Y:S01]  /*1ced0*/  STL [R1+0x430], R130 ;  /* 0x0004308201007387 */ /* 0x000fe20000100800 */
[----:B-1----:R-:W-:-:S05]  /*1cee0*/  IMAD.MOV.U32 R4, RZ, RZ, R129 ;  /* 0x000000ffff047224 */ /* 0x002fca00078e0081 */
[----:B------:R1:W-:Y:S04]  /*1cef0*/  STL [R1+0x424], R4 ;  /* 0x0004240401007387 */ /* 0x0003e80000100800 */
[----:B------:R2:W-:Y:S01]  /*1cf00*/  STL [R1+0x42c], R5 ;  /* 0x00042c0501007387 */ /* 0x0005e20000100800 */
[----:B-1----:R-:W-:-:S04]  /*1cf10*/  SHF.R.S32.HI R4, RZ, 0x7, R249 ;  /* 0x00000007ff047819 */ /* 0x002fc800000114f9 */
[----:B--2---:R-:W-:-:S05]  /*1cf20*/  VIMNMX R5, PT, PT, R4, 0x2, !PT ;  /* 0x0000000204057848 */ /* 0x004fca0007fe0100 */
[----:B------:R-:W-:-:S05]  /*1cf30*/  VIADD R5, R5, 0xfffffffe ;  /* 0xfffffffe05057836 */ /* 0x000fca0000000000 */
[----:B------:R1:W-:Y:S01]  /*1cf40*/  STL [R1+0x434], R5 ;  /* 0x0004340501007387 */ /* 0x0003e20000100800 */
[----:B------:R-:W-:Y:S02]  /*1cf50*/  VIADD R6, R4, 0xfffffffb ;  /* 0xfffffffb04067836 */ /* 0x000fe40000000000 */
[----:B------:R-:W-:-:S07]  /*1cf60*/  HFMA2 R4, -RZ, RZ, 0, 0 ;  /* 0x00000000ff047431 */ /* 0x000fce00000001ff */
.L_x_11:
[----:B------:R-:W-:Y:S01]  /*1cf70*/  IMAD.U32 R4, R4, -0x80000000, RZ ;  /* 0x8000000004047824 */ /* 0x000fe200078e00ff */
[----:B------:R-:W-:-:S03]  /*1cf80*/  UIADD3 UR8, UPT, UPT, UR8, 0x1, URZ ;  /* 0x0000000108087890 */ /* 0x000fc6000fffe0ff */
[----:B------:R-:W2:Y:S01]  /*1cf90*/  SYNCS.PHASECHK.TRANS64.TRYWAIT P1, [UR4], R4 ;  /* 0x00000004ff0075a7 */ /* 0x000ea20008021104 */
[----:B------:R-:W-:-:S04]  /*1cfa0*/  UISETP.GT.AND UP1, UPT, UR8, 0x3, UPT ;  /* 0x000000030800788c */ /* 0x000fc8000bf24270 */
[----:B------:R-:W-:-:S04]  /*1cfb0*/  USEL UR8, UR8, URZ, !UP1 ;  /* 0x000000ff08087287 */ /* 0x000fc8000c800000 */
[----:B------:R-:W-:Y:S01]  /*1cfc0*/  ULEA UR6, UR8, UR9, 0x10 ;  /* 0x0000000908067291 */ /* 0x000fe2000f8e80ff */
[----:B--2---:R-:W-:Y:S11]  /*1cfd0*/  @!P1 BRA `(.L_x_9) ;  /* 0x000000a400549947 */ /* 0x004ff60003800000 */
.L_x_17:
[----:B------:R-:W-:-:S04]  /*1cfe0*/  DEPBAR.LE SB0, 0x6 ;  /* 0x000081800000791a */ /* 0x000fc80000000000 */
[----:B------:R-:W-:Y:S01]  /*1cff0*/  LEA R249, R2, UR6, 0x9 ;  /* 0x0000000602f97c11 */ /* 0x000fe2000f8e48ff */
[----:B------:R-:W-:Y:S01]  /*1d000*/  BAR.SYNC.DEFER_BLOCKING 0x0 ;  /* 0x0000000000007b1d */ /* 0x000fe20000010000 */
[----:B------:R-:W-:Y:S02]  /*1d010*/  UIADD3 UR7, UPT, UPT, UR7, 0x1, URZ ;  /* 0x0000000107077890 */ /* 0x000fe4000fffe0ff */
[----:B------:R-:W-:Y:S02]  /*1d020*/  ULEA UR4, UR13, UR9, 0x3 ;  /* 0x000000090d047291 */ /* 0x000fe4000f8e18ff */
[----:B------:R-:W-:Y:S02]  /*1d030*/  UISETP.GT.AND UP1, UPT, UR7, 0x4, UPT ;  /* 0x000000040700788c */ /* 0x000fe4000bf24270 */
[----:B------:R-:W-:Y:S02]  /*1d040*/  UIADD3 UR4, UPT, UPT, UR4, 0x68000, URZ ;  /* 0x0006800004047890 */ /* 0x000fe4000fffe0ff */
[----:B------:R-:W-:Y:S01]  /*1d050*/  USEL UR7, UR7, URZ, !UP1 ;  /* 0x000000ff07077287 */ /* 0x000fe2000c800000 */
[----:B------:R-:W-:Y:S01]  /*1d060*/  UMOV UR6, UR5 ;  /* 0x0000000500067c82 */ /* 0x000fe20008000000 */
[----:B-1----:R-:W-:Y:S04]  /*1d070*/  LDS.128 R4, [R249] ;  /* 0x00000000f9047984 */ /* 0x002fe80000000c00 */
        /* <DEDUP_REMOVED lines=31> */
[----:B-1----:R1:W-:Y:S01]  /*1d270*/  STTM.x128 tmem[UR11+0x40], R4 ;  /* 0x00004004000079ed */ /* 0x0023e200083c000b */
[----:B------:R-:W2:Y:S02]  /*1d280*/  FENCE.VIEW.ASYNC.T ;  /* 0x00000000000073c6 */ /* 0x000ea40000000200 */
[----:B--2---:R-:W-:Y:S06]  /*1d290*/  BAR.SYNC.DEFER_BLOCKING 0x0 ;  /* 0x0000000000007b1d */ /* 0x004fec0000010000 */
[----:B------:R-:W-:Y:S05]  /*1d2a0*/  @P0 BRA `(.L_x_10) ;  /* 0x0000000400740947 */ /* 0x000fea0003800000 */
[----:B------:R-:W-:Y:S01]  /*1d2b0*/  ULEA UR21, UR7, UR9, 0xf ;  /* 0x0000000907157291 */ /* 0x000fe2000f8e78ff */
[----:B------:R-:W-:Y:S01]  /*1d2c0*/  UMOV UR28, URZ ;  /* 0x000000ff001c7c82 */ /* 0x000fe20008000000 */
[----:B------:R-:W-:Y:S02]  /*1d2d0*/  UIADD3 UR47, UPT, UPT, UR10, 0x48, URZ ;  /* 0x000000480a2f7890 */ /* 0x000fe4000fffe0ff */
[----:B------:R-:W-:Y:S02]  /*1d2e0*/  UIADD3 UR24, UPT, UPT, UR21, 0x40000, URZ ;  /* 0x0004000015187890 */ /* 0x000fe4000fffe0ff */
[----:B------:R-:W-:Y:S02]  /*1d2f0*/  UIADD3 UR73, UPT, UPT, UR10, 0x50, URZ ;  /* 0x000000500a497890 */ /* 0x000fe4000fffe0ff */
[----:B------:R-:W-:Y:S02]  /*1d300*/  USHF.R.U32.HI UR24, URZ, 0x4, UR24 ;  /* 0x00000004ff187899 */ /* 0x000fe40008011618 */
[----:B------:R-:W-:-:S02]  /*1d310*/  UIADD3 UR5, UPT, UPT, UR10, 0x58, URZ ;  /* 0x000000580a057890 */ /* 0x000fc4000fffe0ff */
[----:B------:R-:W-:Y:S02]  /*1d320*/  USGXT.U32 UR52, UR24, 0xe ;  /* 0x0000000e1834789a */ /* 0x000fe40008000000 */
[----:B------:R-:W-:Y:S02]  /*1d330*/  UIADD3 UR15, UPT, UPT, UR10, 0x60, URZ ;  /* 0x000000600a0f7890 */ /* 0x000fe4000fffe0ff */
[----:B------:R-:W-:Y:S02]  /*1d340*/  UIADD3 UR56, UP1, UPT, UR52, 0x2, URZ ;  /* 0x0000000234387890 */ /* 0x000fe4000ff3e0ff */
[----:B------:R-:W-:Y:S02]  /*1d350*/  UIADD3 UR16, UPT, UPT, UR10, 0x68, URZ ;  /* 0x000000680a107890 */ /* 0x000fe4000fffe0ff */
[----:B------:R-:W-:Y:S02]  /*1d360*/  UIADD3.X UR57, UPT, UPT, UR28, 0x40004040, URZ, UP1, !UPT ;  /* 0x400040401c397890 */ /* 0x000fe40008ffe4ff */
[----:B------:R-:W-:-:S02]  /*1d370*/  UIADD3 UR62, UP3, UPT, UR56, 0x2, URZ ;  /* 0x00000002383e7890 */ /* 0x000fc4000ff7e0ff */
[----:B------:R-:W-:Y:S02]  /*1d380*/  UIADD3 UR58, UP4, UPT, UR56, 0x4, URZ ;  /* 0x00000004383a7890 */ /* 0x000fe4000ff9e0ff */
[----:B------:R-:W-:Y:S02]  /*1d390*/  UIADD3 UR32, UP5, UPT, UR56, 0x1fe, URZ ;  /* 0x000001fe38207890 */ /* 0x000fe4000ffbe0ff */
[----:B------:R-:W-:Y:S02]  /*1d3a0*/  UIADD3 UR34, UP6, UPT, UR56, 0x200, URZ ;  /* 0x0000020038227890 */ /* 0x000fe4000ffde0ff */
[----:B------:R-:W-:Y:S02]  /*1d3b0*/  UIADD3 UR36, UP1, UPT, UR56, 0x202, URZ ;  /* 0x0000020238247890 */ /* 0x000fe4000ff3e0ff */
[----:B------:R-:W-:Y:S02]  /*1d3c0*/  UIADD3.X UR63, UPT, UPT, UR57, URZ, URZ, UP3, !UPT ;  /* 0x000000ff393f7290 */ /* 0x000fe40009ffe4ff */
[----:B------:R-:W-:-:S02]  /*1d3d0*/  UIADD3 UR38, UP2, UPT, UR56, 0x204, URZ ;  /* 0x0000020438267890 */ /* 0x000fc4000ff5e0ff */
[----:B------:R-:W-:Y:S02]  /*1d3e0*/  UIADD3.X UR59, UPT, UPT, UR57, URZ, URZ, UP4, !UPT ;  /* 0x000000ff393b7290 */ /* 0x000fe4000a7fe4ff */
[----:B------:R-:W-:Y:S02]  /*1d3f0*/  UIADD3 UR40, UP3, UPT, UR56, 0x3fe, URZ ;  /* 0x000003fe38287890 */ /* 0x000fe4000ff7e0ff */
[----:B------:R-:W-:Y:S02]  /*1d400*/  UIADD3.X UR33, UPT, UPT, UR57, URZ, URZ, UP5, !UPT ;  /* 0x000000ff39217290 */ /* 0x000fe4000affe4ff */
[----:B------:R-:W-:Y:S02]  /*1d410*/  UIADD3 UR42, UP4, UPT, UR56, 0x400, URZ ;  /* 0x00000400382a7890 */ /* 0x000fe4000ff9e0ff */
[----:B------:R-:W-:Y:S02]  /*1d420*/  UIADD3.X UR35, UPT, UPT, UR57, URZ, URZ, UP6, !UPT ;  /* 0x000000ff39237290 */ /* 0x000fe4000b7fe4ff */
[----:B------:R-:W-:-:S02]  /*1d430*/  UIADD3 UR17, UPT, UPT, UR10, 0x70, URZ ;  /* 0x000000700a117890 */ /* 0x000fc4000fffe0ff */
[----:B------:R-:W-:Y:S02]  /*1d440*/  UIADD3 UR44, UP5, UPT, UR56, 0x402, URZ ;  /* 0x00000402382c7890 */ /* 0x000fe4000ffbe0ff */
[----:B------:R-:W-:Y:S01]  /*1d450*/  UIADD3.X UR37, UPT, UPT, UR57, URZ, URZ, UP1, !UPT ;  /* 0x000000ff39257290 */ /* 0x000fe20008ffe4ff */
[----:B------:R-:W-:Y:S01]  /*1d460*/  UMOV UR64, 0x0 ;  /* 0x0000000000407882 */ /* 0x000fe20000000000 */
[----:B------:R-:W-:Y:S01]  /*1d470*/  UMOV UR65, 0x8100910 ;  /* 0x0810091000417882 */ /* 0x000fe20000000000 */
[----:B------:R-:W-:Y:S01]  /*1d480*/  UIADD3 UR18, UPT, UPT, UR10, 0x78, URZ ;  /* 0x000000780a127890 */ /* 0x000fe2000fffe0ff */
[----:B------:R-:W-:Y:S01]  /*1d490*/  UMOV UR53, 0x40004040 ;  /* 0x4000404000357882 */ /* 0x000fe20000000000 */
[----:B------:R-:W-:Y:S01]  /*1d4a0*/  UIADD3 UR46, UP6, UPT, UR56, 0x404, URZ ;  /* 0x00000404382e7890 */ /* 0x000fe2000ffde0ff */
[----:B------:R2:W-:Y:S01]  /*1d4b0*/  UTCHMMA tmem[UR12], gdesc[UR52], tmem[UR10], tmem[UR64], idesc[UR65], UPT ;  /* 0x00ff40340c0079ea */ /* 0x0005e2000b80000a */
[----:B------:R-:W-:Y:S01]  /*1d4c0*/  UIADD3.X UR39, UPT, UPT, UR57, URZ, URZ, UP2, !UPT ;  /* 0x000000ff39277290 */ /* 0x000fe200097fe4ff */
[----:B------:R-:W-:Y:S01]  /*1d4d0*/  UMOV UR68, 0x0 ;  /* 0x0000000000447882 */ /* 0x000fe20000000000 */
[----:B------:R-:W-:Y:S01]  /*1d4e0*/  UMOV UR69, 0x8100910 ;  /* 0x0810091000457882 */ /* 0x000fe20000000000 */
[----:B------:R-:W-:-:S02]  /*1d4f0*/  UIADD3 UR19, UPT, UPT, UR10, 0x80, URZ ;  /* 0x000000800a137890 */ /* 0x000fc4000fffe0ff */
[----:B------:R3:W-:Y:S01]  /*1d500*/  UTCHMMA tmem[UR47], gdesc[UR56], tmem[UR10], tmem[UR68], idesc[UR69], UPT ;  /* 0x00ff44382f0079ea */ /* 0x0007e2000b80000a */
[----:B------:R-:W-:Y:S02]  /*1d510*/  UIADD3 UR48, UP1, UPT, UR56, 0x5fe, URZ ;  /* 0x000005fe38307890 */ /* 0x000fe4000ff3e0ff */
[----:B------:R-:W-:Y:S01]  /*1d520*/  UIADD3.X UR41, UPT, UPT, UR57, URZ, URZ, UP3, !UPT ;  /* 0x000000ff39297290 */ /* 0x000fe20009ffe4ff */
[----:B------:R-:W-:Y:S01]  /*1d530*/  UMOV UR60, 0x0 ;  /* 0x00000000003c7882 */ /* 0x000fe20000000000 */
[----:B------:R-:W-:Y:S01]  /*1d540*/  UMOV UR61, 0x8100910 ;  /* 0x08100910003d7882 */ /* 0x000fe20000000000 */
[----:B------:R-:W-:Y:S02]  /*1d550*/  UIADD3 UR20, UPT, UPT, UR10, 0x88, URZ ;  /* 0x000000880a147890 */ /* 0x000fe4000fffe0ff */
[----:B------:R4:W-:Y:S01]  /*1d560*/  UTCHMMA tmem[UR73], gdesc[UR62], tmem[UR10], tmem[UR60], idesc[UR61], UPT ;  /* 0x00ff3c3e490079ea */ /* 0x0009e2000b80000a */
[----:B------:R-:W-:Y:S02]  /*1d570*/  UIADD3 UR50, UP2, UPT, UR56, 0x600, URZ ;  /* 0x0000060038327890 */ /* 0x000fe4000ff5e0ff */
[----:B------:R-:W-:Y:S01]  /*1d580*/  UIADD3.X UR43, UPT, UPT, UR57, URZ, URZ, UP4, !UPT ;  /* 0x000000ff392b7290 */ /* 0x000fe2000a7fe4ff */
[----:B------:R-:W-:Y:S01]  /*1d590*/  UMOV UR54, 0x0 ;  /* 0x0000000000367882 */ /* 0x000fe20000000000 */
[----:B------:R-:W-:Y:S01]  /*1d5a0*/  UMOV UR55, 0x8100910 ;  /* 0x0810091000377882 */ /* 0x000fe20000000000 */
[----:B------:R-:W-:-:S02]  /*1d5b0*/  UIADD3 UR21, UPT, UPT, UR10, 0x90, URZ ;  /* 0x000000900a157890 */ /* 0x000fc4000fffe0ff */
[----:B------:R5:W-:Y:S01]  /*1d5c0*/  UTCHMMA tmem[UR5], gdesc[UR58], tmem[UR10], tmem[UR54], idesc[UR55], UPT ;  /* 0x00ff363a050079ea */ /* 0x000be2000b80000a */
[----:B--2---:R-:W-:Y:S01]  /*1d5d0*/  UIADD3 UR52, UP3, UPT, UR56, 0x602, URZ ;  /* 0x0000060238347890 */ /* 0x004fe2000ff7e0ff */
[----:B------:R2:W-:Y:S01]  /*1d5e0*/  UTCHMMA tmem[UR15], gdesc[UR32], tmem[UR10], tmem[UR60], idesc[UR61], UPT ;  /* 0x00ff3c200f0079ea */ /* 0x0005e2000b80000a */
[----:B------:R-:W-:Y:S01]  /*1d5f0*/  UIADD3.X UR45, UPT, UPT, UR57, URZ, URZ, UP5, !UPT ;  /* 0x000000ff392d7290 */ /* 0x000fe2000affe4ff */
[----:B------:R2:W-:Y:S01]  /*1d600*/  UTCHMMA tmem[UR16], gdesc[UR34], tmem[UR10], tmem[UR68], idesc[UR69], UPT ;  /* 0x00ff4422100079ea */ /* 0x0005e2000b80000a */
[----:B------:R-:W-:Y:S02]  /*1d610*/  UIADD3 UR66, UPT, UPT, UR10, 0x98, URZ ;  /* 0x000000980a427890 */ /* 0x000fe4000fffe0ff */
[----:B------:R2:W-:Y:S01]  /*1d620*/  UTCHMMA tmem[UR17], gdesc[UR36], tmem[UR10], tmem[UR54], idesc[UR55], UPT ;  /* 0x00ff3624110079ea */ /* 0x0005e2000b80000a */
[----:B------:R-:W-:Y:S02]  /*1d630*/  UIADD3 UR64, UP4, UPT, UR56, 0x604, URZ ;  /* 0x0000060438407890 */ /* 0x000fe4000ff9e0ff */
[----:B---3--:R-:W-:-:S02]  /*1d640*/  UIADD3.X UR47, UPT, UPT, UR57, URZ, URZ, UP6, !UPT ;  /* 0x000000ff392f7290 */ /* 0x008fc4000b7fe4ff */
[----:B------:R-:W-:Y:S02]  /*1d650*/  UIADD3 UR67, UPT, UPT, UR10, 0xa0, URZ ;  /* 0x000000a00a437890 */ /* 0x000fe4000fffe0ff */
[----:B------:R-:W-:Y:S02]  /*1d660*/  UIADD3.X UR49, UPT, UPT, UR57, URZ, URZ, UP1, !UPT ;  /* 0x000000ff39317290 */ /* 0x000fe40008ffe4ff */
[----:B------:R-:W-:Y:S02]  /*1d670*/  UIADD3 UR70, UPT, UPT, UR10, 0xa8, URZ ;  /* 0x000000a80a467890 */ /* 0x000fe4000fffe0ff */
[----:B------:R-:W-:Y:S02]  /*1d680*/  UIADD3.X UR51, UPT, UPT, UR57, URZ, URZ, UP2, !UPT ;  /* 0x000000ff39337290 */ /* 0x000fe400097fe4ff */
[----:B------:R-:W-:Y:S02]  /*1d690*/  UIADD3 UR71, UPT, UPT, UR10, 0xb0, URZ ;  /* 0x000000b00a477890 */ /* 0x000fe4000fffe0ff */
[----:B------:R-:W-:Y:S01]  /*1d6a0*/  UIADD3.X UR53, UPT, UPT, UR57, URZ, URZ, UP3, !UPT ;  /* 0x000000ff39357290 */ /* 0x000fe20009ffe4ff */
[----:B----4-:R-:W-:Y:S01]  /*1d6b0*/  UMOV UR62, 0x0 ;  /* 0x00000000003e7882 */ /* 0x010fe20000000000 */
[----:B------:R-:W-:Y:S01]  /*1d6c0*/  UMOV UR63, 0x8100910 ;  /* 0x08100910003f7882 */ /* 0x000fe20000000000 */
[----:B------:R-:W-:-:S02]  /*1d6d0*/  UIADD3 UR72, UPT, UPT, UR10, 0xb8, URZ ;  /* 0x000000b80a487890 */ /* 0x000fc4000fffe0ff */
[----:B------:R2:W-:Y:S01]  /*1d6e0*/  UTCHMMA tmem[UR18], gdesc[UR38], tmem[UR10], tmem[UR62], idesc[UR63], UPT ;  /* 0x00ff3e26120079ea */ /* 0x0005e2000b80000a */
[----:B------:R-:W-:Y:S01]  /*1d6f0*/  UIADD3.X UR65, UPT, UPT, UR57, URZ, URZ, UP4, !UPT ;  /* 0x000000ff39417290 */ /* 0x000fe2000a7fe4ff */
[----:B------:R2:W-:Y:S01]  /*1d700*/  UTCHMMA tmem[UR19], gdesc[UR40], tmem[UR10], tmem[UR60], idesc[UR61], UPT ;  /* 0x00ff3c28130079ea */ /* 0x0005e2000b80000a */
        /* <DEDUP_REMOVED lines=13> */
[----:B-----5:R-:W-:Y:S01]  /*1d7e0*/  UMOV UR5, URZ ;  /* 0x000000ff00057c82 */ /* 0x020fe20008000000 */
[----:B------:R2:W-:Y:S01]  /*1d7f0*/  UTCHMMA tmem[UR67], gdesc[UR48], tmem[UR10], tmem[UR24], idesc[UR25], UPT ;  /* 0x00ff1830430079ea */ /* 0x0005e2000b80000a */
[----:B------:R-:W-:Y:S01]  /*1d800*/  UMOV UR30, 0x0 ;  /* 0x00000000001e7882 */ /* 0x000fe20000000000 */
[----:B------:R-:W-:Y:S01]  /*1d810*/  UMOV UR31, 0x8100910 ;  /* 0x08100910001f7882 */ /* 0x000fe20000000000 */
[----:B------:R2:W-:Y:S01]  /*1d820*/  UTCHMMA tmem[UR70], gdesc[UR50], tmem[UR10], tmem[UR26], idesc[UR27], UPT ;  /* 0x00ff1a32460079ea */ /* 0x0005e2000b80000a */
[----:B------:R-:W-:Y:S01]  /*1d830*/  UMOV UR56, UR4 ;  /* 0x0000000400387c82 */ /* 0x000fe20008000000 */
[----:B------:R2:W-:Y:S01]  /*1d840*/  UTCHMMA tmem[UR71], gdesc[UR52], tmem[UR10], tmem[UR28], idesc[UR29], UPT ;  /* 0x00ff1c34470079ea */ /* 0x0005e2000b80000a */
[----:B------:R2:W-:Y:S01]  /*1d850*/  UTCHMMA tmem[UR72], gdesc[UR64], tmem[UR10], tmem[UR30], idesc[UR31], UPT ;  /* 0x00ff1e40480079ea */ /* 0x0005e2000b80000a */
[----:B------:R2:W-:Y:S01]  /*1d860*/  UTCBAR [UR56], URZ ;  /* 0x000000ff380073e9 */ /* 0x0005e200080000ff */
[----:B------:R-:W-:Y:S01]  /*1d870*/  NOP ;  /* 0x0000000000007918 */ /* 0x000fe20000000000 */
.L_x_10:
[----:B-1----:R-:W1:Y:S01]  /*1d880*/  LDC R4, c[0x0][0x3a0] ;  /* 0x0000e800ff047b82 */ /* 0x002e620000000800 */
[----:B------:R-:W3:Y:S07]  /*1d890*/  LDL.LU R12, [R1] ;  /* 0x00000000010c7983 */ /* 0x000eee0000300800 */
[----:B------:R-:W4:Y:S08]  /*1d8a0*/  LDC R9, c[0x0][0x3a0] ;  /* 0x0000e800ff097b82 */ /* 0x000f300000000800 */
[----:B------:R-:W-:Y:S01]  /*1d8b0*/  BAR.SYNC.DEFER_BLOCKING 0x0 ;  /* 0x0000000000007b1d */ /* 0x000fe20000010000 */
[----:B------:R-:W-:-:S05]  /*1d8c0*/  IADD3 R136, P4, PT, R136, R132, RZ ;  /* 0x0000008488887210 */ /* 0x000fca0007f9e0ff */
[----:B------:R-:W5:Y:S01]  /*1d8d0*/  LDL.LU R14, [R1+0x4] ;  /* 0x00000400010e7983 */ /* 0x000f620000300800 */
[----:B-1----:R-:W-:Y:S02]  /*1d8e0*/  VIADD R4, R4, 0x7f ;  /* 0x0000007f04047836 */ /* 0x002fe40000000000 */
[----:B----4-:R-:W-:-:S03]  /*1d8f0*/  VIADD R9, R9, 0xfffffd80 ;  /* 0xfffffd8009097836 */ /* 0x010fc60000000000 */
[----:B------:R-:W-:Y:S01]  /*1d900*/  SHF.R.S32.HI R5, RZ, 0x1f, R4 ;  /* 0x0000001fff057819 */ /* 0x000fe20000011404 */
[----:B------:R-:W-:Y:S01]  /*1d910*/  IMAD.MOV.U32 R6, RZ, RZ, R136 ;  /* 0x000000ffff067224 */ /* 0x000fe200078e0088 */
[----:B------:R-:W-:Y:S01]  /*1d920*/  IADD3.X R137, PT, PT, R137, R133, RZ, P4, !PT ;  /* 0x0000008589897210 */ /* 0x000fe200027fe4ff */
[----:B------:R-:W4:Y:S01]  /*1d930*/  LDL.LU R11, [R1+0x8] ;  /* 0x00000800010b7983 */ /* 0x000f220000300800 */
[----:B------:R-:W-:Y:S01]  /*1d940*/  LEA.HI R5, R5, R4, RZ, 0x7 ;  /* 0x0000000405057211 */ /* 0x000fe200078f38ff */
[----:B------:R-:W-:Y:S02]  /*1d950*/  IMAD R4, R250, -0x80, R9 ;  /* 0xffffff80fa047824 */ /* 0x000fe400078e0209 */
[----:B------:R-:W-:Y:S01]  /*1d960*/  IMAD.MOV.U32 R7, RZ, RZ, R137 ;  /* 0x000000ffff077224 */ /* 0x000fe200078e0089 */
[----:B------:R-:W-:Y:S01]  /*1d970*/  SHF.R.S32.HI R5, RZ, 0x7, R5 ;  /* 0x00000007ff057819 */ /* 0x000fe20000011405 */
[----:B--2---:R-:W2:Y:S01]  /*1d980*/  LDL.LU R10, [R1+0xc] ;  /* 0x00000c00010a7983 */ /* 0x004ea20000300800 */
[----:B------:R-:W-:-:S03]  /*1d990*/  ISETP.GT.AND P3, PT, R4, RZ, PT ;  /* 0x000000ff0400720c */ /* 0x000fc60003f64270 */
[----:B------:R-:W-:Y:S01]  /*1d9a0*/  VIADD R5, R5, 0xfffffffb ;  /* 0xfffffffb05057836 */ /* 0x000fe20000000000 */
[----:B------:R-:W-:Y:S01]  /*1d9b0*/  IADD3 R251, P4, PT, R251, R132, RZ ;  /* 0x00000084fbfb7210 */ /* 0x000fe20007f9e0ff */
[----:B------:R-:W2:Y:S03]  /*1d9c0*/  LDL.LU R8, [R1+0x10] ;  /* 0x0000100001087983 */ /* 0x000ea60000300800 */
[----:B------:R-:W-:Y:S01]  /*1d9d0*/  ISETP.GE.AND P1, PT, R250, R5, PT ;  /* 0x00000005fa00720c */ /* 0x000fe20003f26270 */
[----:B------:R-:W-:Y:S01]  /*1d9e0*/  IMAD.X R138, R138, 0x1, R133, P4 ;  /* 0x000000018a8a7824 */ /* 0x000fe200020e0685 */
[----:B------:R-:W-:Y:S01]  /*1d9f0*/  SEL R5, RZ, 0x4, !P3 ;  /* 0x00000004ff057807 */ /* 0x000fe20005800000 */
[----:B------:R-:W2:Y:S03]  /*1da00*/  LDL.LU R16, [R1+0x14] ;  /* 0x0000140001107983 */ /* 0x000ea60000300800 */
[----:B------:R-:W-:Y:S01]  /*1da10*/  SEL R5, R5, RZ, !P1 ;  /* 0x000000ff05057207 */ /* 0x000fe20004800000 */
[----:B------:R-:W2:Y:S03]  /*1da20*/  LDL.LU R15, [R1+0x18] ;  /* 0x00001800010f7983 */ /* 0x000ea60000300800 */
[----:B------:R-:W-:-:S13]  /*1da30*/  ISETP.NE.U32.AND P3, PT, R5, RZ, PT ;  /* 0x000000ff0500720c */ /* 0x000fda0003f65070 */
[----:B------:R-:W-:Y:S01]  /*1da40*/  @!PT LDS RZ, [RZ] ;  /* 0x00000000fffff984 */ /* 0x000fe20000000800 */
[----:B------:R-:W-:Y:S01]  /*1da50*/  @!PT LDS RZ, [RZ] ;  /* 0x00000000fffff984 */ /* 0x000fe20000000800 */
[----:B------:R-:W-:Y:S01]  /*1da60*/  @!PT LDS RZ, [RZ] ;  /* 0x00000000fffff984 */ /* 0x000fe20000000800 */
[----:B------:R1:W-:Y:S01]  /*1da70*/  LDGSTS.E [R249], desc[UR22][R6.64], P3 ;  /* 0x0000000006f97fae */ /* 0x0003e200099a1016 */
[----:B------:R-:W-:-:S04]  /*1da80*/  ISETP.GT.AND P3, PT, R4, 0x1, PT ;  /* 0x000000010400780c */ /* 0x000fc80003f64270 */
[----:B------:R-:W-:-:S04]  /*1da90*/  SEL R5, RZ, 0x4, !P3 ;  /* 0x00000004ff057807 */ /* 0x000fc80005800000 */
[----:B------:R-:W-:-:S04]  /*1daa0*/  SEL R5, R5, RZ, !P1 ;  /* 0x000000ff05057207 */ /* 0x000fc80004800000 */
[----:B------:R-:W-:Y:S01]  /*1dab0*/  ISETP.NE.U32.AND P3, PT, R5, RZ, PT ;  /* 0x000000ff0500720c */ /* 0x000fe20003f65070 */
[----:B-1----:R-:W-:Y:S02]  /*1dac0*/  IMAD.MOV.U32 R6, RZ, RZ, R251 ;  /* 0x000000ffff067224 */ /* 0x002fe400078e00fb */
[----:B------:R-:W-:-:S10]  /*1dad0*/  IMAD.MOV.U32 R7, RZ, RZ, R138 ;  /* 0x000000ffff077224 */ /* 0x000fd400078e008a */
[----:B------:R1:W-:Y:S01]  /*1dae0*/  LDGSTS.E [R249+0x4], desc[UR22][R6.64], P3 ;  /* 0x0000400006f97fae */ /* 0x0003e200099a1016 */
[----:B------:R-:W-:-:S04]  /*1daf0*/  ISETP.GT.AND P3, PT, R4, 0x2, PT ;  /* 0x000000020400780c */ /* 0x000fc80003f64270 */
[----:B------:R-:W-:-:S04]  /*1db00*/  SEL R5, RZ, 0x4, !P3 ;  /* 0x00000004ff057807 */ /* 0x000fc80005800000 */
[----:B------:R-:W-:Y:S02]  /*1db10*/  SEL R5, R5, RZ, !P1 ;  /* 0x000000ff05057207 */ /* 0x000fe40004800000 */
[----:B------:R-:W-:Y:S02]  /*1db20*/  IADD3 R139, P4, PT, R139, R132, RZ ;  /* 0x000000848b8b7210 */ /* 0x000fe40007f9e0ff */
[----:B------:R-:W-:Y:S02]  /*1db30*/  ISETP.NE.U32.AND P3, PT, R5, RZ, PT ;  /* 0x000000ff0500720c */ /* 0x000fe40003f65070 */
[----:B------:R-:W-:Y:S01]  /*1db40*/  IADD3.X R140, PT, PT, R140, R133, RZ, P4, !PT ;  /* 0x000000858c8c7210 */ /* 0x000fe200027fe4ff */
[----:B-1----:R-:W-:-:S04]  /*1db50*/  IMAD.MOV.U32 R6, RZ, RZ, R139 ;  /* 0x000000ffff067224 */ /* 0x002fc800078e008b */
[----:B------:R-:W-:-:S06]  /*1db60*/  IMAD.MOV.U32 R7, RZ, RZ, R140 ;  /* 0x000000ffff077224 */ /* 0x000fcc00078e008c */
[----:B------:R1:W-:Y:S01]  /*1db70*/  LDGSTS.E [R249+0x8], desc[UR22][R6.64], P3 ;  /* 0x0000800006f97fae */ /* 0x0003e200099a1016 */
[----:B------:R-:W-:-:S04]  /*1db80*/  ISETP.GT.AND P3, PT, R4, 0x3, PT ;  /* 0x000000030400780c */ /* 0x000fc80003f64270 */
[----:B------:R-:W-:-:S04]  /*1db90*/  SEL R5, RZ, 0x4, !P3 ;  /* 0x00000004ff057807 */ /* 0x000fc80005800000 */
[----:B------:R-:W-:Y:S02]  /*1dba0*/  SEL R5, R5, RZ, !P1 ;  /* 0x000000ff05057207 */ /* 0x000fe40004800000 */
[----:B------:R-:W-:Y:S02]  /*1dbb0*/  IADD3 R141, P4, PT, R141, R132, RZ ;  /* 0x000000848d8d7210 */ /* 0x000fe40007f9e0ff */
[----:B------:R-:W-:-:S03]  /*1dbc0*/  ISETP.NE.U32.AND P3, PT, R5, RZ, PT ;  /* 0x000000ff0500720c */ /* 0x000fc60003f65070 */
[----:B------:R-:W-:Y:S02]  /*1dbd0*/  IMAD.X R142, R142, 0x1, R133, P4 ;  /* 0x000000018e8e7824 */ /* 0x000fe400020e0685 */
[----:B-1----:R-:W-:Y:S02]  /*1dbe0*/  IMAD.MOV.U32 R6, RZ, RZ, R141 ;  /* 0x000000ffff067224 */ /* 0x002fe400078e008d */
[----:B------:R-:W-:-:S06]  /*1dbf0*/  IMAD.MOV.U32 R7, RZ, RZ, R142 ;  /* 0x000000ffff077224 */ /* 0x000fcc00078e008e */
        /* <DEDUP_REMOVED lines=481> */
[----:B---3--:R-:W-:Y:S02]  /*1fa10*/  IADD3 R12, P4, PT, R12, R132, RZ ;  /* 0x000000840c0c7210 */ /* 0x008fe40007f9e0ff */
[----:B------:R-:W-:-:S03]  /*1fa20*/  ISETP.NE.U32.AND P3, PT, R5, RZ, PT ;  /* 0x000000ff0500720c */ /* 0x000fc60003f65070 */
[----:B------:R-:W-:Y:S01]  /*1fa30*/  IMAD.X R252, R252, 0x1, R133, P4 ;  /* 0x00000001fcfc7824 */ /* 0x000fe200020e0685 */
[----:B------:R3:W-:Y:S01]  /*1fa40*/  STL [R1], R12 ;  /* 0x0000000c01007387 */ /* 0x0007e20000100800 */
[----:B-1----:R-:W-:Y:S02]  /*1fa50*/  IMAD.MOV.U32 R6, RZ, RZ, R12 ;  /* 0x000000ffff067224 */ /* 0x002fe400078e000c */
[----:B------:R-:W-:Y:S01]  /*1fa60*/  IMAD.MOV.U32 R7, RZ, RZ, R252 ;  /* 0x000000ffff077224 */ /* 0x000fe200078e00fc */
[----:B------:R-:W2:Y:S05]  /*1fa70*/  LDL.LU R13, [R1+0x1c] ;  /* 0x00001c00010d7983 */ /* 0x000eaa0000300800 */
[----:B------:R1:W-:Y:S01]  /*1fa80*/  LDGSTS.E [R249+0xe4], desc[UR22][R6.64], P3 ;  /* 0x000e400006f97fae */ /* 0x0003e200099a1016 */
[----:B------:R-:W-:-:S03]  /*1fa90*/  ISETP.GT.AND P3, PT, R4, 0x3a, PT ;  /* 0x0000003a0400780c */ /* 0x000fc60003f64270 */
[----:B---3--:R-:W3:Y:S01]  /*1faa0*/  LDL.LU R12, [R1+0x20] ;  /* 0x00002000010c7983 */ /* 0x008ee20000300800 */
[----:B------:R-:W-:-:S04]  /*1fab0*/  SEL R5, RZ, 0x4, !P3 ;  /* 0x00000004ff057807 */ /* 0x000fc80005800000 */
[----:B------:R-:W-:Y:S02]  /*1fac0*/  SEL R5, R5, RZ, !P1 ;  /* 0x000000ff05057207 */ /* 0x000fe40004800000 */
[-C--:B----4-:R-:W-:Y:S02]  /*1fad0*/  IADD3 R11, P4, PT, R11, R132.reuse, RZ ;  /* 0x000000840b0b7210 */ /* 0x090fe40007f9e0ff */
[----:B------:R-:W-:Y:S02]  /*1fae0*/  ISETP.NE.U32.AND P3, PT, R5, RZ, PT ;  /* 0x000000ff0500720c */ /* 0x000fe40003f65070 */
[----:B-----5:R-:W-:Y:S02]  /*1faf0*/  IADD3.X R14, PT, PT, R14, R133, RZ, P4, !PT ;  /* 0x000000850e0e7210 */ /* 0x020fe400027fe4ff */
[----:B--2---:R-:W-:Y:S01]  /*1fb00*/  IADD3 R8, P4, PT, R8, R132, RZ ;  /* 0x0000008408087210 */ /* 0x004fe20007f9e0ff */
[----:B------:R-:W-:Y:S01]  /*1fb10*/  STL [R1+0x8], R11 ;  /* 0x0000080b01007387 */ /* 0x000fe20000100800 */
[----:B-1----:R-:W-:-:S02]  /*1fb20*/  IMAD.MOV.U32 R6, RZ, RZ, R11 ;  /* 0x000000ffff067224 */ /* 0x002fc400078e000b */
[----:B------:R-:W-:Y:S01]  /*1fb30*/  IMAD.MOV.U32 R7, RZ, RZ, R14 ;  /* 0x000000ffff077224 */ /* 0x000fe200078e000e */
[----:B------:R1:W-:Y:S01]  /*1fb40*/  STL [R1+0x4], R14 ;  /* 0x0000040e01007387 */ /* 0x0003e20000100800 */
[----:B------:R-:W-:-:S03]  /*1fb50*/  IMAD.X R10, R10, 0x1, R133, P4 ;  /* 0x000000010a0a7824 */ /* 0x000fc600020e0685 */
[----:B------:R2:W-:Y:S04]  /*1fb60*/  LDGSTS.E [R249+0xe8], desc[UR22][R6.64], P3 ;  /* 0x000e800006f97fae */ /* 0x0005e800099a1016 */
[----:B-1----:R-:W4:Y:S04]  /*1fb70*/  LDL.LU R14, [R1+0x24] ;  /* 0x00002400010e7983 */ /* 0x002f280000300800 */
[----:B------:R-:W5:Y:S01]  /*1fb80*/  LDL.LU R11, [R1+0x28] ;  /* 0x00002800010b7983 */ /* 0x000f620000300800 */
[----:B--2---:R-:W-:-:S03]  /*1fb90*/  IMAD.MOV.U32 R7, RZ, RZ, R10 ;  /* 0x000000ffff077224 */ /* 0x004fc600078e000a */
[----:B------:R-:W-:Y:S01]  /*1fba0*/  STL [R1+0x10], R8 ;  /* 0x0000100801007387 */ /* 0x000fe20000100800 */
[----:B------:R-:W-:-:S03]  /*1fbb0*/  IMAD.MOV.U32 R6, RZ, RZ, R8 ;  /* 0x000000ffff067224 */ /* 0x000fc600078e0008 */
[----:B------:R1:W-:Y:S04]  /*1fbc0*/  STL [R1+0xc], R10 ;  /* 0x00000c0a01007387 */ /* 0x0003e80000100800 */
[----:B-1----:R-:W2:Y:S04]  /*1fbd0*/  LDL.LU R10, [R1+0x2c] ;  /* 0x00002c00010a7983 */ /* 0x002ea80000300800 */
[----:B------:R-:W2:Y:S01]  /*1fbe0*/  LDL.LU R8, [R1+0x30] ;  /* 0x0000300001087983 */ /* 0x000ea20000300800 */
[----:B------:R-:W-:-:S04]  /*1fbf0*/  ISETP.GT.AND P3, PT, R4, 0x3b, PT ;  /* 0x0000003b0400780c */ /* 0x000fc80003f64270 */
[----:B------:R-:W-:-:S04]  /*1fc00*/  SEL R5, RZ, 0x4, !P3 ;  /* 0x00000004ff057807 */ /* 0x000fc80005800000 */
[----:B------:R-:W-:-:S04]  /*1fc10*/  SEL R5, R5, RZ, !P1 ;  /* 0x000000ff05057207 */ /* 0x000fc80004800000 */
[----:B------:R-:W-:-:S13]  /*1fc20*/  ISETP.NE.U32.AND P3, PT, R5, RZ, PT ;  /* 0x000000ff0500720c */ /* 0x000fda0003f65070 */
[----:B------:R1:W-:Y:S01]  /*1fc30*/  LDGSTS.E [R249+0xec], desc[UR22][R6.64], P3 ;  /* 0x000ec00006f97fae */ /* 0x0003e200099a1016 */
[----:B------:R-:W-:-:S04]  /*1fc40*/  ISETP.GT.AND P3, PT, R4, 0x3c, PT ;  /* 0x0000003c0400780c */ /* 0x000fc80003f64270 */
[----:B------:R-:W-:-:S04]  /*1fc50*/  SEL R5, RZ, 0x4, !P3 ;  /* 0x00000004ff057807 */ /* 0x000fc80005800000 */
[----:B------:R-:W-:Y:S02]  /*1fc60*/  SEL R5, R5, RZ, !P1 ;  /* 0x000000ff05057207 */ /* 0x000fe40004800000 */
[----:B------:R-:W-:Y:S02]  /*1fc70*/  IADD3 R15, P4, PT, R15, R132, RZ ;  /* 0x000000840f0f7210 */ /* 0x000fe40007f9e0ff */
[----:B------:R-:W-:Y:S02]  /*1fc80*/  ISETP.NE.U32.AND P3, PT, R5, RZ, PT ;  /* 0x000000ff0500720c */ /* 0x000fe40003f65070 */
[----:B------:R-:W-:Y:S01]  /*1fc90*/  IADD3.X R16, PT, PT, R16, R133, RZ, P4, !PT ;  /* 0x0000008510107210 */ /* 0x000fe200027fe4ff */
[----:B------:R-:W-:Y:S01]  /*1fca0*/  STL [R1+0x18], R15 ;  /* 0x0000180f01007387 */ /* 0x000fe20000100800 */
[----:B-1----:R-:W-:-:S03]  /*1fcb0*/  IMAD.MOV.U32 R6, RZ, RZ, R15 ;  /* 0x000000ffff067224 */ /* 0x002fc600078e000f */
[----:B------:R-:W-:Y:S01]  /*1fcc0*/  IMAD.MOV.U32 R7, RZ, RZ, R16 ;  /* 0x000000ffff077224 */ /* 0x000fe200078e0010 */
[----:B------:R1:W-:Y:S05]  /*1fcd0*/  STL [R1+0x14], R16 ;  /* 0x0000141001007387 */ /* 0x0003ea0000100800 */
[----:B------:R3:W-:Y:S01]  /*1fce0*/  LDGSTS.E [R249+0xf0], desc[UR22][R6.64], P3 ;  /* 0x000f000006f97fae */ /* 0x0007e200099a1016 */
[----:B------:R-:W-:-:S03]  /*1fcf0*/  ISETP.GT.AND P3, PT, R4, 0x3d, PT ;  /* 0x0000003d0400780c */ /* 0x000fc60003f64270 */
[----:B-1----:R-:W2:Y:S04]  /*1fd00*/  LDL.LU R16, [R1+0x34] ;  /* 0x0000340001107983 */ /* 0x002ea80000300800 */
[----:B------:R-:W2:Y:S01]  /*1fd10*/  LDL.LU R15, [R1+0x38] ;  /* 0x00003800010f7983 */ /* 0x000ea20000300800 */
[----:B------:R-:W-:-:S04]  /*1fd20*/  SEL R5, RZ, 0x4, !P3 ;  /* 0x00000004ff057807 */ /* 0x000fc80005800000 */
[----:B------:R-:W-:-:S04]  /*1fd30*/  SEL R5, R5, RZ, !P1 ;  /* 0x000000ff05057207 */ /* 0x000fc80004800000 */
[----:B------:R-:W-:Y:S02]  /*1fd40*/  ISETP.NE.U32.AND P3, PT, R5, RZ, PT ;  /* 0x000000ff0500720c */ /* 0x000fe40003f65070 */
[----:B---3--:R-:W-:-:S05]  /*1fd50*/  IADD3 R12, P4, PT, R12, R132, RZ ;  /* 0x000000840c0c7210 */ /* 0x008fca0007f9e0ff */
[----:B------:R-:W-:Y:S01]  /*1fd60*/  IMAD.X R13, R13, 0x1, R133, P4 ;  /* 0x000000010d0d7824 */ /* 0x000fe200020e0685 */
[----:B------:R-:W-:Y:S01]  /*1fd70*/  STL [R1+0x20], R12 ;  /* 0x0000200c01007387 */ /* 0x000fe20000100800 */
[----:B------:R-:W-:Y:S02]  /*1fd80*/  IMAD.MOV.U32 R6, RZ, RZ, R12 ;  /* 0x000000ffff067224 */ /* 0x000fe400078e000c */
[----:B------:R-:W-:Y:S01]  /*1fd90*/  IMAD.MOV.U32 R7, RZ, RZ, R13 ;  /* 0x000000ffff077224 */ /* 0x000fe200078e000d */
[----:B------:R1:W-:Y:S04]  /*1fda0*/  STL [R1+0x1c], R13 ;  /* 0x00001c0d01007387 */ /* 0x0003e80000100800 */
[----:B------:R3:W-:Y:S01]  /*1fdb0*/  LDGSTS.E [R249+0xf4], desc[UR22][R6.64], P3 ;  /* 0x000f400006f97fae */ /* 0x0007e200099a1016 */
[----:B------:R-:W-:-:S03]  /*1fdc0*/  ISETP.GT.AND P3, PT, R4, 0x3e, PT ;  /* 0x0000003e0400780c */ /* 0x000fc60003f64270 */
[----:B-1----:R-:W2:Y:S04]  /*1fdd0*/  LDL.LU R13, [R1+0x3c] ;  /* 0x00003c00010d7983 */ /* 0x002ea80000300800 */
[----:B------:R-:W2:Y:S01]  /*1fde0*/  LDL.LU R12, [R1+0x40] ;  /* 0x00004000010c7983 */ /* 0x000ea20000300800 */
[----:B------:R-:W-:-:S04]  /*1fdf0*/  SEL R5, RZ, 0x4, !P3 ;  /* 0x00000004ff057807 */ /* 0x000fc80005800000 */
[----:B------:R-:W-:Y:S02]  /*1fe00*/  SEL R5, R5, RZ, !P1 ;  /* 0x000000ff05057207 */ /* 0x000fe40004800000 */
[----:B-----5:R-:W-:Y:S02]  /*1fe10*/  IADD3 R11, P4, PT, R11, R132, RZ ;  /* 0x000000840b0b7210 */ /* 0x020fe40007f9e0ff */
[----:B------:R-:W-:Y:S02]  /*1fe20*/  ISETP.NE.U32.AND P3, PT, R5, RZ, PT ;  /* 0x000000ff0500720c */ /* 0x000fe40003f65070 */
[----:B----4-:R-:W-:Y:S01]  /*1fe30*/  IADD3.X R14, PT, PT, R14, R133, RZ, P4, !PT ;  /* 0x000000850e0e7210 */ /* 0x010fe200027fe4ff */
[----:B------:R-:W-:Y:S01]  /*1fe40*/  STL [R1+0x28], R11 ;  /* 0x0000280b01007387 */ /* 0x000fe20000100800 */
[----:B---3--:R-:W-:-:S03]  /*1fe50*/  IMAD.MOV.U32 R6, RZ, RZ, R11 ;  /* 0x000000ffff067224 */ /* 0x008fc600078e000b */
[----:B------:R-:W-:Y:S01]  /*1fe60*/  IMAD.MOV.U32 R7, RZ, RZ, R14 ;  /* 0x000000ffff077224 */ /* 0x000fe200078e000e */
[----:B------:R1:W-:Y:S05]  /*1fe70*/  STL [R1+0x24], R14 ;  /* 0x0000240e01007387 */ /* 0x0003ea0000100800 */
[----:B------:R3:W-:Y:S04]  /*1fe80*/  LDGSTS.E [R249+0xf8], desc[UR22][R6.64], P3 ;  /* 0x000f800006f97fae */ /* 0x0007e800099a1016 */
[----:B-1----:R-:W4:Y:S01]  /*1fe90*/  LDL.LU R14, [R1+0x44] ;  /* 0x00004400010e7983 */ /* 0x002f220000300800 */
[----:B--2---:R-:W-:-:S03]  /*1fea0*/  IADD3 R8, P4, PT, R8, R132, RZ ;  /* 0x0000008408087210 */ /* 0x004fc60007f9e0ff */
[----:B------:R-:W2:Y:S02]  /*1feb0*/  LDL.LU R11, [R1+0x48] ;  /* 0x00004800010b7983 */ /* 0x000ea40000300800 */
[----:B------:R-:W-:Y:S02]  /*1fec0*/  IMAD.X R10, R10, 0x1, R133, P4 ;  /* 0x000000010a0a7824 */ /* 0x000fe400020e0685 */
[----:B------:R-:W-:Y:S01]  /*1fed0*/  STL [R1+0x30], R8 ;  /* 0x0000300801007387 */ /* 0x000fe20000100800 */
[----:B---3--:R-:W-:Y:S02]  /*1fee0*/  IMAD.MOV.U32 R6, RZ, RZ, R8 ;  /* 0x000000ffff067224 */ /* 0x008fe400078e0008 */
[----:B------:R-:W-:Y:S01]  /*1fef0*/  IMAD.MOV.U32 R7, RZ, RZ, R10 ;  /* 0x000000ffff077224 */ /* 0x000fe200078e000a */
[----:B------:R1:W-:Y:S04]  /*1ff00*/  STL [R1+0x2c], R10 ;  /* 0x00002c0a01007387 */ /* 0x0003e80000100800 */
[----:B-1----:R-:W3:Y:S04]  /*1ff10*/  LDL.LU R10, [R1+0x4c] ;  /* 0x00004c00010a7983 */ /* 0x002ee80000300800 */
[----:B------:R-:W5:Y:S01]  /*1ff20*/  LDL.LU R8, [R1+0x50] ;  /* 0x0000500001087983 */ /* 0x000f620000300800 */
        /* <DEDUP_REMOVED lines=17> */
[----:B-1----:R-:W3:Y:S04]  /*20040*/  LDL.LU R16, [R1+0x54] ;  /* 0x0000540001107983 */ /* 0x002ee80000300800 */
[----:B------:R-:W3:Y:S01]  /*20050*/  LDL.LU R15, [R1+0x58] ;  /* 0x00005800010f7983 */ /* 0x000ee20000300800 */
[----:B------:R-:W-:-:S04]  /*20060*/  SEL R5, RZ, 0x4, !P3 ;  /* 0x00000004ff057807 */ /* 0x000fc80005800000 */
[----:B------:R-:W-:-:S04]  /*20070*/  SEL R5, R5, RZ, !P1 ;  /* 0x000000ff05057207 */ /* 0x000fc80004800000 */
[----:B------:R-:W-:Y:S02]  /*20080*/  ISETP.NE.U32.AND P3, PT, R5, RZ, PT ;  /* 0x000000ff0500720c */ /* 0x000fe40003f65070 */
[----:B------:R-:W-:-:S05]  /*20090*/  IADD3 R12, P4, PT, R12, R132, RZ ;  /* 0x000000840c0c7210 */ /* 0x000fca0007f9e0ff */
[----:B------:R-:W-:Y:S01]  /*200a0*/  IMAD.X R13, R13, 0x1, R133, P4 ;  /* 0x000000010d0d7824 */ /* 0x000fe200020e0685 */
[----:B------:R-:W-:Y:S01]  /*200b0*/  STL [R1+0x40], R12 ;  /* 0x0000400c01007387 */ /* 0x000fe20000100800 */
[----:B------:R-:W-:Y:S02]  /*200c0*/  IMAD.MOV.U32 R6, RZ, RZ, R12 ;  /* 0x000000ffff067224 */ /* 0x000fe400078e000c */
[----:B------:R-:W-:Y:S01]  /*200d0*/  IMAD.MOV.U32 R7, RZ, RZ, R13 ;  /* 0x000000ffff077224 */ /* 0x000fe200078e000d */
[----:B------:R1:W-:Y:S04]  /*200e0*/  STL [R1+0x3c], R13 ;  /* 0x00003c0d01007387 */ /* 0x0003e80000100800 */
[----:B------:R2:W-:Y:S01]  /*200f0*/  LDGSTS.E [R249+0x104], desc[UR22][R6.64], P3 ;  /* 0x0010400006f97fae */ /* 0x0005e200099a1016 */
[----:B------:R-:W-:-:S03]  /*20100*/  ISETP.GT.AND P3, PT, R4, 0x42, PT ;  /* 0x000000420400780c */ /* 0x000fc60003f64270 */
[----:B-1----:R-:W3:Y:S04]  /*20110*/  LDL.LU R13, [R1+0x5c] ;  /* 0x00005c00010d7983 */ /* 0x002ee80000300800 */
[----:B------:R-:W3:Y:S01]  /*20120*/  LDL.LU R12, [R1+0x60] ;  /* 0x00006000010c7983 */ /* 0x000ee20000300800 */
[----:B------:R-:W-:-:S04]  /*20130*/  SEL R5, RZ, 0x4, !P3 ;  /* 0x00000004ff057807 */ /* 0x000fc80005800000 */
[----:B------:R-:W-:Y:S02]  /*20140*/  SEL R5, R5, RZ, !P1 ;  /* 0x000000ff05057207 */ /* 0x000fe40004800000 */
[----:B--2---:R-:W-:Y:S02]  /*20150*/  IADD3 R11, P4, PT, R11, R132, RZ ;  /* 0x000000840b0b7210 */ /* 0x004fe40007f9e0ff */
[----:B------:R-:W-:Y:S02]  /*20160*/  ISETP.NE.U32.AND P3, PT, R5, RZ, PT ;  /* 0x000000ff0500720c */ /* 0x000fe40003f65070 */
[----:B----4-:R-:W-:Y:S01]  /*20170*/  IADD3.X R14, PT, PT, R14, R133, RZ, P4, !PT ;  /* 0x000000850e0e7210 */ /* 0x010fe200027fe4ff */
[----:B------:R-:W-:Y:S01]  /*20180*/  STL [R1+0x48], R11 ;  /* 0x0000480b01007387 */ /* 0x000fe20000100800 */
[----:B------:R-:W-:-:S03]  /*20190*/  IMAD.MOV.U32 R6, RZ, RZ, R11 ;  /* 0x000000ffff067224 */ /* 0x000fc600078e000b */
[----:B------:R-:W-:Y:S01]  /*201a0*/  IMAD.MOV.U32 R7, RZ, RZ, R14 ;  /* 0x000000ffff077224 */ /* 0x000fe200078e000e */
[----:B------:R1:W-:Y:S05]  /*201b0*/  STL [R1+0x44], R14 ;  /* 0x0000440e01007387 */ /* 0x0003ea0000100800 */
[----:B------:R2:W-:Y:S04]  /*201c0*/  LDGSTS.E [R249+0x108], desc[UR22][R6.64], P3 ;  /* 0x0010800006f97fae */ /* 0x0005e800099a1016 */
[----:B-1----:R-:W4:Y:S01]  /*201d0*/  LDL.LU R14, [R1+0x64] ;  /* 0x00006400010e7983 */ /* 0x002f220000300800 */
[----:B-----5:R-:W-:-:S03]  /*201e0*/  IADD3 R8, P4, PT, R8, R132, RZ ;  /* 0x0000008408087210 */ /* 0x020fc60007f9e0ff */
[----:B------:R-:W5:Y:S02]  /*201f0*/  LDL.LU R11, [R1+0x68] ;  /* 0x00006800010b7983 */ /* 0x000f640000300800 */
[----:B---3--:R-:W-:Y:S02]  /*20200*/  IMAD.X R10, R10, 0x1, R133, P4 ;  /* 0x000000010a0a7824 */ /* 0x008fe400020e0685 */
[----:B------:R-:W-:Y:S01]  /*20210*/  STL [R1+0x50], R8 ;  /* 0x0000500801007387 */ /* 0x000fe20000100800 */
[----:B--2---:R-:W-:Y:S02]  /*20220*/  IMAD.MOV.U32 R6, RZ, RZ, R8 ;  /* 0x000000ffff067224 */ /* 0x004fe400078e0008 */
[----:B------:R-:W-:Y:S01]  /*20230*/  IMAD.MOV.U32 R7, RZ, RZ, R10 ;  /* 0x000000ffff077224 */ /* 0x000fe200078e000a */
[----:B------:R1:W-:Y:S04]  /*20240*/  STL [R1+0x4c], R10 ;  /* 0x00004c0a01007387 */ /* 0x0003e80000100800 */
[----:B-1----:R-:W2:Y:S04]  /*20250*/  LDL.LU R10, [R1+0x6c] ;  /* 0x00006c00010a7983 */ /* 0x002ea80000300800 */
[----:B------:R-:W3:Y:S01]  /*20260*/  LDL.LU R8, [R1+0x70] ;  /* 0x0000700001087983 */ /* 0x000ee20000300800 */
        /* <DEDUP_REMOVED lines=38> */
[----:B------:R-:W-:-:S03]  /*204d0*/  IMAD.MOV.U32 R6, RZ, RZ, R11 ;  /* 0x000000ffff067224 */ /* 0x000fc600078e000b */
[----:B------:R-:W-:Y:S01]  /*204e0*/  IMAD.MOV.U32 R7, RZ, RZ, R14 ;  /* 0x000000ffff077224 */ /* 0x000fe200078e000e */
[----:B------:R1:W-:Y:S05]  /*204f0*/  STL [R1+0x64], R14 ;  /* 0x0000640e01007387 */ /* 0x0003ea0000100800 */
[----:B------:R4:W-:Y:S04]  /*20500*/  LDGSTS.E [R249+0x118], desc[UR22][R6.64], P3 ;  /* 0x0011800006f97fae */ /* 0x0009e800099a1016 */
[----:B-1----:R-:W5:Y:S01]  /*20510*/  LDL.LU R14, [R1+0x84] ;  /* 0x00008400010e7983 */ /* 0x002f620000300800 */
[----:B---3--:R-:W-:-:S03]  /*20520*/  IADD3 R8, P4, PT, R8, R132, RZ ;  /* 0x0000008408087210 */ /* 0x008fc60007f9e0ff */
[----:B------:R-:W3:Y:S02]  /*20530*/  LDL.LU R11, [R1+0x88] ;  /* 0x00008800010b7983 */ /* 0x000ee40000300800 */
[----:B--2---:R-:W-:Y:S02]  /*20540*/  IMAD.X R10, R10, 0x1, R133, P4 ;  /* 0x000000010a0a7824 */ /* 0x004fe400020e0685 */
[----:B------:R-:W-:Y:S01]  /*20550*/  STL [R1+0x70], R8 ;  /* 0x0000700801007387 */ /* 0x000fe20000100800 */
[----:B----4-:R-:W-:Y:S02]  /*20560*/  IMAD.MOV.U32 R6, RZ, RZ, R8 ;  /* 0x000000ffff067224 */ /* 0x010fe400078e0008 */
[----:B------:R-:W-:Y:S01]  /*20570*/  IMAD.MOV.U32 R7, RZ, RZ, R10 ;  /* 0x000000ffff077224 */ /* 0x000fe200078e000a */
[----:B------:R1:W-:Y:S04]  /*20580*/  STL [R1+0x6c], R10 ;  /* 0x00006c0a01007387 */ /* 0x0003e80000100800 */
[----:B-1----:R-:W2:Y:S04]  /*20590*/  LDL.LU R10, [R1+0x8c] ;  /* 0x00008c00010a7983 */ /* 0x002ea80000300800 */
[----:B------:R-:W4:Y:S01]  /*205a0*/  LDL.LU R8, [R1+0x90] ;  /* 0x0000900001087983 */ /* 0x000f220000300800 */
        /* <DEDUP_REMOVED lines=34> */
[----:B---3--:R-:W-:Y:S02]  /*207d0*/  IADD3 R11, P4, PT, R11, R132, RZ ;  /* 0x000000840b0b7210 */ /* 0x008fe40007f9e0ff */
[----:B------:R-:W-:Y:S02]  /*207e0*/  ISETP.NE.U32.AND P3, PT, R5, RZ, PT ;  /* 0x000000ff0500720c */ /* 0x000fe40003f65070 */
[----:B-----5:R-:W-:Y:S01]  /*207f0*/  IADD3.X R14, PT, PT, R14, R133, RZ, P4, !PT ;  /* 0x000000850e0e7210 */ /* 0x020fe200027fe4ff */
[----:B------:R-:W-:Y:S01]  /*20800*/  STL [R1+0x88], R11 ;  /* 0x0000880b01007387 */ /* 0x000fe20000100800 */
[----:B------:R-:W-:-:S03]  /*20810*/  IMAD.MOV.U32 R6, RZ, RZ, R11 ;  /* 0x000000ffff067224 */ /* 0x000fc600078e000b */
[----:B------:R-:W-:Y:S01]  /*20820*/  IMAD.MOV.U32 R7, RZ, RZ, R14 ;  /* 0x000000ffff077224 */ /* 0x000fe200078e000e */
[----:B------:R1:W-:Y:S05]  /*20830*/  STL [R1+0x84], R14 ;  /* 0x0000840e01007387 */ /* 0x0003ea0000100800 */
[----:B------:R3:W-:Y:S04]  /*20840*/  LDGSTS.E [R249+0x128], desc[UR22][R6.64], P3 ;  /* 0x0012800006f97fae */ /* 0x0007e800099a1016 */
[----:B-1----:R-:W5:Y:S01]  /*20850*/  LDL.LU R14, [R1+0xa4] ;  /* 0x0000a400010e7983 */ /* 0x002f620000300800 */
[----:B----4-:R-:W-:-:S03]  /*20860*/  IADD3 R8, P4, PT, R8, R132, RZ ;  /* 0x0000008408087210 */ /* 0x010fc60007f9e0ff */
[----:B------:R-:W4:Y:S02]  /*20870*/  LDL.LU R11, [R1+0xa8] ;  /* 0x0000a800010b7983 */ /* 0x000f240000300800 */
[----:B--2---:R-:W-:Y:S02]  /*20880*/  IMAD.X R10, R10, 0x1, R133, P4 ;  /* 0x000000010a0a7824 */ /* 0x004fe400020e0685 */
[----:B------:R-:W-:Y:S01]  /*20890*/  STL [R1+0x90], R8 ;  /* 0x0000900801007387 */ /* 0x000fe20000100800 */
[----:B---3--:R-:W-:Y:S02]  /*208a0*/  IMAD.MOV.U32 R6, RZ, RZ, R8 ;  /* 0x000000ffff067224 */ /* 0x008fe400078e0008 */
        /* <DEDUP_REMOVED lines=38> */
[----:B----4-:R-:W-:Y:S02]  /*20b10*/  IADD3 R11, P4, PT, R11, R132, RZ ;  /* 0x000000840b0b7210 */ /* 0x010fe40007f9e0ff */
        /* <DEDUP_REMOVED lines=497> */
[----:B------:R-:W-:Y:S01]  /*22a30*/  IMAD.MOV.U32 R7, RZ, RZ, R16 ;  /* 0x000000ffff077224 */ /* 0x000fe200078e0010 */
[----:B------:R-:W-:Y:S04]  /*22a40*/  STL [R1+0x1d8], R15 ;  /* 0x0001d80f01007387 */ /* 0x000fe80000100800 */
[----:B------:R1:W-:Y:S04]  /*22a50*/  STL [R1+0x1d4], R16 ;  /* 0x0001d41001007387 */ /* 0x0003e80000100800 */
[----:B------:R1:W-:Y:S01]  /*22a60*/  LDGSTS.E [R249+0x1d0], desc[UR22][R6.64], P3 ;  /* 0x001d000006f97fae */ /* 0x0003e200099a1016 */
[----:B------:R-:W-:-:S03]  /*22a70*/  ISETP.GT.AND P3, PT, R4, 0x75, PT ;  /* 0x000000750400780c */ /* 0x000fc60003f64270 */
[----:B-1----:R-:W2:Y:S01]  /*22a80*/  LDL.LU R16, [R1+0x1f4] ;  /* 0x0001f40001107983 */ /* 0x002ea20000300800 */
[----:B------:R-:W-:-:S03]  /*22a90*/  SEL R5, RZ, 0x4, !P3 ;  /* 0x00000004ff057807 */ /* 0x000fc60005800000 */
[----:B------:R-:W2:Y:S01]  /*22aa0*/  LDL.LU R15, [R1+0x1f8] ;  /* 0x0001f800010f7983 */ /* 0x000ea20000300800 */
[----:B------:R-:W-:-:S04]  /*22ab0*/  SEL R5, R5, RZ, !P1 ;  /* 0x000000ff05057207 */ /* 0x000fc80004800000 */
[----:B------:R-:W-:Y:S02]  /*22ac0*/  ISETP.NE.U32.AND P3, PT, R5, RZ, PT ;  /* 0x000000ff0500720c */ /* 0x000fe40003f65070 */
[----:B------:R-:W-:-:S05]  /*22ad0*/  IADD3 R12, P4, PT, R12, R132, RZ ;  /* 0x000000840c0c7210 */ /* 0x000fca0007f9e0ff */
[----:B------:R-:W-:Y:S02]  /*22ae0*/  IMAD.X R13, R13, 0x1, R133, P4 ;  /* 0x000000010d0d7824 */ /* 0x000fe400020e0685 */
[----:B------:R-:W-:Y:S02]  /*22af0*/  IMAD.MOV.U32 R6, RZ, RZ, R12 ;  /* 0x000000ffff067224 */ /* 0x000fe400078e000c */
[----:B------:R-:W-:Y:S01]  /*22b00*/  IMAD.MOV.U32 R7, RZ, RZ, R13 ;  /* 0x000000ffff077224 */ /* 0x000fe200078e000d */
[----:B------:R-:W-:Y:S04]  /*22b10*/  STL [R1+0x1e0], R12 ;  /* 0x0001e00c01007387 */ /* 0x000fe80000100800 */
[----:B------:R1:W-:Y:S01]  /*22b20*/  LDGSTS.E [R249+0x1d4], desc[UR22][R6.64], P3 ;  /* 0x001d400006f97fae */ /* 0x0003e200099a1016 */
[----:B------:R-:W-:-:S03]  /*22b30*/  ISETP.GT.AND P3, PT, R4, 0x76, PT ;  /* 0x000000760400780c */ /* 0x000fc60003f64270 */
[----:B------:R1:W-:Y:S01]  /*22b40*/  STL [R1+0x1dc], R13 ;  /* 0x0001dc0d01007387 */ /* 0x0003e20000100800 */
[----:B------:R-:W-:-:S03]  /*22b50*/  SEL R5, RZ, 0x4, !P3 ;  /* 0x00000004ff057807 */ /* 0x000fc60005800000 */
[----:B-1----:R-:W2:Y:S04]  /*22b60*/  LDL.LU R13, [R1+0x1fc] ;  /* 0x0001fc00010d7983 */ /* 0x002ea80000300800 */
[----:B------:R-:W2:Y:S01]  /*22b70*/  LDL.LU R12, [R1+0x200] ;  /* 0x00020000010c7983 */ /* 0x000ea20000300800 */
        /* <DEDUP_REMOVED lines=8> */
[----:B------:R4:W-:Y:S01]  /*22c00*/  LDGSTS.E [R249+0x1d8], desc[UR22][R6.64], P3 ;  /* 0x001d800006f97fae */ /* 0x0009e200099a1016 */
[----:B---3--:R-:W-:-:S03]  /*22c10*/  IADD3 R8, P4, PT, R8, R132, RZ ;  /* 0x0000008408087210 */ /* 0x008fc60007f9e0ff */
[----:B-1----:R-:W3:Y:S02]  /*22c20*/  LDL.LU R14, [R1+0x204] ;  /* 0x00020400010e7983 */ /* 0x002ee40000300800 */
[----:B--2---:R-:W-:Y:S02]  /*22c30*/  IMAD.X R10, R10, 0x1, R133, P4 ;  /* 0x000000010a0a7824 */ /* 0x004fe400020e0685 */
[----:B------:R-:W2:Y:S01]  /*22c40*/  LDL.LU R11, [R1+0x208] ;  /* 0x00020800010b7983 */ /* 0x000ea20000300800 */
[----:B----4-:R-:W-:-:S03]  /*22c50*/  IMAD.MOV.U32 R6, RZ, RZ, R8 ;  /* 0x000000ffff067224 */ /* 0x010fc600078e0008 */
[----:B------:R-:W-:Y:S01]  /*22c60*/  STL [R1+0x1f0], R8 ;  /* 0x0001f00801007387 */ /* 0x000fe20000100800 */
[----:B------:R-:W-:-:S03]  /*22c70*/  IMAD.MOV.U32 R7, RZ, RZ, R10 ;  /* 0x000000ffff077224 */ /* 0x000fc600078e000a */
[----:B------:R1:W-:Y:S04]  /*22c80*/  STL [R1+0x1ec], R10 ;  /* 0x0001ec0a01007387 */ /* 0x0003e80000100800 */
[----:B-1----:R-:W4:Y:S04]  /*22c90*/  LDL.LU R10, [R1+0x20c] ;  /* 0x00020c00010a7983 */ /* 0x002f280000300800 */
        /* <DEDUP_REMOVED lines=18> */
[----:B-1----:R-:W4:Y:S01]  /*22dc0*/  LDL.LU R16, [R1+0x214] ;  /* 0x0002140001107983 */ /* 0x002f220000300800 */
[----:B------:R-:W-:-:S03]  /*22dd0*/  SEL R5, RZ, 0x4, !P3 ;  /* 0x00000004ff057807 */ /* 0x000fc60005800000 */
[----:B------:R-:W4:Y:S01]  /*22de0*/  LDL.LU R15, [R1+0x218] ;  /* 0x00021800010f7983 */ /* 0x000f220000300800 */
        /* <DEDUP_REMOVED lines=10> */
[----:B-1----:R-:W4:Y:S04]  /*22e90*/  LDL.LU R13, [R1+0x21c] ;  /* 0x00021c00010d7983 */ /* 0x002f280000300800 */
[----:B------:R-:W4:Y:S01]  /*22ea0*/  LDL.LU R12, [R1+0x220] ;  /* 0x00022000010c7983 */ /* 0x000f220000300800 */
[----:B------:R-:W-:Y:S02]  /*22eb0*/  SEL R5, RZ, 0x4, !P3 ;  /* 0x00000004ff057807 */ /* 0x000fe40005800000 */
[----:B--2---:R-:W-:Y:S02]  /*22ec0*/  IADD3 R11, P4, PT, R11, R132, RZ ;  /* 0x000000840b0b7210 */ /* 0x004fe40007f9e0ff */
[----:B------:R-:W-:Y:S02]  /*22ed0*/  SEL R5, R5, RZ, !P1 ;  /* 0x000000ff05057207 */ /* 0x000fe40004800000 */
[----:B---3--:R-:W-:-:S02]  /*22ee0*/  IADD3.X R14, PT, PT, R14, R133, RZ, P4, !PT ;  /* 0x000000850e0e7210 */ /* 0x008fc400027fe4ff */
[----:B------:R-:W-:Y:S01]  /*22ef0*/  ISETP.NE.U32.AND P3, PT, R5, RZ, PT ;  /* 0x000000ff0500720c */ /* 0x000fe20003f65070 */
[----:B------:R-:W-:Y:S01]  /*22f00*/  STL [R1+0x208], R11 ;  /* 0x0002080b01007387 */ /* 0x000fe20000100800 */
[----:B------:R-:W-:Y:S02]  /*22f10*/  IMAD.MOV.U32 R6, RZ, RZ, R11 ;  /* 0x000000ffff067224 */ /* 0x000fe400078e000b */
[----:B------:R-:W-:Y:S01]  /*22f20*/  IMAD.MOV.U32 R7, RZ, RZ, R14 ;  /* 0x000000ffff077224 */ /* 0x000fe200078e000e */
[----:B------:R1:W-:Y:S08]  /*22f30*/  STL [R1+0x204], R14 ;  /* 0x0002040e01007387 */ /* 0x0003f00000100800 */
[----:B------:R2:W-:Y:S01]  /*22f40*/  LDGSTS.E [R249+0x1e8], desc[UR22][R6.64], P3 ;  /* 0x001e800006f97fae */ /* 0x0005e200099a1016 */
[----:B-----5:R-:W-:-:S05]  /*22f50*/  IADD3 R8, P4, PT, R8, R132, RZ ;  /* 0x0000008408087210 */ /* 0x020fca0007f9e0ff */
[----:B----4-:R-:W-:Y:S01]  /*22f60*/  IMAD.X R10, R10, 0x1, R133, P4 ;  /* 0x000000010a0a7824 */ /* 0x010fe200020e0685 */
[----:B------:R-:W-:Y:S04]  /*22f70*/  STL [R1+0x210], R8 ;  /* 0x0002100801007387 */ /* 0x000fe80000100800 */
[----:B------:R3:W-:Y:S04]  /*22f80*/  STL [R1+0x20c], R10 ;  /* 0x00020c0a01007387 */ /* 0x0007e80000100800 */
[----:B-1----:R-:W4:Y:S01]  /*22f90*/  LDL.LU R14, [R1+0x224] ;  /* 0x00022400010e7983 */ /* 0x002f220000300800 */
[----:B--2---:R-:W-:-:S03]  /*22fa0*/  IMAD.MOV.U32 R7, RZ, RZ, R10 ;  /* 0x000000ffff077224 */ /* 0x004fc600078e000a */
[----:B------:R-:W2:Y:S01]  /*22fb0*/  LDL.LU R11, [R1+0x228] ;  /* 0x00022800010b7983 */ /* 0x000ea20000300800 */
[----:B------:R-:W-:-:S03]  /*22fc0*/  IMAD.MOV.U32 R6, RZ, RZ, R8 ;  /* 0x000000ffff067224 */ /* 0x000fc600078e0008 */
[----:B---3--:R-:W3:Y:S04]  /*22fd0*/  LDL.LU R10, [R1+0x22c] ;  /* 0x00022c00010a7983 */ /* 0x008ee80000300800 */
        /* <DEDUP_REMOVED lines=14> */
[----:B------:R-:W-:Y:S01]  /*230c0*/  LDGSTS.E [R249+0x1f0], desc[UR22][R6.64], P3 ;  /* 0x001f000006f97fae */ /* 0x000fe200099a1016 */
[----:B------:R-:W-:-:S04]  /*230d0*/  ISETP.GT.AND P3, PT, R4, 0x7d, PT ;  /* 0x0000007d0400780c */ /* 0x000fc80003f64270 */
[----:B------:R-:W-:-:S04]  /*230e0*/  SEL R5, RZ, 0x4, !P3 ;  /* 0x00000004ff057807 */ /* 0x000fc80005800000 */
[----:B------:R-:W-:Y:S01]  /*230f0*/  SEL R5, R5, RZ, !P1 ;  /* 0x000000ff05057207 */ /* 0x000fe20004800000 */
[----:B------:R-:W-:Y:S03]  /*23100*/  STL [R1+0x218], R15 ;  /* 0x0002180f01007387 */ /* 0x000fe60000100800 */
[----:B------:R-:W-:Y:S01]  /*23110*/  ISETP.NE.U32.AND P3, PT, R5, RZ, PT ;  /* 0x000000ff0500720c */ /* 0x000fe20003f65070 */
[----:B------:R-:W-:Y:S01]  /*23120*/  STL [R1+0x214], R16 ;  /* 0x0002141001007387 */ /* 0x000fe20000100800 */
[----:B------:R-:W-:Y:S02]  /*23130*/  ISETP.GT.AND P6, PT, R4, 0x7f, PT ;  /* 0x0000007f0400780c */ /* 0x000fe40003fc4270 */
[----:B------:R-:W-:-:S05]  /*23140*/  IADD3 R12, P4, PT, R12, R132, RZ ;  /* 0x000000840c0c7210 */ /* 0x000fca0007f9e0ff */
[----:B------:R-:W-:Y:S01]  /*23150*/  IMAD.X R13, R13, 0x1, R133, P4 ;  /* 0x000000010d0d7824 */ /* 0x000fe200020e0685 */
[----:B------:R-:W-:Y:S01]  /*23160*/  STL [R1+0x220], R12 ;  /* 0x0002200c01007387 */ /* 0x000fe20000100800 */
[----:B------:R-:W-:Y:S01]  /*23170*/  ISETP.GT.AND P4, PT, R4, 0x7e, PT ;  /* 0x0000007e0400780c */ /* 0x000fe20003f84270 */
[----:B------:R-:W-:Y:S02]  /*23180*/  IMAD.MOV.U32 R4, RZ, RZ, R12 ;  /* 0x000000ffff047224 */ /* 0x000fe400078e000c */
[----:B------:R1:W-:Y:S01]  /*23190*/  STL [R1+0x21c], R13 ;  /* 0x00021c0d01007387 */ /* 0x0003e20000100800 */
[----:B------:R-:W-:-:S05]  /*231a0*/  IMAD.MOV.U32 R5, RZ, RZ, R13 ;  /* 0x000000ffff057224 */ /* 0x000fca00078e000d */
[----:B------:R1:W-:Y:S04]  /*231b0*/  LDGSTS.E [R249+0x1f4], desc[UR22][R4.64], P3 ;  /* 0x001f400004f97fae */ /* 0x0003e800099a1016 */
[----:B-1----:R-:W3:Y:S04]  /*231c0*/  LDL.LU R13, [R1+0x234] ;  /* 0x00023400010d7983 */ /* 0x002ee80000300800 */
[----:B------:R-:W3:Y:S04]  /*231d0*/  LDL.LU R12, [R1+0x238] ;  /* 0x00023800010c7983 */ /* 0x000ee80000300800 */
[----:B------:R-:W3:Y:S04]  /*231e0*/  LDL.LU R20, [R1+0x274] ;  /* 0x0002740001147983 */ /* 0x000ee80000300800 */
[----:B------:R-:W3:Y:S01]  /*231f0*/  LDL.LU R19, [R1+0x278] ;  /* 0x0002780001137983 */ /* 0x000ee20000300800 */
[----:B------:R-:W-:-:S02]  /*23200*/  SEL R5, RZ, 0x4, !P4 ;  /* 0x00000004ff057807 */ /* 0x000fc40006000000 */
[----:B------:R-:W-:Y:S02]  /*23210*/  SEL R4, RZ, 0x4, !P6 ;  /* 0x00000004ff047807 */ /* 0x000fe40007000000 */
[----:B------:R-:W-:-:S04]  /*23220*/  SEL R5, R5, RZ, !P1 ;  /* 0x000000ff05057207 */ /* 0x000fc80004800000 */
[----:B------:R-:W-:Y:S02]  /*23230*/  ISETP.NE.U32.AND P4, PT, R5, RZ, PT ;  /* 0x000000ff0500720c */ /* 0x000fe40003f85070 */
[-C--:B--2---:R-:W-:Y:S02]  /*23240*/  IADD3 R11, P6, PT, R11, R132.reuse, RZ ;  /* 0x000000840b0b7210 */ /* 0x084fe40007fde0ff */
[----:B------:R-:W-:Y:S02]  /*23250*/  SEL R4, R4, RZ, !P1 ;  /* 0x000000ff04047207 */ /* 0x000fe40004800000 */
[----:B----4-:R-:W-:Y:S02]  /*23260*/  IADD3.X R14, PT, PT, R14, R133, RZ, P6, !PT ;  /* 0x000000850e0e7210 */ /* 0x010fe400037fe4ff */
[----:B-----5:R-:W-:-:S03]  /*23270*/  IADD3 R8, P6, PT, R8, R132, RZ ;  /* 0x0000008408087210 */ /* 0x020fc60007fde0ff */
[----:B------:R-:W-:Y:S01]  /*23280*/  IMAD.MOV.U32 R5, RZ, RZ, R14 ;  /* 0x000000ffff057224 */ /* 0x000fe200078e000e */
[----:B------:R-:W-:Y:S01]  /*23290*/  ISETP.NE.U32.AND P3, PT, R4, RZ, PT ;  /* 0x000000ff0400720c */ /* 0x000fe20003f65070 */
[----:B------:R-:W-:Y:S02]  /*232a0*/  IMAD.MOV.U32 R4, RZ, RZ, R11 ;  /* 0x000000ffff047224 */ /* 0x000fe400078e000b */
[----:B---3--:R-:W-:Y:S01]  /*232b0*/  IMAD.X R10, R10, 0x1, R133, P6 ;  /* 0x000000010a0a7824 */ /* 0x008fe200030e0685 */
[----:B------:R-:W-:Y:S04]  /*232c0*/  STL [R1+0x228], R11 ;  /* 0x0002280b01007387 */ /* 0x000fe80000100800 */
[----:B------:R-:W-:Y:S04]  /*232d0*/  STL [R1+0x224], R14 ;  /* 0x0002240e01007387 */ /* 0x000fe80000100800 */
[----:B------:R1:W-:Y:S04]  /*232e0*/  LDGSTS.E [R249+0x1f8], desc[UR22][R4.64], P4 ;  /* 0x001f800004f97fae */ /* 0x0003e8000a1a1016 */
[----:B------:R2:W-:Y:S04]  /*232f0*/  STL [R1+0x230], R8 ;  /* 0x0002300801007387 */ /* 0x0005e80000100800 */
[----:B------:R3:W-:Y:S01]  /*23300*/  STL [R1+0x22c], R10 ;  /* 0x00022c0a01007387 */ /* 0x0007e20000100800 */
[----:B-1----:R-:W-:-:S03]  /*23310*/  IMAD.MOV.U32 R4, RZ, RZ, R8 ;  /* 0x000000ffff047224 */ /* 0x002fc600078e0008 */
[----:B--2---:R-:W2:Y:S04]  /*23320*/  LDL.LU R8, [R1+0x2b8] ;  /* 0x0002b80001087983 */ /* 0x004ea80000300800 */
[----:B------:R-:W4:Y:S04]  /*23330*/  LDL.LU R14, [R1+0x2f8] ;  /* 0x0002f800010e7983 */ /* 0x000f280000300800 */
[----:B------:R-:W5:Y:S04]  /*23340*/  LDL.LU R18, [R1+0x2b4] ;  /* 0x0002b40001127983 */ /* 0x000f680000300800 */
[----:B------:R-:W5:Y:S01]  /*23350*/  LDL.LU R17, [R1+0x2f4] ;  /* 0x0002f40001117983 */ /* 0x000f620000300800 */
[----:B------:R-:W-:-:S03]  /*23360*/  IMAD.MOV.U32 R5, RZ, RZ, R10 ;  /* 0x000000ffff057224 */ /* 0x000fc600078e000a */
[----:B---3--:R-:W3:Y:S04]  /*23370*/  LDL.LU R10, [R1+0x334] ;  /* 0x00033400010a7983 */ /* 0x008ee80000300800 */
[----:B------:R1:W-:Y:S01]  /*23380*/  LDGSTS.E [R249+0x1fc], desc[UR22][R4.64], P3 ;  /* 0x001fc00004f97fae */ /* 0x0003e200099a1016 */
[----:B------:R-:W-:-:S03]  /*23390*/  UIADD3 UR14, UPT, UPT, UR14, 0x1, URZ ;  /* 0x000000010e0e7890 */ /* 0x000fc6000fffe0ff */
[----:B------:R-:W0:Y:S01]  /*233a0*/  LDGDEPBAR ;  /* 0x00000000000079af */ /* 0x000e220000000000 */
[----:B-1----:R-:W-:-:S03]  /*233b0*/  IMAD R4, R250, -0x80, R9 ;  /* 0xffffff80fa047824 */ /* 0x002fc600078e0209 */
[----:B------:R-:W3:Y:S02]  /*233c0*/  LDL.LU R9, [R1+0x338] ;  /* 0x0003380001097983 */ /* 0x000ee40000300800 */
[----:B------:R-:W-:Y:S02]  /*233d0*/  ISETP.GE.AND P3, PT, R2, R4, PT ;  /* 0x000000040200720c */ /* 0x000fe40003f66270 */
[----:B------:R-:W3:Y:S02]  /*233e0*/  LDL.LU R16, [R1+0x374] ;  /* 0x0003740001107983 */ /* 0x000ee40000300800 */
[----:B------:R-:W-:Y:S02]  /*233f0*/  SEL R4, RZ, 0x4, P3 ;  /* 0x00000004ff047807 */ /* 0x000fe40001800000 */
[----:B------:R-:W3:Y:S04]  /*23400*/  LDL.LU R15, [R1+0x378] ;  /* 0x00037800010f7983 */ /* 0x000ee80000300800 */
[----:B------:R-:W3:Y:S04]  /*23410*/  LDL.LU R11, [R1+0x3b8] ;  /* 0x0003b800010b7983 */ /* 0x000ee80000300800 */
[----:B------:R-:W3:Y:S01]  /*23420*/  LDL.LU R7, [R1+0x3f8] ;  /* 0x0003f80001077983 */ /* 0x000ee20000300800 */
[----:B------:R-:W-:Y:S01]  /*23430*/  SEL R4, R4, RZ, !P1 ;  /* 0x000000ff04047207 */ /* 0x000fe20004800000 */
[----:B------:R-:W-:-:S03]  /*23440*/  UISETP.GT.AND UP1, UPT, UR14, 0x4, UPT ;  /* 0x000000040e00788c */ /* 0x000fc6000bf24270 */
[----:B------:R-:W-:Y:S01]  /*23450*/  ISETP.NE.U32.AND P1, PT, R4, RZ, PT ;  /* 0x000000ff0400720c */ /* 0x000fe20003f25070 */
[----:B------:R-:W-:-:S04]  /*23460*/  USEL UR14, UR14, URZ, !UP1 ;  /* 0x000000ff0e0e7287 */ /* 0x000fc8000c800000 */
[----:B------:R-:W-:-:S06]  /*23470*/  ULEA UR5, UR14, UR9, 0xf ;  /* 0x000000090e057291 */ /* 0x000fcc000f8e78ff */
[----:B------:R-:W-:Y:S01]  /*23480*/  VIADD R6, R0, UR5 ;  /* 0x0000000500067c36 */ /* 0x000fe20008000000 */
[----:B------:R-:W-:-:S04]  /*23490*/  IADD3 R12, P3, PT, R12, R135, RZ ;  /* 0x000000870c0c7210 */ /* 0x000fc80007f7e0ff */
[----:B------:R-:W-:Y:S02]  /*234a0*/  IADD3.X R13, PT, PT, R13, R134, RZ, P3, !PT ;  /* 0x000000860d0d7210 */ /* 0x000fe40001ffe4ff */
[----:B------:R-:W-:Y:S01]  /*234b0*/  IADD3 R19, P4, PT, R19, R135, RZ ;  /* 0x0000008713137210 */ /* 0x000fe20007f9e0ff */
[----:B------:R-:W-:Y:S04]  /*234c0*/  STL [R1+0x238], R12 ;  /* 0x0002380c01007387 */ /* 0x000fe80000100800 */
[----:B------:R-:W-:Y:S01]  /*234d0*/  IMAD.X R20, R20, 0x1, R134, P4 ;  /* 0x0000000114147824 */ /* 0x000fe200020e0686 */
[----:B------:R1:W-:Y:S01]  /*234e0*/  STL [R1+0x234], R13 ;  /* 0x0002340d01007387 */ /* 0x0003e20000100800 */
[----:B------:R-:W-:-:S03]  /*234f0*/  IMAD.MOV.U32 R5, RZ, RZ, R13 ;  /* 0x000000ffff057224 */ /* 0x000fc600078e000d */
[----:B------:R-:W-:Y:S04]  /*23500*/  STL [R1+0x278], R19 ;  /* 0x0002781301007387 */ /* 0x000fe80000100800 */
[----:B------:R-:W-:Y:S04]  /*23510*/  STL [R1+0x274], R20 ;  /* 0x0002741401007387 */ /* 0x000fe80000100800 */
[----:B-1----:R-:W3:Y:S01]  /*23520*/  LDL.LU R13, [R1+0x3b4] ;  /* 0x0003b400010d7983 */ /* 0x002ee20000300800 */
[----:B------:R-:W-:-:S03]  /*23530*/  IMAD.MOV.U32 R4, RZ, RZ, R12 ;  /* 0x000000ffff047224 */ /* 0x000fc600078e000c */
[----:B------:R-:W3:Y:S04]  /*23540*/  LDL.LU R12, [R1+0x3f4] ;  /* 0x0003f400010c7983 */ /* 0x000ee80000300800 */
[----:B------:R1:W-:Y:S02]  /*23550*/  LDGSTS.E [R6+0x40000], desc[UR22][R4.64], P1 ;  /* 0x4000000004067fae */ /* 0x0003e400089a1016 */
[----:B-1----:R-:W-:Y:S01]  /*23560*/  IMAD.MOV.U32 R4, RZ, RZ, R19 ;  /* 0x000000ffff047224 */ /* 0x002fe200078e0013 */
[----:B------:R-:W-:-:S05]  /*23570*/  MOV R5, R20 ;  /* 0x0000001400057202 */ /* 0x000fca0000000f00 */
[----:B------:R1:W-:Y:S01]  /*23580*/  LDGSTS.E [R6+0x40400], desc[UR22][R4.64], P1 ;  /* 0x4040000004067fae */ /* 0x0003e200089a1016 */
[-C--:B--2---:R-:W-:Y:S02]  /*23590*/  IADD3 R8, P3, PT, R8, R135.reuse, RZ ;  /* 0x0000008708087210 */ /* 0x084fe40007f7e0ff */
[----:B----4-:R-:W-:-:S03]  /*235a0*/  IADD3 R14, P4, PT, R14, R135, RZ ;  /* 0x000000870e0e7210 */ /* 0x010fc60007f9e0ff */
[----:B-----5:R-:W-:Y:S01]  /*235b0*/  IMAD.X R18, R18, 0x1, R134, P3 ;  /* 0x0000000112127824 */ /* 0x020fe200018e0686 */
[----:B------:R2:W-:Y:S01]  /*235c0*/  STL [R1+0x2b8], R8 ;  /* 0x0002b80801007387 */ /* 0x0005e20000100800 */
[----:B-1----:R-:W-:Y:S02]  /*235d0*/  IMAD.MOV.U32 R4, RZ, RZ, R8 ;  /* 0x000000ffff047224 */ /* 0x002fe400078e0008 */
[----:B------:R-:W-:Y:S01]  /*235e0*/  IMAD.X R17, R17, 0x1, R134, P4 ;  /* 0x0000000111117824 */ /* 0x000fe200020e0686 */
[----:B------:R-:W-:Y:S01]  /*235f0*/  STL [R1+0x2b4], R18 ;  /* 0x0002b41201007387 */ /* 0x000fe20000100800 */
[----:B------:R-:W-:-:S03]  /*23600*/  IMAD.MOV.U32 R5, RZ, RZ, R18 ;  /* 0x000000ffff057224 */ /* 0x000fc600078e0012 */
[----:B------:R1:W-:Y:S04]  /*23610*/  STL [R1+0x2f8], R14 ;  /* 0x0002f80e01007387 */ /* 0x0003e80000100800 */
[----:B--2---:R-:W2:Y:S04]  /*23620*/  LDL.LU R8, [R1+0x240] ;  /* 0x0002400001087983 */ /* 0x004ea80000300800 */
[----:B------:R-:W-:Y:S04]  /*23630*/  STL [R1+0x2f4], R17 ;  /* 0x0002f41101007387 */ /* 0x000fe80000100800 */
[----:B------:R4:W-:Y:S04]  /*23640*/  LDGSTS.E [R6+0x40800], desc[UR22][R4.64], P1 ;  /* 0x4080000004067fae */ /* 0x0009e800089a1016 */
[----:B------:R-:W5:Y:S01]  /*23650*/  LDL.LU R19, [R1+0x280] ;  /* 0x0002800001137983 */ /* 0x000f620000300800 */
[----:B----4-:R-:W-:-:S03]  /*23660*/  IMAD.MOV.U32 R4, RZ, RZ, R14 ;  /* 0x000000ffff047224 */ /* 0x010fc600078e000e */
[----:B-1----:R-:W4:Y:S01]  /*23670*/  LDL.LU R14, [R1+0x23c] ;  /* 0x00023c00010e7983 */ /* 0x002f220000300800 */
[----:B---3--:R-:W-:Y:S02]  /*23680*/  IADD3 R9, P3, PT, R9, R135, RZ ;  /* 0x0000008709097210 */ /* 0x008fe40007f7e0ff */
[----:B------:R-:W-:Y:S01]  /*23690*/  MOV R5, R17 ;  /* 0x0000001100057202 */ /* 0x000fe20000000f00 */
[----:B------:R-:W3:Y:S01]  /*236a0*/  LDL.LU R20, [R1+0x27c] ;  /* 0x00027c0001147983 */ /* 0x000ee20000300800 */
[----:B------:R-:W-:Y:S01]  /*236b0*/  IADD3 R15, P4, PT, R15, R135, RZ ;  /* 0x000000870f0f7210 */ /* 0x000fe20007f9e0ff */
[--C-:B------:R-:W-:Y:S02]  /*236c0*/  IMAD.X R10, R10, 0x1, R134.reuse, P3 ;  /* 0x000000010a0a7824 */ /* 0x100fe400018e0686 */
[----:B------:R1:W-:Y:S02]  /*236d0*/  STL [R1+0x338], R9 ;  /* 0x0003380901007387 */ /* 0x0003e40000100800 */
[----:B------:R-:W-:-:S02]  /*236e0*/  IMAD.X R16, R16, 0x1, R134, P4 ;  /* 0x0000000110107824 */ /* 0x000fc400020e0686 */
[----:B------:R1:W-:Y:S01]  /*236f0*/  LDGSTS.E [R6+0x40c00], desc[UR22][R4.64], P1 ;  /* 0x40c0000004067fae */ /* 0x0003e200089a1016 */
[----:B------:R-:W-:-:S03]  /*23700*/  IADD3 R11, P3, PT, R11, R135, RZ ;  /* 0x000000870b0b7210 */ /* 0x000fc60007f7e0ff */
[----:B------:R1:W-:Y:S04]  /*23710*/  STL [R1+0x334], R10 ;  /* 0x0003340a01007387 */ /* 0x0003e80000100800 */
[----:B------:R-:W-:Y:S01]  /*23720*/  STL [R1+0x378], R15 ;  /* 0x0003780f01007387 */ /* 0x000fe20000100800 */
[----:B-1----:R-:W-:Y:S02]  /*23730*/  IMAD.MOV.U32 R4, RZ, RZ, R9 ;  /* 0x000000ffff047224 */ /* 0x002fe400078e0009 */
[----:B------:R-:W-:Y:S01]  /*23740*/  IMAD.MOV.U32 R5, RZ, RZ, R10 ;  /* 0x000000ffff057224 */ /* 0x000fe200078e000a */
[----:B------:R-:W3:Y:S01]  /*23750*/  LDL.LU R9, [R1+0x2c0] ;  /* 0x0002c00001097983 */ /* 0x000ee20000300800 */
[----:B------:R-:W-:-:S03]  /*23760*/  IADD3 R7, P4, PT, R7, R135, RZ ;  /* 0x0000008707077210 */ /* 0x000fc60007f9e0ff */
[----:B------:R-:W-:Y:S04]  /*23770*/  STL [R1+0x374], R16 ;  /* 0x0003741001007387 */ /* 0x000fe80000100800 */
[----:B------:R-:W3:Y:S04]  /*23780*/  LDL.LU R10, [R1+0x300] ;  /* 0x00030000010a7983 */ /* 0x000ee80000300800 */
[----:B------:R1:W-:Y:S04]  /*23790*/  LDGSTS.E [R6+0x41000], desc[UR22][R4.64], P1 ;  /* 0x4100000004067fae */ /* 0x0003e800089a1016 */
[----:B------:R-:W3:Y:S04]  /*237a0*/  LDL.LU R18, [R1+0x2bc] ;  /* 0x0002bc0001127983 */ /* 0x000ee80000300800 */
[----:B------:R-:W3:Y:S01]  /*237b0*/  LDL.LU R17, [R1+0x2fc] ;  /* 0x0002fc0001117983 */ /* 0x000ee20000300800 */
[----:B-1----:R-:W-:Y:S01]  /*237c0*/  IMAD.MOV.U32 R4, RZ, RZ, R15 ;  /* 0x000000ffff047224 */ /* 0x002fe200078e000f */
[----:B------:R-:W-:-:S02]  /*237d0*/  MOV R5, R16 ;  /* 0x0000001000057202 */ /* 0x000fc40000000f00 */
[----:B------:R1:W-:Y:S04]  /*237e0*/  STL [R1+0x3b8], R11 ;  /* 0x0003b80b01007387 */ /* 0x0003e80000100800 */
[----:B------:R1:W-:Y:S02]  /*237f0*/  LDGSTS.E [R6+0x41400], desc[UR22][R4.64], P1 ;  /* 0x4140000004067fae */ /* 0x0003e400089a1016 */
[----:B-1----:R-:W-:Y:S02]  /*23800*/  IMAD.MOV.U32 R4, RZ, RZ, R11 ;  /* 0x000000ffff047224 */ /* 0x002fe400078e000b */
[--C-:B------:R-:W-:Y:S02]  /*23810*/  IMAD.X R13, R13, 0x1, R134.reuse, P3 ;  /* 0x000000010d0d7824 */ /* 0x100fe400018e0686 */
[----:B------:R-:W-:-:S03]  /*23820*/  IMAD.X R12, R12, 0x1, R134, P4 ;  /* 0x000000010c0c7824 */ /* 0x000fc600020e0686 */
[----:B------:R-:W-:Y:S01]  /*23830*/  STL [R1+0x3b4], R13 ;  /* 0x0003b40d01007387 */ /* 0x000fe20000100800 */
[----:B------:R-:W-:-:S03]  /*23840*/  IMAD.MOV.U32 R5, RZ, RZ, R13 ;  /* 0x000000ffff057224 */ /* 0x000fc600078e000d */
[----:B------:R-:W-:Y:S04]  /*23850*/  STL [R1+0x3f8], R7 ;  /* 0x0003f80701007387 */ /* 0x000fe80000100800 */
[----:B------:R-:W3:Y:S04]  /*23860*/  LDL.LU R11, [R1+0x340] ;  /* 0x00034000010b7983 */ /* 0x000ee80000300800 */
[----:B------:R1:W-:Y:S04]  /*23870*/  STL [R1+0x3f4], R12 ;  /* 0x0003f40c01007387 */ /* 0x0003e80000100800 */
[----:B------:R1:W-:Y:S04]  /*23880*/  LDGSTS.E [R6+0x41800], desc[UR22][R4.64], P1 ;  /* 0x4180000004067fae */ /* 0x0003e800089a1016 */
[----:B------:R-:W3:Y:S01]  /*23890*/  LDL.LU R15, [R1+0x380] ;  /* 0x00038000010f7983 */ /* 0x000ee20000300800 */
[----:B-1----:R-:W-:-:S03]  /*238a0*/  MOV R5, R12 ;  /* 0x0000000c00057202 */ /* 0x002fc60000000f00 */
[----:B------:R-:W3:Y:S04]  /*238b0*/  LDL.LU R12, [R1+0x33c] ;  /* 0x00033c00010c7983 */ /* 0x000ee80000300800 */
[----:B------:R-:W3:Y:S01]  /*238c0*/  LDL.LU R16, [R1+0x37c] ;  /* 0x00037c0001107983 */ /* 0x000ee20000300800 */
[----:B------:R-:W-:-:S03]  /*238d0*/  IMAD.MOV.U32 R4, RZ, RZ, R7 ;  /* 0x000000ffff047224 */ /* 0x000fc600078e0007 */
[----:B------:R-:W3:Y:S04]  /*238e0*/  LDL.LU R13, [R1+0x3c0] ;  /* 0x0003c000010d7983 */ /* 0x000ee80000300800 */
[----:B------:R-:W3:Y:S01]  /*238f0*/  LDL.LU R7, [R1+0x400] ;  /* 0x0004000001077983 */ /* 0x000ee20000300800 */
[----:B--2---:R-:W-:-:S03]  /*23900*/  IADD3 R8, P3, PT, R8, R135, RZ ;  /* 0x0000008708087210 */ /* 0x004fc60007f7e0ff */
[----:B------:R1:W-:Y:S04]  /*23910*/  LDGSTS.E [R6+0x41c00], desc[UR22][R4.64], P1 ;  /* 0x41c0000004067fae */ /* 0x0003e800089a1016 */
[----:B------:R-:W-:Y:S01]  /*23920*/  STL [R1+0x240], R8 ;  /* 0x0002400801007387 */ /* 0x000fe20000100800 */
[----:B-----5:R-:W-:-:S05]  /*23930*/  IADD3 R19, P4, PT, R19, R135, RZ ;  /* 0x0000008713137210 */ /* 0x020fca0007f9e0ff */
[----:B------:R-:W-:Y:S01]  /*23940*/  STL [R1+0x280], R19 ;  /* 0x0002801301007387 */ /* 0x000fe20000100800 */
[----:B----4-:R-:W-:-:S04]  /*23950*/  IMAD.X R14, R14, 0x1, R134, P3 ;  /* 0x000000010e0e7824 */ /* 0x010fc800018e0686 */
[----:B-1----:R-:W-:Y:S01]  /*23960*/  IMAD.MOV.U32 R5, RZ, RZ, R14 ;  /* 0x000000ffff057224 */ /* 0x002fe200078e000e */
[----:B------:R1:W-:Y:S01]  /*23970*/  STL [R1+0x23c], R14 ;  /* 0x00023c0e01007387 */ /* 0x0003e20000100800 */
[----:B------:R-:W-:-:S03]  /*23980*/  IMAD.MOV.U32 R4, RZ, RZ, R8 ;  /* 0x000000ffff047224 */ /* 0x000fc600078e0008 */
[----:B-1----:R-:W2:Y:S04]  /*23990*/  LDL.LU R14, [R1+0x3bc] ;  /* 0x0003bc00010e7983 */ /* 0x002ea80000300800 */
[----:B------:R-:W4:Y:S01]  /*239a0*/  LDL.LU R8, [R1+0x3fc] ;  /* 0x0003fc0001087983 */ /* 0x000f220000300800 */
[----:B------:R-:W-:Y:S01]  /*239b0*/  LOP3.LUT R6, R0, 0x10, RZ, 0x3c, !PT ;  /* 0x0000001000067812 */ /* 0x000fe200078e3cff */
[----:B---3--:R-:W-:-:S04]  /*239c0*/  IMAD.X R20, R20, 0x1, R134, P4 ;  /* 0x0000000114147824 */ /* 0x008fc800020e0686 */
[----:B------:R-:W-:Y:S01]  /*239d0*/  VIADD R6, R6, UR5 ;  /* 0x0000000506067c36 */ /* 0x000fe20008000000 */
[----:B------:R-:W-:-:S04]  /*239e0*/  IADD3 R9, P3, PT, R9, R135, RZ ;  /* 0x0000008709097210 */ /* 0x000fc80007f7e0ff */
[----:B------:R1:W-:Y:S01]  /*239f0*/  LDGSTS.E [R6+0x40080], desc[UR22][R4.64], P1 ;  /* 0x4008000004067fae */ /* 0x0003e200089a1016 */
[----:B------:R-:W-:-:S03]  /*23a00*/  IADD3 R10, P4, PT, R10, R135, RZ ;  /* 0x000000870a0a7210 */ /* 0x000fc60007f9e0ff */
[----:B------:R-:W-:Y:S01]  /*23a10*/  STL [R1+0x27c], R20 ;  /* 0x00027c1401007387 */ /* 0x000fe20000100800 */
[----:B-1----:R-:W-:Y:S01]  /*23a20*/  MOV R4, R19 ;  /* 0x0000001300047202 */ /* 0x002fe20000000f00 */
[----:B------:R-:W-:Y:S02]  /*23a30*/  IMAD.MOV.U32 R5, RZ, RZ, R20 ;  /* 0x000000ffff057224 */ /* 0x000fe400078e0014 */
[--C-:B------:R-:W-:Y:S01]  /*23a40*/  IMAD.X R18, R18, 0x1, R134.reuse, P3 ;  /* 0x0000000112127824 */ /* 0x100fe200018e0686 */
[----:B------:R1:W-:Y:S01]  /*23a50*/  STL [R1+0x2c0], R9 ;  /* 0x0002c00901007387 */ /* 0x0003e20000100800 */
[----:B------:R-:W-:-:S03]  /*23a60*/  IMAD.X R17, R17, 0x1, R134, P4 ;  /* 0x0000000111117824 */ /* 0x000fc600020e0686 */
[----:B------:R3:W-:Y:S04]  /*23a70*/  LDGSTS.E [R6+0x40480], desc[UR22][R4.64], P1 ;  /* 0x4048000004067fae */ /* 0x0007e800089a1016 */
[----:B------:R-:W-:Y:S04]  /*23a80*/  STL [R1+0x2bc], R18 ;  /* 0x0002bc1201007387 */ /* 0x000fe80000100800 */
[----:B------:R5:W-:Y:S01]  /*23a90*/  STL [R1+0x300], R10 ;  /* 0x0003000a01007387 */ /* 0x000be20000100800 */
[----:B---3--:R-:W-:Y:S02]  /*23aa0*/  IMAD.MOV.U32 R4, RZ, RZ, R9 ;  /* 0x000000ffff047224 */ /* 0x008fe400078e0009 */
[----:B------:R-:W-:Y:S01]  /*23ab0*/  IMAD.MOV.U32 R5, RZ, RZ, R18 ;  /* 0x000000ffff057224 */ /* 0x000fe200078e0012 */
[----:B-1----:R-:W3:Y:S04]  /*23ac0*/  LDL.LU R9, [R1+0x248] ;  /* 0x0002480001097983 */ /* 0x002ee80000300800 */
[----:B------:R-:W-:Y:S04]  /*23ad0*/  STL [R1+0x2fc], R17 ;  /* 0x0002fc1101007387 */ /* 0x000fe80000100800 */
[----:B------:R1:W-:Y:S04]  /*23ae0*/  LDGSTS.E [R6+0x40880], desc[UR22][R4.64], P1 ;  /* 0x4088000004067fae */ /* 0x0003e800089a1016 */
[----:B------:R-:W3:Y:S01]  /*23af0*/  LDL.LU R19, [R1+0x288] ;  /* 0x0002880001137983 */ /* 0x000ee20000300800 */
[----:B-1----:R-:W-:Y:S01]  /*23b00*/  MOV R4, R10 ;  /* 0x0000000a00047202 */ /* 0x002fe20000000f00 */
[----:B------:R-:W-:-:S02]  /*23b10*/  IMAD.MOV.U32 R5, RZ, RZ, R17 ;  /* 0x000000ffff057224 */ /* 0x000fc400078e0011 */
[----:B-----5:R-:W5:Y:S04]  /*23b20*/  LDL.LU R10, [R1+0x244] ;  /* 0x00024400010a7983 */ /* 0x020f680000300800 */
[----:B------:R-:W5:Y:S04]  /*23b30*/  LDL.LU R20, [R1+0x284] ;  /* 0x0002840001147983 */ /* 0x000f680000300800 */
[----:B------:R1:W-:Y:S01]  /*23b40*/  LDGSTS.E [R6+0x40c80], desc[UR22][R4.64], P1 ;  /* 0x40c8000004067fae */ /* 0x0003e200089a1016 */
[----:B------:R-:W-:-:S05]  /*23b50*/  IADD3 R11, P3, PT, R11, R135, RZ ;  /* 0x000000870b0b7210 */ /* 0x000fca0007f7e0ff */
[----:B------:R1:W-:Y:S02]  /*23b60*/  STL [R1+0x340], R11 ;  /* 0x0003400b01007387 */ /* 0x0003e40000100800 */
[----:B-1----:R-:W-:Y:S01]  /*23b70*/  IMAD.MOV.U32 R4, RZ, RZ, R11 ;  /* 0x000000ffff047224 */ /* 0x002fe200078e000b */
[----:B------:R-:W-:Y:S01]  /*23b80*/  IADD3 R15, P4, PT, R15, R135, RZ ;  /* 0x000000870f0f7210 */ /* 0x000fe20007f9e0ff */
[----:B------:R-:W-:-:S04]  /*23b90*/  IMAD.X R12, R12, 0x1, R134, P3 ;  /* 0x000000010c0c7824 */ /* 0x000fc800018e0686 */
[----:B------:R-:W-:Y:S01]  /*23ba0*/  IMAD.X R16, R16, 0x1, R134, P4 ;  /* 0x0000000110107824 */ /* 0x000fe200020e0686 */
[----:B------:R1:W-:Y:S04]  /*23bb0*/  STL [R1+0x33c], R12 ;  /* 0x00033c0c01007387 */ /* 0x0003e80000100800 */
[----:B------:R-:W-:Y:S01]  /*23bc0*/  STL [R1+0x380], R15 ;  /* 0x0003800f01007387 */ /* 0x000fe20000100800 */
[----:B------:R-:W-:-:S03]  /*23bd0*/  IMAD.MOV.U32 R5, RZ, RZ, R12 ;  /* 0x000000ffff057224 */ /* 0x000fc600078e000c */
[----:B------:R-:W5:Y:S04]  /*23be0*/  LDL.LU R11, [R1+0x2c8] ;  /* 0x0002c800010b7983 */ /* 0x000f680000300800 */
[----:B------:R-:W-:Y:S04]  /*23bf0*/  STL [R1+0x37c], R16 ;  /* 0x00037c1001007387 */ /* 0x000fe80000100800 */
[----:B-1----:R-:W5:Y:S04]  /*23c00*/  LDL.LU R12, [R1+0x308] ;  /* 0x00030800010c7983 */ /* 0x002f680000300800 */
[----:B------:R-:W5:Y:S04]  /*23c10*/  LDL.LU R18, [R1+0x2c4] ;  /* 0x0002c40001127983 */ /* 0x000f680000300800 */
[----:B------:R-:W5:Y:S01]  /*23c20*/  LDL.LU R17, [R1+0x304] ;  /* 0x0003040001117983 */ /* 0x000f620000300800 */
[----:B------:R-:W-:-:S02]  /*23c30*/  IADD3 R13, P3, PT, R13, R135, RZ ;  /* 0x000000870d0d7210 */ /* 0x000fc40007f7e0ff */
[----:B------:R-:W-:Y:S01]  /*23c40*/  IADD3 R7, P4, PT, R7, R135, RZ ;  /* 0x0000008707077210 */ /* 0x000fe20007f9e0ff */
[----:B------:R1:W-:Y:S04]  /*23c50*/  LDGSTS.E [R6+0x41080], desc[UR22][R4.64], P1 ;  /* 0x4108000004067fae */ /* 0x0003e800089a1016 */
[----:B------:R2:W-:Y:S01]  /*23c60*/  STL [R1+0x3c0], R13 ;  /* 0x0003c00d01007387 */ /* 0x0005e20000100800 */
[----:B-1----:R-:W-:Y:S01]  /*23c70*/  MOV R4, R15 ;  /* 0x0000000f00047202 */ /* 0x002fe20000000f00 */
[----:B------:R-:W-:-:S05]  /*23c80*/  IMAD.MOV.U32 R5, RZ, RZ, R16 ;  /* 0x000000ffff057224 */ /* 0x000fca00078e0010 */
[----:B------:R1:W-:Y:S01]  /*23c90*/  LDGSTS.E [R6+0x41480], desc[UR22][R4.64], P1 ;  /* 0x4148000004067fae */ /* 0x0003e200089a1016 */
[--C-:B--2---:R-:W-:Y:S02]  /*23ca0*/  IMAD.X R14, R14, 0x1, R134.reuse, P3 ;  /* 0x000000010e0e7824 */ /* 0x104fe400018e0686 */
[----:B----4-:R-:W-:-:S03]  /*23cb0*/  IMAD.X R8, R8, 0x1, R134, P4 ;  /* 0x0000000108087824 */ /* 0x010fc600020e0686 */
[----:B------:R2:W-:Y:S04]  /*23cc0*/  STL [R1+0x3bc], R14 ;  /* 0x0003bc0e01007387 */ /* 0x0005e80000100800 */
[----:B------:R-:W-:Y:S01]  /*23cd0*/  STL [R1+0x400], R7 ;  /* 0x0004000701007387 */ /* 0x000fe20000100800 */
[----:B-1----:R-:W-:-:S03]  /*23ce0*/  IMAD.MOV.U32 R4, RZ, RZ, R13 ;  /* 0x000000ffff047224 */ /* 0x002fc600078e000d */
[----:B------:R-:W4:Y:S01]  /*23cf0*/  LDL.LU R13, [R1+0x348] ;  /* 0x00034800010d7983 */ /* 0x000f220000300800 */
[----:B------:R-:W-:-:S03]  /*23d00*/  IMAD.MOV.U32 R5, RZ, RZ, R14 ;  /* 0x000000ffff057224 */ /* 0x000fc600078e000e */
[----:B------:R1:W-:Y:S04]  /*23d10*/  STL [R1+0x3fc], R8 ;  /* 0x0003fc0801007387 */ /* 0x0003e80000100800 */
[----:B--2---:R-:W2:Y:S04]  /*23d20*/  LDL.LU R14, [R1+0x388] ;  /* 0x00038800010e7983 */ /* 0x004ea80000300800 */
[----:B------:R-:W2:Y:S04]  /*23d30*/  LDL.LU R16, [R1+0x344] ;  /* 0x0003440001107983 */ /* 0x000ea80000300800 */
[----:B------:R-:W2:Y:S04]  /*23d40*/  LDL.LU R15, [R1+0x384] ;  /* 0x00038400010f7983 */ /* 0x000ea80000300800 */
[----:B------:R1:W-:Y:S02]  /*23d50*/  LDGSTS.E [R6+0x41880], desc[UR22][R4.64], P1 ;  /* 0x4188000004067fae */ /* 0x0003e400089a1016 */
[----:B-1----:R-:W-:Y:S01]  /*23d60*/  MOV R4, R7 ;  /* 0x0000000700047202 */ /* 0x002fe20000000f00 */
[----:B------:R-:W-:-:S02]  /*23d70*/  IMAD.MOV.U32 R5, RZ, RZ, R8 ;  /* 0x000000ffff057224 */ /* 0x000fc400078e0008 */
[----:B------:R-:W2:Y:S01]  /*23d80*/  LDL.LU R8, [R1+0x3c8] ;  /* 0x0003c80001087983 */ /* 0x000ea20000300800 */
[----:B---3--:R-:W-:-:S03]  /*23d90*/  IADD3 R9, P3, PT, R9, R135, RZ ;  /* 0x0000008709097210 */ /* 0x008fc60007f7e0ff */
[----:B------:R1:W-:Y:S04]  /*23da0*/  LDGSTS.E [R6+0x41c80], desc[UR22][R4.64], P1 ;  /* 0x41c8000004067fae */ /* 0x0003e800089a1016 */
[----:B------:R-:W3:Y:S01]  /*23db0*/  LDL.LU R7, [R1+0x408] ;  /* 0x0004080001077983 */ /* 0x000ee20000300800 */
[----:B------:R-:W-:Y:S02]  /*23dc0*/  IADD3 R19, P4, PT, R19, R135, RZ ;  /* 0x0000008713137210 */ /* 0x000fe40007f9e0ff */
[----:B-1----:R-:W-:Y:S01]  /*23dd0*/  LOP3.LUT R6, R0, 0x20, RZ, 0x3c, !PT ;  /* 0x0000002000067812 */ /* 0x002fe200078e3cff */
[----:B------:R-:W-:Y:S01]  /*23de0*/  STL [R1+0x248], R9 ;  /* 0x0002480901007387 */ /* 0x000fe20000100800 */
[----:B------:R-:W-:Y:S02]  /*23df0*/  IMAD.MOV.U32 R4, RZ, RZ, R9 ;  /* 0x000000ffff047224 */ /* 0x000fe400078e0009 */
[----:B-----5:R-:W-:Y:S01]  /*23e00*/  IMAD.X R10, R10, 0x1, R134, P3 ;  /* 0x000000010a0a7824 */ /* 0x020fe200018e0686 */
[----:B------:R-:W-:Y:S01]  /*23e10*/  STL [R1+0x288], R19 ;  /* 0x0002881301007387 */ /* 0x000fe20000100800 */
[----:B------:R-:W-:-:S03]  /*23e20*/  VIADD R6, R6, UR5 ;  /* 0x0000000506067c36 */ /* 0x000fc60008000000 */
[----:B------:R1:W-:Y:S01]  /*23e30*/  STL [R1+0x244], R10 ;  /* 0x0002440a01007387 */ /* 0x0003e20000100800 */
[----:B------:R-:W-:Y:S01]  /*23e40*/  MOV R5, R10 ;  /* 0x0000000a00057202 */ /* 0x000fe20000000f00 */
[----:B------:R-:W-:-:S04]  /*23e50*/  IMAD.X R20, R20, 0x1, R134, P4 ;  /* 0x0000000114147824 */ /* 0x000fc800020e0686 */
[----:B------:R5:W-:Y:S04]  /*23e60*/  LDGSTS.E [R6+0x40100], desc[UR22][R4.64], P1 ;  /* 0x4010000004067fae */ /* 0x000be800089a1016 */
[----:B-1----:R-:W3:Y:S04]  /*23e70*/  LDL.LU R10, [R1+0x3c4] ;  /* 0x0003c400010a7983 */ /* 0x002ee80000300800 */
[----:B------:R-:W3:Y:S01]  /*23e80*/  LDL.LU R9, [R1+0x404] ;  /* 0x0004040001097983 */ /* 0x000ee20000300800 */
[----:B-----5:R-:W-:Y:S02]  /*23e90*/  IMAD.MOV.U32 R4, RZ, RZ, R19 ;  /* 0x000000ffff047224 */ /* 0x020fe400078e0013 */
[----:B------:R-:W-:Y:S01]  /*23ea0*/  IMAD.MOV.U32 R5, RZ, RZ, R20 ;  /* 0x000000ffff057224 */ /* 0x000fe200078e0014 */
[----:B------:R-:W-:Y:S04]  /*23eb0*/  STL [R1+0x284], R20 ;  /* 0x0002841401007387 */ /* 0x000fe80000100800 */
[----:B------:R1:W-:Y:S01]  /*23ec0*/  LDGSTS.E [R6+0x40500], desc[UR22][R4.64], P1 ;  /* 0x4050000004067fae */ /* 0x0003e200089a1016 */
[----:B------:R-:W-:-:S02]  /*23ed0*/  IADD3 R11, P3, PT, R11, R135, RZ ;  /* 0x000000870b0b7210 */ /* 0x000fc40007f7e0ff */
[----:B------:R-:W-:-:S03]  /*23ee0*/  IADD3 R12, P4, PT, R12, R135, RZ ;  /* 0x000000870c0c7210 */ /* 0x000fc60007f9e0ff */
[--C-:B------:R-:W-:Y:S01]  /*23ef0*/  IMAD.X R18, R18, 0x1, R134.reuse, P3 ;  /* 0x0000000112127824 */ /* 0x100fe200018e0686 */
[----:B------:R5:W-:Y:S01]  /*23f00*/  STL [R1+0x2c8], R11 ;  /* 0x0002c80b01007387 */ /* 0x000be20000100800 */
[----:B-1----:R-:W-:Y:S02]  /*23f10*/  IMAD.MOV.U32 R4, RZ, RZ, R11 ;  /* 0x000000ffff047224 */ /* 0x002fe400078e000b */
[----:B------:R-:W-:Y:S01]  /*23f20*/  IMAD.X R17, R17, 0x1, R134, P4 ;  /* 0x0000000111117824 */ /* 0x000fe200020e0686 */
[----:B------:R-:W-:Y:S01]  /*23f30*/  STL [R1+0x2c4], R18 ;  /* 0x0002c41201007387 */ /* 0x000fe20000100800 */
[----:B------:R-:W-:-:S03]  /*23f40*/  MOV R5, R18 ;  /* 0x0000001200057202 */ /* 0x000fc60000000f00 */
[----:B------:R1:W-:Y:S04]  /*23f50*/  STL [R1+0x308], R12 ;  /* 0x0003080c01007387 */ /* 0x0003e80000100800 */
[----:B-----5:R-:W5:Y:S04]  /*23f60*/  LDL.LU R11, [R1+0x250] ;  /* 0x00025000010b7983 */ /* 0x020f680000300800 */
[----:B------:R-:W-:Y:S04]  /*23f70*/  STL [R1+0x304], R17 ;  /* 0x0003041101007387 */ /* 0x000fe80000100800 */
[----:B------:R1:W-:Y:S04]  /*23f80*/  LDGSTS.E [R6+0x40900], desc[UR22][R4.64], P1 ;  /* 0x4090000004067fae */ /* 0x0003e800089a1016 */
[----:B------:R-:W5:Y:S01]  /*23f90*/  LDL.LU R19, [R1+0x290] ;  /* 0x0002900001137983 */ /* 0x000f620000300800 */
[----:B-1----:R-:W-:-:S03]  /*23fa0*/  IMAD.MOV.U32 R4, RZ, RZ, R12 ;  /* 0x000000ffff047224 */ /* 0x002fc600078e000c */
[----:B------:R-:W5:Y:S01]  /*23fb0*/  LDL.LU R12, [R1+0x24c] ;  /* 0x00024c00010c7983 */ /* 0x000f620000300800 */
[----:B------:R-:W-:-:S03]  /*23fc0*/  IMAD.MOV.U32 R5, RZ, RZ, R17 ;  /* 0x000000ffff057224 */ /* 0x000fc600078e0011 */
[----:B------:R-:W5:Y:S01]  /*23fd0*/  LDL.LU R20, [R1+0x28c] ;  /* 0x00028c0001147983 */ /* 0x000f620000300800 */
[----:B----4-:R-:W-:-:S03]  /*23fe0*/  IADD3 R13, P3, PT, R13, R135, RZ ;  /* 0x000000870d0d7210 */ /* 0x010fc60007f7e0ff */
[----:B------:R1:W-:Y:S01]  /*23ff0*/  LDGSTS.E [R6+0x40d00], desc[UR22][R4.64], P1 ;  /* 0x40d0000004067fae */ /* 0x0003e200089a1016 */
[----:B--2---:R-:W-:Y:S01]  /*24000*/  IADD3 R14, P4, PT, R14, R135, RZ ;  /* 0x000000870e0e7210 */ /* 0x004fe20007f9e0ff */
[--C-:B------:R-:W-:Y:S02]  /*24010*/  IMAD.X R16, R16, 0x1, R134.reuse, P3 ;  /* 0x0000000110107824 */ /* 0x100fe400018e0686 */
[----:B------:R2:W-:Y:S01]  /*24020*/  STL [R1+0x348], R13 ;  /* 0x0003480d01007387 */ /* 0x0005e20000100800 */
[----:B-1----:R-:W-:Y:S02]  /*24030*/  IMAD.MOV.U32 R4, RZ, RZ, R13 ;  /* 0x000000ffff047224 */ /* 0x002fe400078e000d */
[----:B------:R-:W-:Y:S01]  /*24040*/  IMAD.X R15, R15, 0x1, R134, P4 ;  /* 0x000000010f0f7824 */ /* 0x000fe200020e0686 */
[----:B------:R1:W-:Y:S04]  /*24050*/  STL [R1+0x344], R16 ;  /* 0x0003441001007387 */ /* 0x0003e80000100800 */
[----:B------:R-:W-:Y:S01]  /*24060*/  STL [R1+0x388], R14 ;  /* 0x0003880e01007387 */ /* 0x000fe20000100800 */
[----:B------:R-:W-:-:S03]  /*24070*/  MOV R5, R16 ;  /* 0x0000001000057202 */ /* 0x000fc60000000f00 */
[----:B--2---:R-:W2:Y:S04]  /*24080*/  LDL.LU R13, [R1+0x2d0] ;  /* 0x0002d000010d7983 */ /* 0x004ea80000300800 */
[----:B------:R-:W-:Y:S04]  /*24090*/  STL [R1+0x384], R15 ;  /* 0x0003840f01007387 */ /* 0x000fe80000100800 */
[----:B-1----:R-:W4:Y:S04]  /*240a0*/  LDL.LU R16, [R1+0x310] ;  /* 0x0003100001107983 */ /* 0x002f280000300800 */
[----:B------:R-:W4:Y:S04]  /*240b0*/  LDL.LU R18, [R1+0x2cc] ;  /* 0x0002cc0001127983 */ /* 0x000f280000300800 */
[----:B------:R-:W4:Y:S01]  /*240c0*/  LDL.LU R17, [R1+0x30c] ;  /* 0x00030c0001117983 */ /* 0x000f220000300800 */
[----:B------:R-:W-:-:S03]  /*240d0*/  IADD3 R8, P3, PT, R8, R135, RZ ;  /* 0x0000008708087210 */ /* 0x000fc60007f7e0ff */
[----:B------:R1:W-:Y:S01]  /*240e0*/  LDGSTS.E [R6+0x41100], desc[UR22][R4.64], P1 ;  /* 0x4110000004067fae */ /* 0x0003e200089a1016 */
[----:B---3--:R-:W-:-:S03]  /*240f0*/  IADD3 R7, P4, PT, R7, R135, RZ ;  /* 0x0000008707077210 */ /* 0x008fc60007f9e0ff */
[----:B------:R3:W-:Y:S01]  /*24100*/  STL [R1+0x3c8], R8 ;  /* 0x0003c80801007387 */ /* 0x0007e20000100800 */
[----:B-1----:R-:W-:Y:S02]  /*24110*/  IMAD.MOV.U32 R4, RZ, RZ, R14 ;  /* 0x000000ffff047224 */ /* 0x002fe400078e000e */
[----:B------:R-:W-:-:S05]  /*24120*/  IMAD.MOV.U32 R5, RZ, RZ, R15 ;  /* 0x000000ffff057224 */ /* 0x000fca00078e000f */
[----:B------:R1:W-:Y:S01]  /*24130*/  LDGSTS.E [R6+0x41500], desc[UR22][R4.64], P1 ;  /* 0x4150000004067fae */ /* 0x0003e200089a1016 */
[----:B------:R-:W-:Y:S02]  /*24140*/  IMAD.X R10, R10, 0x1, R134, P3 ;  /* 0x000000010a0a7824 */ /* 0x000fe400018e0686 */
[----:B-1----:R-:W-:Y:S02]  /*24150*/  IMAD.MOV.U32 R4, RZ, RZ, R8 ;  /* 0x000000ffff047224 */ /* 0x002fe400078e0008 */
[----:B------:R-:W-:Y:S01]  /*24160*/  IMAD.X R9, R9, 0x1, R134, P4 ;  /* 0x0000000109097824 */ /* 0x000fe200020e0686 */
[----:B------:R-:W-:Y:S01]  /*24170*/  STL [R1+0x3c4], R10 ;  /* 0x0003c40a01007387 */ /* 0x000fe20000100800 */
[----:B------:R-:W-:-:S03]  /*24180*/  MOV R5, R10 ;  /* 0x0000000a00057202 */ /* 0x000fc60000000f00 */
[----:B------:R-:W-:Y:S04]  /*24190*/  STL [R1+0x408], R7 ;  /* 0x0004080701007387 */ /* 0x000fe80000100800 */
[----:B---3--:R-:W3:Y:S04]  /*241a0*/  LDL.LU R8, [R1+0x350] ;  /* 0x0003500001087983 */ /* 0x008ee80000300800 */
[----:B------:R1:W-:Y:S04]  /*241b0*/  STL [R1+0x404], R9 ;  /* 0x0004040901007387 */ /* 0x0003e80000100800 */
[----:B------:R1:W-:Y:S04]  /*241c0*/  LDGSTS.E [R6+0x41900], desc[UR22][R4.64], P1 ;  /* 0x4190000004067fae */ /* 0x0003e800089a1016 */
[----:B------:R-:W3:Y:S01]  /*241d0*/  LDL.LU R14, [R1+0x390] ;  /* 0x00039000010e7983 */ /* 0x000ee20000300800 */
[----:B-1----:R-:W-:-:S03]  /*241e0*/  IMAD.MOV.U32 R5, RZ, RZ, R9 ;  /* 0x000000ffff057224 */ /* 0x002fc600078e0009 */
[----:B------:R-:W3:Y:S01]  /*241f0*/  LDL.LU R9, [R1+0x34c] ;  /* 0x00034c0001097983 */ /* 0x000ee20000300800 */
[----:B------:R-:W-:-:S03]  /*24200*/  IMAD.MOV.U32 R4, RZ, RZ, R7 ;  /* 0x000000ffff047224 */ /* 0x000fc600078e0007 */
[----:B------:R-:W3:Y:S04]  /*24210*/  LDL.LU R15, [R1+0x38c] ;  /* 0x00038c00010f7983 */ /* 0x000ee80000300800 */
[----:B------:R-:W3:Y:S04]  /*24220*/  LDL.LU R10, [R1+0x3d0] ;  /* 0x0003d000010a7983 */ /* 0x000ee80000300800 */
[----:B------:R-:W3:Y:S04]  /*24230*/  LDL.LU R7, [R1+0x410] ;  /* 0x0004100001077983 */ /* 0x000ee80000300800 */
[----:B------:R1:W-:Y:S02]  /*24240*/  LDGSTS.E [R6+0x41d00], desc[UR22][R4.64], P1 ;  /* 0x41d0000004067fae */ /* 0x0003e400089a1016 */
[----:B-1----:R-:W-:-:S05]  /*24250*/  LOP3.LUT R6, R0, 0x30, RZ, 0x3c, !PT ;  /* 0x0000003000067812 */ /* 0x002fca00078e3cff */
[----:B------:R-:W-:Y:S01]  /*24260*/  VIADD R6, R6, UR5 ;  /* 0x0000000506067c36 */ /* 0x000fe20008000000 */
[----:B-----5:R-:W-:-:S05]  /*24270*/  IADD3 R11, P3, PT, R11, R135, RZ ;  /* 0x000000870b0b7210 */ /* 0x020fca0007f7e0ff */
[----:B------:R-:W-:Y:S01]  /*24280*/  STL [R1+0x250], R11 ;  /* 0x0002500b01007387 */ /* 0x000fe20000100800 */
[----:B------:R-:W-:-:S05]  /*24290*/  IADD3 R19, P4, PT, R19, R135, RZ ;  /* 0x0000008713137210 */ /* 0x000fca0007f9e0ff */
[----:B------:R-:W-:Y:S01]  /*242a0*/  STL [R1+0x290], R19 ;  /* 0x0002901301007387 */ /* 0x000fe20000100800 */
[----:B------:R-:W-:-:S04]  /*242b0*/  IMAD.X R12, R12, 0x1, R134, P3 ;  /* 0x000000010c0c7824 */ /* 0x000fc800018e0686 */
[----:B------:R-:W-:Y:S01]  /*242c0*/  IMAD.MOV.U32 R5, RZ, RZ, R12 ;  /* 0x000000ffff057224 */ /* 0x000fe200078e000c */
        /* <DEDUP_REMOVED lines=8> */
[-C--:B--2---:R-:W-:Y:S01]  /*24350*/  IADD3 R13, P3, PT, R13, R135.reuse, RZ ;  /* 0x000000870d0d7210 */ /* 0x084fe20007f7e0ff */
[----:B------:R-:W-:Y:S04]  /*24360*/  STL [R1+0x28c], R20 ;  /* 0x00028c1401007387 */ /* 0x000fe80000100800 */
[----:B------:R1:W-:Y:S01]  /*24370*/  LDGSTS.E [R6+0x40580], desc[UR22][R4.64], P1 ;  /* 0x4058000004067fae */ /* 0x0003e200089a1016 */
[----:B----4-:R-:W-:Y:S01]  /*24380*/  IADD3 R16, P4, PT, R16, R135, RZ ;  /* 0x0000008710107210 */ /* 0x010fe20007f9e0ff */
[----:B------:R-:W-:-:S02]  /*24390*/  IMAD.X R18, R18, 0x1, R134, P3 ;  /* 0x0000000112127824 */ /* 0x000fc400018e0686 */
[----:B------:R2:W-:Y:S02]  /*243a0*/  STL [R1+0x2d0], R13 ;  /* 0x0002d00d01007387 */ /* 0x0005e40000100800 */
[----:B------:R-:W-:Y:S02]  /*243b0*/  IMAD.X R17, R17, 0x1, R134, P4 ;  /* 0x0000000111117824 */ /* 0x000fe400020e0686 */
[----:B------:R-:W-:Y:S01]  /*243c0*/  STL [R1+0x2cc], R18 ;  /* 0x0002cc1201007387 */ /* 0x000fe20000100800 */
[----:B-1----:R-:W-:Y:S01]  /*243d0*/  MOV R4, R13 ;  /* 0x0000000d00047202 */ /* 0x002fe20000000f00 */
[----:B------:R-:W-:Y:S02]  /*243e0*/  IMAD.MOV.U32 R5, RZ, RZ, R18 ;  /* 0x000000ffff057224 */ /* 0x000fe400078e0012 */
[----:B------:R1:W-:Y:S04]  /*243f0*/  STL [R1+0x310], R16 ;  /* 0x0003101001007387 */ /* 0x0003e80000100800 */
[----:B--2---:R-:W2:Y:S04]  /*24400*/  LDL.LU R13, [R1+0x258] ;  /* 0x00025800010d7983 */ /* 0x004ea80000300800 */
[----:B------:R-:W-:Y:S04]  /*24410*/  STL [R1+0x30c], R17 ;  /* 0x00030c1101007387 */ /* 0x000fe80000100800 */
[----:B------:R4:W-:Y:S04]  /*24420*/  LDGSTS.E [R6+0x40980], desc[UR22][R4.64], P1 ;  /* 0x4098000004067fae */ /* 0x0009e800089a1016 */
[----:B------:R-:W5:Y:S01]  /*24430*/  LDL.LU R19, [R1+0x298] ;  /* 0x0002980001137983 */ /* 0x000f620000300800 */
[----:B----4-:R-:W-:-:S03]  /*24440*/  IMAD.MOV.U32 R4, RZ, RZ, R16 ;  /* 0x000000ffff047224 */ /* 0x010fc600078e0010 */
[----:B-1----:R-:W4:Y:S01]  /*24450*/  LDL.LU R16, [R1+0x254] ;  /* 0x0002540001107983 */ /* 0x002f220000300800 */
[----:B------:R-:W-:-:S03]  /*24460*/  IMAD.MOV.U32 R5, RZ, RZ, R17 ;  /* 0x000000ffff057224 */ /* 0x000fc600078e0011 */
[----:B------:R-:W4:Y:S04]  /*24470*/  LDL.LU R20, [R1+0x294] ;  /* 0x0002940001147983 */ /* 0x000f280000300800 */
[----:B------:R1:W-:Y:S01]  /*24480*/  LDGSTS.E [R6+0x40d80], desc[UR22][R4.64], P1 ;  /* 0x40d8000004067fae */ /* 0x0003e200089a1016 */
[----:B---3--:R-:W-:-:S05]  /*24490*/  IADD3 R8, P3, PT, R8, R135, RZ ;  /* 0x0000008708087210 */ /* 0x008fca0007f7e0ff */
[----:B------:R3:W-:Y:S01]  /*244a0*/  STL [R1+0x350], R8 ;  /* 0x0003500801007387 */ /* 0x0007e20000100800 */
[----:B-1----:R-:W-:Y:S02]  /*244b0*/  MOV R4, R8 ;  /* 0x0000000800047202 */ /* 0x002fe40000000f00 */
[----:B------:R-:W-:Y:S01]  /*244c0*/  IADD3 R14, P4, PT, R14, R135, RZ ;  /* 0x000000870e0e7210 */ /* 0x000fe20007f9e0ff */
[----:B------:R-:W-:-:S04]  /*244d0*/  IMAD.X R9, R9, 0x1, R134, P3 ;  /* 0x0000000109097824 */ /* 0x000fc800018e0686 */
[----:B------:R-:W-:Y:S01]  /*244e0*/  IMAD.X R15, R15, 0x1, R134, P4 ;  /* 0x000000010f0f7824 */ /* 0x000fe200020e0686 */
[----:B------:R1:W-:Y:S01]  /*244f0*/  STL [R1+0x34c], R9 ;  /* 0x00034c0901007387 */ /* 0x0003e20000100800 */
[----:B------:R-:W-:-:S03]  /*24500*/  IMAD.MOV.U32 R5, RZ, RZ, R9 ;  /* 0x000000ffff057224 */ /* 0x000fc600078e0009 */
[----:B------:R1:W-:Y:S01]  /*24510*/  STL [R1+0x390], R14 ;  /* 0x0003900e01007387 */ /* 0x0003e20000100800 */
[----:B------:R-:W-:-:S03]  /*24520*/  IADD3 R10, P3, PT, R10, R135, RZ ;  /* 0x000000870a0a7210 */ /* 0x000fc60007f7e0ff */
[----:B---3--:R-:W3:Y:S01]  /*24530*/  LDL.LU R8, [R1+0x2d8] ;  /* 0x0002d80001087983 */ /* 0x008ee20000300800 */
[----:B------:R-:W-:-:S03]  /*24540*/  IADD3 R7, P4, PT, R7, R135, RZ ;  /* 0x0000008707077210 */ /* 0x000fc60007f9e0ff */
[----:B------:R1:W-:Y:S04]  /*24550*/  STL [R1+0x38c], R15 ;  /* 0x00038c0f01007387 */ /* 0x0003e80000100800 */
[----:B------:R1:W-:Y:S04]  /*24560*/  LDGSTS.E [R6+0x41180], desc[UR22][R4.64], P1 ;  /* 0x4118000004067fae */ /* 0x0003e800089a1016 */
[----:B-1----:R-:W3:Y:S01]  /*24570*/  LDL.LU R9, [R1+0x318] ;  /* 0x0003180001097983 */ /* 0x002ee20000300800 */
[----:B------:R-:W-:-:S03]  /*24580*/  IMAD.MOV.U32 R4, RZ, RZ, R14 ;  /* 0x000000ffff047224 */ /* 0x000fc600078e000e */
[----:B------:R-:W3:Y:S01]  /*24590*/  LDL.LU R14, [R1+0x2d4] ;  /* 0x0002d400010e7983 */ /* 0x000ee20000300800 */
[----:B------:R-:W-:-:S03]  /*245a0*/  IMAD.MOV.U32 R5, RZ, RZ, R15 ;  /* 0x000000ffff057224 */ /* 0x000fc600078e000f */
[----:B------:R-:W3:Y:S04]  /*245b0*/  LDL.LU R15, [R1+0x314] ;  /* 0x00031400010f7983 */ /* 0x000ee80000300800 */
[----:B------:R1:W-:Y:S04]  /*245c0*/  STL [R1+0x3d0], R10 ;  /* 0x0003d00a01007387 */ /* 0x0003e80000100800 */
[----:B------:R1:W-:Y:S02]  /*245d0*/  LDGSTS.E [R6+0x41580], desc[UR22][R4.64], P1 ;  /* 0x4158000004067fae */ /* 0x0003e400089a1016 */
[----:B-1----:R-:W-:Y:S01]  /*245e0*/  MOV R4, R10 ;  /* 0x0000000a00047202 */ /* 0x002fe20000000f00 */
[----:B------:R-:W-:-:S02]  /*245f0*/  IMAD.X R12, R12, 0x1, R134, P3 ;  /* 0x000000010c0c7824 */ /* 0x000fc400018e0686 */
[----:B------:R-:W-:-:S03]  /*24600*/  IMAD.X R11, R11, 0x1, R134, P4 ;  /* 0x000000010b0b7824 */ /* 0x000fc600020e0686 */
[----:B------:R-:W-:Y:S01]  /*24610*/  STL [R1+0x3cc], R12 ;  /* 0x0003cc0c01007387 */ /* 0x000fe20000100800 */
[----:B------:R-:W-:-:S03]  /*24620*/  IMAD.MOV.U32 R5, RZ, RZ, R12 ;  /* 0x000000ffff057224 */ /* 0x000fc600078e000c */
[----:B------:R-:W-:Y:S04]  /*24630*/  STL [R1+0x410], R7 ;  /* 0x0004100701007387 */ /* 0x000fe80000100800 */
[----:B------:R-:W3:Y:S04]  /*24640*/  LDL.LU R17, [R1+0x358] ;  /* 0x0003580001117983 */ /* 0x000ee80000300800 */
[----:B------:R1:W-:Y:S04]  /*24650*/  STL [R1+0x40c], R11 ;  /* 0x00040c0b01007387 */ /* 0x0003e80000100800 */
[----:B------:R-:W3:Y:S04]  /*24660*/  LDL.LU R10, [R1+0x398] ;  /* 0x00039800010a7983 */ /* 0x000ee80000300800 */
[----:B------:R1:W-:Y:S04]  /*24670*/  LDGSTS.E [R6+0x41980], desc[UR22][R4.64], P1 ;  /* 0x4198000004067fae */ /* 0x0003e800089a1016 */
[----:B------:R-:W3:Y:S01]  /*24680*/  LDL.LU R18, [R1+0x354] ;  /* 0x0003540001127983 */ /* 0x000ee20000300800 */
[----:B-1----:R-:W-:-:S03]  /*24690*/  IMAD.MOV.U32 R5, RZ, RZ, R11 ;  /* 0x000000ffff057224 */ /* 0x002fc600078e000b */
[----:B------:R-:W3:Y:S01]  /*246a0*/  LDL.LU R11, [R1+0x394] ;  /* 0x00039400010b7983 */ /* 0x000ee20000300800 */
[-C--:B--2---:R-:W-:Y:S01]  /*246b0*/  IADD3 R13, P3, PT, R13, R135.reuse, RZ ;  /* 0x000000870d0d7210 */ /* 0x084fe20007f7e0ff */
[----:B------:R-:W-:Y:S02]  /*246c0*/  IMAD.MOV.U32 R4, RZ, RZ, R7 ;  /* 0x000000ffff047224 */ /* 0x000fe400078e0007 */
[----:B------:R-:W2:Y:S04]  /*246d0*/  LDL.LU R7, [R1+0x3d8] ;  /* 0x0003d80001077983 */ /* 0x000ea80000300800 */
[----:B------:R-:W2:Y:S01]  /*246e0*/  LDL.LU R12, [R1+0x418] ;  /* 0x00041800010c7983 */ /* 0x000ea20000300800 */
[----:B-----5:R-:W-:-:S03]  /*246f0*/  IADD3 R19, P4, PT, R19, R135, RZ ;  /* 0x0000008713137210 */ /* 0x020fc60007f9e0ff */
[----:B------:R-:W-:Y:S04]  /*24700*/  STL [R1+0x258], R13 ;  /* 0x0002580d01007387 */ /* 0x000fe80000100800 */
[----:B------:R1:W-:Y:S01]  /*24710*/  LDGSTS.E [R6+0x41d80], desc[UR22][R4.64], P1 ;  /* 0x41d8000004067fae */ /* 0x0003e200089a1016 */
[----:B----4-:R-:W-:-:S03]  /*24720*/  IMAD.X R16, R16, 0x1, R134, P3 ;  /* 0x0000000110107824 */ /* 0x010fc600018e0686 */
[----:B------:R-:W-:Y:S04]  /*24730*/  STL [R1+0x298], R19 ;  /* 0x0002981301007387 */ /* 0x000fe80000100800 */
[----:B------:R4:W-:Y:S01]  /*24740*/  STL [R1+0x254], R16 ;  /* 0x0002541001007387 */ /* 0x0009e20000100800 */
[----:B-1----:R-:W-:Y:S02]  /*24750*/  IMAD.MOV.U32 R5, RZ, RZ, R16 ;  /* 0x000000ffff057224 */ /* 0x002fe400078e0010 */
[----:B------:R-:W-:Y:S01]  /*24760*/  IMAD.MOV.U32 R4, RZ, RZ, R13 ;  /* 0x000000ffff047224 */ /* 0x000fe200078e000d */
[----:B----4-:R-:W4:Y:S04]  /*24770*/  LDL.LU R16, [R1+0x3d4] ;  /* 0x0003d40001107983 */ /* 0x010f280000300800 */
[----:B------:R-:W5:Y:S01]  /*24780*/  LDL.LU R13, [R1+0x414] ;  /* 0x00041400010d7983 */ /* 0x000f620000300800 */
[----:B------:R-:W-:-:S02]  /*24790*/  LOP3.LUT R6, R0, 0x40, RZ, 0x3c, !PT ;  /* 0x0000004000067812 */ /* 0x000fc400078e3cff */
[----:B------:R-:W-:-:S03]  /*247a0*/  IADD3.X R20, PT, PT, R20, R134, RZ, P4, !PT ;  /* 0x0000008614147210 */ /* 0x000fc600027fe4ff */
[----:B------:R-:W-:-:S05]  /*247b0*/  VIADD R6, R6, UR5 ;  /* 0x0000000506067c36 */ /* 0x000fca0008000000 */
[----:B------:R1:W-:Y:S04]  /*247c0*/  LDGSTS.E [R6+0x40200], desc[UR22][R4.64], P1 ;  /* 0x4020000004067fae */ /* 0x0003e800089a1016 */
[----:B------:R-:W-:Y:S01]  /*247d0*/  STL [R1+0x294], R20 ;  /* 0x0002941401007387 */ /* 0x000fe20000100800 */
[----:B-1----:R-:W-:Y:S02]  /*247e0*/  IMAD.MOV.U32 R4, RZ, RZ, R19 ;  /* 0x000000ffff047224 */ /* 0x002fe400078e0013 */
[----:B------:R-:W-:-:S05]  /*247f0*/  IMAD.MOV.U32 R5, RZ, RZ, R20 ;  /* 0x000000ffff057224 */ /* 0x000fca00078e0014 */
[----:B------:R1:W-:Y:S01]  /*24800*/  LDGSTS.E [R6+0x40600], desc[UR22][R4.64], P1 ;  /* 0x4060000004067fae */ /* 0x0003e200089a1016 */
[----:B---3--:R-:W-:-:S05]  /*24810*/  IADD3 R8, P3, PT, R8, R135, RZ ;  /* 0x0000008708087210 */ /* 0x008fca0007f7e0ff */
[----:B------:R-:W-:Y:S01]  /*24820*/  STL [R1+0x2d8], R8 ;  /* 0x0002d80801007387 */ /* 0x000fe20000100800 */
[----:B------:R-:W-:Y:S01]  /*24830*/  IADD3 R9, P4, PT, R9, R135, RZ ;  /* 0x0000008709097210 */ /* 0x000fe20007f9e0ff */
[----:B-1----:R-:W-:Y:S02]  /*24840*/  IMAD.MOV.U32 R4, RZ, RZ, R8 ;  /* 0x000000ffff047224 */ /* 0x002fe400078e0008 */
[----:B------:R-:W-:Y:S01]  /*24850*/  IMAD.X R14, R14, 0x1, R134, P3 ;  /* 0x000000010e0e7824 */ /* 0x000fe200018e0686 */
[----:B------:R-:W-:-:S04]  /*24860*/  IADD3.X R15, PT, PT, R15, R134, RZ, P4, !PT ;  /* 0x000000860f0f7210 */ /* 0x000fc800027fe4ff */
[----:B------:R1:W-:Y:S01]  /*24870*/  STL [R1+0x2d4], R14 ;  /* 0x0002d40e01007387 */ /* 0x0003e20000100800 */
[----:B------:R-:W-:-:S03]  /*24880*/  IMAD.MOV.U32 R5, RZ, RZ, R14 ;  /* 0x000000ffff057224 */ /* 0x000fc600078e000e */
[----:B------:R-:W-:Y:S04]  /*24890*/  STL [R1+0x318], R9 ;  /* 0x0003180901007387 */ /* 0x000fe80000100800 */
[----:B------:R3:W-:Y:S04]  /*248a0*/  LDGSTS.E [R6+0x40a00], desc[UR22][R4.64], P1 ;  /* 0x40a0000004067fae */ /* 0x0007e800089a1016 */
[----:B-1----:R-:W5:Y:S04]  /*248b0*/  LDL.LU R14, [R1+0x260] ;  /* 0x00026000010e7983 */ /* 0x002f680000300800 */
[----:B------:R1:W-:Y:S04]  /*248c0*/  STL [R1+0x314], R15 ;  /* 0x0003140f01007387 */ /* 0x0003e80000100800 */
[----:B------:R-:W5:Y:S01]  /*248d0*/  LDL.LU R8, [R1+0x2a0] ;  /* 0x0002a00001087983 */ /* 0x000f620000300800 */
[----:B---3--:R-:W-:-:S02]  /*248e0*/  IMAD.MOV.U32 R5, RZ, RZ, R15 ;  /* 0x000000ffff057224 */ /* 0x008fc400078e000f */
[----:B------:R-:W-:Y:S01]  /*248f0*/  IMAD.MOV.U32 R4, RZ, RZ, R9 ;  /* 0x000000ffff047224 */ /* 0x000fe200078e0009 */
[----:B-1----:R-:W3:Y:S04]  /*24900*/  LDL.LU R15, [R1+0x25c] ;  /* 0x00025c00010f7983 */ /* 0x002ee80000300800 */
[----:B------:R-:W3:Y:S04]  /*24910*/  LDL.LU R9, [R1+0x29c] ;  /* 0x00029c0001097983 */ /* 0x000ee80000300800 */
[----:B------:R1:W-:Y:S01]  /*24920*/  LDGSTS.E [R6+0x40e00], desc[UR22][R4.64], P1 ;  /* 0x40e0000004067fae */ /* 0x0003e200089a1016 */
[----:B------:R-:W-:-:S02]  /*24930*/  IADD3 R17, P3, PT, R17, R135, RZ ;  /* 0x0000008711117210 */ /* 0x000fc40007f7e0ff */
[----:B------:R-:W-:-:S03]  /*24940*/  IADD3 R10, P4, PT, R10, R135, RZ ;  /* 0x000000870a0a7210 */ /* 0x000fc60007f9e0ff */
[----:B------:R-:W-:Y:S01]  /*24950*/  STL [R1+0x358], R17 ;  /* 0x0003581101007387 */ /* 0x000fe20000100800 */
[----:B-1----:R-:W-:Y:S02]  /*24960*/  IMAD.MOV.U32 R4, RZ, RZ, R17 ;  /* 0x000000ffff047224 */ /* 0x002fe400078e0011 */
[----:B------:R-:W-:-:S04]  /*24970*/  IMAD.X R18, R18, 0x1, R134, P3 ;  /* 0x0000000112127824 */ /* 0x000fc800018e0686 */
[----:B------:R-:W-:Y:S01]  /*24980*/  IMAD.MOV.U32 R5, RZ, RZ, R18 ;  /* 0x000000ffff057224 */ /* 0x000fe200078e0012 */
[----:B------:R-:W-:Y:S01]  /*24990*/  STL [R1+0x354], R18 ;  /* 0x0003541201007387 */ /* 0x000fe20000100800 */
[----:B------:R-:W-:-:S03]  /*249a0*/  IADD3.X R11, PT, PT, R11, R134, RZ, P4, !PT ;  /* 0x000000860b0b7210 */ /* 0x000fc600027fe4ff */
[----:B------:R-:W-:Y:S04]  /*249b0*/  STL [R1+0x398], R10 ;  /* 0x0003980a01007387 */ /* 0x000fe80000100800 */
[----:B------:R1:W-:Y:S04]  /*249c0*/  STL [R1+0x394], R11 ;  /* 0x0003940b01007387 */ /* 0x0003e80000100800 */
[----:B------:R-:W3:Y:S04]  /*249d0*/  LDL.LU R20, [R1+0x2dc] ;  /* 0x0002dc0001147983 */ /* 0x000ee80000300800 */
[----:B------:R-:W3:Y:S04]  /*249e0*/  LDL.LU R19, [R1+0x2e0] ;  /* 0x0002e00001137983 */ /* 0x000ee80000300800 */
[----:B------:R1:W-:Y:S01]  /*249f0*/  LDGSTS.E [R6+0x41200], desc[UR22][R4.64], P1 ;  /* 0x4120000004067fae */ /* 0x0003e200089a1016 */
[----:B--2---:R-:W-:Y:S01]  /*24a00*/  IADD3 R7, P3, PT, R7, R135, RZ ;  /* 0x0000008707077210 */ /* 0x004fe20007f7e0ff */
[----:B-1----:R-:W-:-:S02]  /*24a10*/  IMAD.MOV.U32 R5, RZ, RZ, R11 ;  /* 0x000000ffff057224 */ /* 0x002fc400078e000b */
[----:B------:R-:W-:Y:S01]  /*24a20*/  IMAD.MOV.U32 R4, RZ, RZ, R10 ;  /* 0x000000ffff047224 */ /* 0x000fe200078e000a */
[----:B------:R-:W2:Y:S04]  /*24a30*/  LDL.LU R11, [R1+0x31c] ;  /* 0x00031c00010b7983 */ /* 0x000ea80000300800 */
[----:B------:R-:W2:Y:S01]  /*24a40*/  LDL.LU R10, [R1+0x320] ;  /* 0x00032000010a7983 */ /* 0x000ea20000300800 */
[----:B------:R-:W-:Y:S01]  /*24a50*/  IADD3 R12, P4, PT, R12, R135, RZ ;  /* 0x000000870c0c7210 */ /* 0x000fe20007f9e0ff */
[----:B----4-:R-:W-:Y:S02]  /*24a60*/  IMAD.X R16, R16, 0x1, R134, P3 ;  /* 0x0000000110107824 */ /* 0x010fe400018e0686 */
[----:B------:R1:W-:Y:S01]  /*24a70*/  STL [R1+0x3d8], R7 ;  /* 0x0003d80701007387 */ /* 0x0003e20000100800 */
[----:B-----5:R-:W-:-:S03]  /*24a80*/  IADD3.X R13, PT, PT, R13, R134, RZ, P4, !PT ;  /* 0x000000860d0d7210 */ /* 0x020fc600027fe4ff */
[----:B------:R4:W-:Y:S04]  /*24a90*/  LDGSTS.E [R6+0x41600], desc[UR22][R4.64], P1 ;  /* 0x4160000004067fae */ /* 0x0009e800089a1016 */
[----:B------:R5:W-:Y:S04]  /*24aa0*/  STL [R1+0x3d4], R16 ;  /* 0x0003d41001007387 */ /* 0x000be80000100800 */
[----:B------:R5:W-:Y:S01]  /*24ab0*/  STL [R1+0x418], R12 ;  /* 0x0004180c01007387 */ /* 0x000be20000100800 */
[----:B----4-:R-:W-:-:S03]  /*24ac0*/  IMAD.MOV.U32 R4, RZ, RZ, R7 ;  /* 0x000000ffff047224 */ /* 0x010fc600078e0007 */
[----:B-1----:R-:W4:Y:S01]  /*24ad0*/  LDL.LU R7, [R1+0x360] ;  /* 0x0003600001077983 */ /* 0x002f220000300800 */
[----:B------:R-:W-:-:S03]  /*24ae0*/  IMAD.MOV.U32 R5, RZ, RZ, R16 ;  /* 0x000000ffff057224 */ /* 0x000fc600078e0010 */
[----:B------:R1:W-:Y:S04]  /*24af0*/  STL [R1+0x414], R13 ;  /* 0x0004140d01007387 */ /* 0x0003e80000100800 */
[----:B-----5:R-:W5:Y:S04]  /*24b00*/  LDL.LU R16, [R1+0x3a0] ;  /* 0x0003a00001107983 */ /* 0x020f680000300800 */
[----:B------:R-:W5:Y:S04]  /*24b10*/  LDL.LU R17, [R1+0x35c] ;  /* 0x00035c0001117983 */ /* 0x000f680000300800 */
[----:B------:R-:W5:Y:S04]  /*24b20*/  LDL.LU R18, [R1+0x39c] ;  /* 0x00039c0001127983 */ /* 0x000f680000300800 */
[----:B------:R1:W-:Y:S02]  /*24b30*/  LDGSTS.E [R6+0x41a00], desc[UR22][R4.64], P1 ;  /* 0x41a0000004067fae */ /* 0x0003e400089a1016 */
[----:B-1----:R-:W-:-:S02]  /*24b40*/  IMAD.MOV.U32 R4, RZ, RZ, R12 ;  /* 0x000000ffff047224 */ /* 0x002fc400078e000c */
[----:B------:R-:W-:Y:S01]  /*24b50*/  IMAD.MOV.U32 R5, RZ, RZ, R13 ;  /* 0x000000ffff057224 */ /* 0x000fe200078e000d */
[----:B------:R-:W5:Y:S04]  /*24b60*/  LDL.LU R12, [R1+0x3e0] ;  /* 0x0003e000010c7983 */ /* 0x000f680000300800 */
[----:B------:R-:W5:Y:S04]  /*24b70*/  LDL.LU R13, [R1+0x420] ;  /* 0x00042000010d7983 */ /* 0x000f680000300800 */
[----:B------:R1:W-:Y:S01]  /*24b80*/  LDGSTS.E [R6+0x41e00], desc[UR22][R4.64], P1 ;  /* 0x41e0000004067fae */ /* 0x0003e200089a1016 */
[----:B------:R-:W-:-:S02]  /*24b90*/  IADD3 R14, P3, PT, R14, R135, RZ ;  /* 0x000000870e0e7210 */ /* 0x000fc40007f7e0ff */
[----:B-1----:R-:W-:Y:S02]  /*24ba0*/  LOP3.LUT R6, R0, 0x50, RZ, 0x3c, !PT ;  /* 0x0000005000067812 */ /* 0x002fe400078e3cff */
[----:B------:R-:W-:Y:S01]  /*24bb0*/  IADD3 R8, P4, PT, R8, R135, RZ ;  /* 0x0000008708087210 */ /* 0x000fe20007f9e0ff */
[----:B------:R1:W-:Y:S01]  /*24bc0*/  STL [R1+0x260], R14 ;  /* 0x0002600e01007387 */ /* 0x0003e20000100800 */
[----:B---3--:R-:W-:-:S03]  /*24bd0*/  IMAD.X R15, R15, 0x1, R134, P3 ;  /* 0x000000010f0f7824 */ /* 0x008fc600018e0686 */
[----:B------:R-:W-:Y:S01]  /*24be0*/  STL [R1+0x2a0], R8 ;  /* 0x0002a00801007387 */ /* 0x000fe20000100800 */
[----:B------:R-:W-:Y:S01]  /*24bf0*/  IMAD.MOV.U32 R4, RZ, RZ, R14 ;  /* 0x000000ffff047224 */ /* 0x000fe200078e000e */
[----:B------:R-:W-:Y:S02]  /*24c00*/  IADD3 R6, PT, PT, R6, UR5, RZ ;  /* 0x0000000506067c10 */ /* 0x000fe4000fffe0ff */
[----:B------:R3:W-:Y:S01]  /*24c10*/  STL [R1+0x25c], R15 ;  /* 0x00025c0f01007387 */ /* 0x0007e20000100800 */
[----:B------:R-:W-:-:S03]  /*24c20*/  IMAD.MOV.U32 R5, RZ, RZ, R15 ;  /* 0x000000ffff057224 */ /* 0x000fc600078e000f */
[----:B-1----:R-:W5:Y:S01]  /*24c30*/  LDL.LU R14, [R1+0x3dc] ;  /* 0x0003dc00010e7983 */ /* 0x002f620000300800 */
[----:B------:R-:W-:-:S03]  /*24c40*/  IMAD.X R9, R9, 0x1, R134, P4 ;  /* 0x0000000109097824 */ /* 0x000fc600020e0686 */
[----:B------:R1:W-:Y:S04]  /*24c50*/  LDGSTS.E [R6+0x40280], desc[UR22][R4.64], P1 ;  /* 0x4028000004067fae */ /* 0x0003e800089a1016 */
[----:B---3--:R-:W3:Y:S01]  /*24c60*/  LDL.LU R15, [R1+0x41c] ;  /* 0x00041c00010f7983 */ /* 0x008ee20000300800 */
[----:B-1----:R-:W-:Y:S02]  /*24c70*/  IMAD.MOV.U32 R4, RZ, RZ, R8 ;  /* 0x000000ffff047224 */ /* 0x002fe400078e0008 */
[----:B------:R-:W-:Y:S01]  /*24c80*/  IMAD.MOV.U32 R5, RZ, RZ, R9 ;  /* 0x000000ffff057224 */ /* 0x000fe200078e0009 */
[----:B------:R1:W-:Y:S04]  /*24c90*/  STL [R1+0x29c], R9 ;  /* 0x00029c0901007387 */ /* 0x0003e80000100800 */
[----:B------:R1:W-:Y:S04]  /*24ca0*/  LDGSTS.E [R6+0x40680], desc[UR22][R4.64], P1 ;  /* 0x4068000004067fae */ /* 0x0003e800089a1016 */
[----:B------:R-:W3:Y:S04]  /*24cb0*/  LDL.LU R8, [R1+0x268] ;  /* 0x0002680001087983 */ /* 0x000ee80000300800 */
[----:B-1----:R-:W3:Y:S01]  /*24cc0*/  LDL.LU R9, [R1+0x2a8] ;  /* 0x0002a80001097983 */ /* 0x002ee20000300800 */
[----:B------:R-:W-:-:S04]  /*24cd0*/  IADD3 R19, P3, PT, R19, R135, RZ ;  /* 0x0000008713137210 */ /* 0x000fc80007f7e0ff */
[----:B------:R-:W-:Y:S01]  /*24ce0*/  IADD3.X R20, PT, PT, R20, R134, RZ, P3, !PT ;  /* 0x0000008614147210 */ /* 0x000fe20001ffe4ff */
[----:B------:R-:W-:Y:S01]  /*24cf0*/  IMAD.MOV.U32 R4, RZ, RZ, R19 ;  /* 0x000000ffff047224 */ /* 0x000fe200078e0013 */
[----:B------:R-:W-:Y:S03]  /*24d00*/  STL [R1+0x2e0], R19 ;  /* 0x0002e01301007387 */ /* 0x000fe60000100800 */
[----:B------:R-:W-:Y:S01]  /*24d10*/  IMAD.MOV.U32 R5, RZ, RZ, R20 ;  /* 0x000000ffff057224 */ /* 0x000fe200078e0014 */
[----:B------:R-:W-:Y:S04]  /*24d20*/  STL [R1+0x2dc], R20 ;  /* 0x0002dc1401007387 */ /* 0x000fe80000100800 */
[----:B------:R1:W-:Y:S01]  /*24d30*/  LDGSTS.E [R6+0x40a80], desc[UR22][R4.64], P1 ;  /* 0x40a8000004067fae */ /* 0x0003e200089a1016 */
[----:B--2---:R-:W-:-:S05]  /*24d40*/  IADD3 R10, P4, PT, R10, R135, RZ ;  /* 0x000000870a0a7210 */ /* 0x004fca0007f9e0ff */
[----:B------:R-:W-:Y:S01]  /*24d50*/  IMAD.X R11, R11, 0x1, R134, P4 ;  /* 0x000000010b0b7824 */ /* 0x000fe200020e0686 */
[----:B------:R2:W-:Y:S01]  /*24d60*/  STL [R1+0x320], R10 ;  /* 0x0003200a01007387 */ /* 0x0005e20000100800 */
[----:B-1----:R-:W-:-:S03]  /*24d70*/  IMAD.MOV.U32 R4, RZ, RZ, R10 ;  /* 0x000000ffff047224 */ /* 0x002fc600078e000a */
[----:B------:R1:W-:Y:S01]  /*24d80*/  STL [R1+0x31c], R11 ;  /* 0x00031c0b01007387 */ /* 0x0003e20000100800 */
[----:B------:R-:W-:-:S03]  /*24d90*/  IMAD.MOV.U32 R5, RZ, RZ, R11 ;  /* 0x000000ffff057224 */ /* 0x000fc600078e000b */
[----:B--2---:R-:W2:Y:S04]  /*24da0*/  LDL.LU R10, [R1+0x264] ;  /* 0x00026400010a7983 */ /* 0x004ea80000300800 */
[----:B-1----:R-:W2:Y:S01]  /*24db0*/  LDL.LU R11, [R1+0x2a4] ;  /* 0x0002a400010b7983 */ /* 0x002ea20000300800 */
[----:B----4-:R-:W-:-:S03]  /*24dc0*/  IADD3 R7, P3, PT, R7, R135, RZ ;  /* 0x0000008707077210 */ /* 0x010fc60007f7e0ff */
[----:B------:R1:W-:Y:S01]  /*24dd0*/  LDGSTS.E [R6+0x40e80], desc[UR22][R4.64], P1 ;  /* 0x40e8000004067fae */ /* 0x0003e200089a1016 */
[----:B-----5:R-:W-:Y:S02]  /*24de0*/  IADD3 R16, P4, PT, R16, R135, RZ ;  /* 0x0000008710107210 */ /* 0x020fe40007f9e0ff */
[----:B------:R-:W-:Y:S01]  /*24df0*/  IADD3.X R17, PT, PT, R17, R134, RZ, P3, !PT ;  /* 0x0000008611117210 */ /* 0x000fe20001ffe4ff */
[----:B------:R-:W-:Y:S01]  /*24e00*/  STL [R1+0x360], R7 ;  /* 0x0003600701007387 */ /* 0x000fe20000100800 */
[----:B-1----:R-:W-:Y:S02]  /*24e10*/  IMAD.MOV.U32 R4, RZ, RZ, R7 ;  /* 0x000000ffff047224 */ /* 0x002fe400078e0007 */
[----:B------:R-:W-:Y:S01]  /*24e20*/  IMAD.X R18, R18, 0x1, R134, P4 ;  /* 0x0000000112127824 */ /* 0x000fe200020e0686 */
[----:B------:R1:W-:Y:S01]  /*24e30*/  STL [R1+0x35c], R17 ;  /* 0x00035c1101007387 */ /* 0x0003e20000100800 */
[----:B------:R-:W-:-:S03]  /*24e40*/  IMAD.MOV.U32 R5, RZ, RZ, R17 ;  /* 0x000000ffff057224 */ /* 0x000fc600078e0011 */
[----:B------:R-:W-:Y:S04]  /*24e50*/  STL [R1+0x3a0], R16 ;  /* 0x0003a01001007387 */ /* 0x000fe80000100800 */
[----:B------:R4:W-:Y:S04]  /*24e60*/  LDGSTS.E [R6+0x41280], desc[UR22][R4.64], P1 ;  /* 0x4128000004067fae */ /* 0x0009e800089a1016 */
[----:B-1----:R-:W5:Y:S04]  /*24e70*/  LDL.LU R17, [R1+0x2e8] ;  /* 0x0002e80001117983 */ /* 0x002f680000300800 */
[----:B------:R1:W-:Y:S04]  /*24e80*/  STL [R1+0x39c], R18 ;  /* 0x00039c1201007387 */ /* 0x0003e80000100800 */
[----:B------:R-:W5:Y:S01]  /*24e90*/  LDL.LU R7, [R1+0x328] ;  /* 0x0003280001077983 */ /* 0x000f620000300800 */
[----:B----4-:R-:W-:-:S02]  /*24ea0*/  IMAD.MOV.U32 R5, RZ, RZ, R18 ;  /* 0x000000ffff057224 */ /* 0x010fc400078e0012 */
[----:B------:R-:W-:Y:S01]  /*24eb0*/  IMAD.MOV.U32 R4, RZ, RZ, R16 ;  /* 0x000000ffff047224 */ /* 0x000fe200078e0010 */
[----:B-1----:R-:W4:Y:S04]  /*24ec0*/  LDL.LU R18, [R1+0x2e4] ;  /* 0x0002e40001127983 */ /* 0x002f280000300800 */
[----:B------:R-:W4:Y:S01]  /*24ed0*/  LDL.LU R16, [R1+0x324] ;  /* 0x0003240001107983 */ /* 0x000f220000300800 */
[-C--:B------:R-:W-:Y:S02]  /*24ee0*/  IADD3 R12, P3, PT, R12, R135.reuse, RZ ;  /* 0x000000870c0c7210 */ /* 0x080fe40007f7e0ff */
[----:B------:R-:W-:Y:S01]  /*24ef0*/  IADD3 R13, P4, PT, R13, R135, RZ ;  /* 0x000000870d0d7210 */ /* 0x000fe20007f9e0ff */
[----:B------:R1:W-:Y:S04]  /*24f00*/  LDGSTS.E [R6+0x41680], desc[UR22][R4.64], P1 ;  /* 0x4168000004067fae */ /* 0x0003e800089a1016 */
[----:B------:R-:W-:Y:S01]  /*24f10*/  STL [R1+0x3e0], R12 ;  /* 0x0003e00c01007387 */ /* 0x000fe20000100800 */
[----:B-1----:R-:W-:Y:S01]  /*24f20*/  IMAD.MOV.U32 R4, RZ, RZ, R12 ;  /* 0x000000ffff047224 */ /* 0x002fe200078e000c */
[----:B------:R-:W-:-:S05]  /*24f30*/  IADD3.X R14, PT, PT, R14, R134, RZ, P3, !PT ;  /* 0x000000860e0e7210 */ /* 0x000fca0001ffe4ff */
[----:B------:R1:W-:Y:S01]  /*24f40*/  STL [R1+0x3dc], R14 ;  /* 0x0003dc0e01007387 */ /* 0x0003e20000100800 */
[----:B------:R-:W-:Y:S02]  /*24f50*/  IMAD.MOV.U32 R5, RZ, RZ, R14 ;  /* 0x000000ffff057224 */ /* 0x000fe400078e000e */
[----:B---3--:R-:W-:Y:S01]  /*24f60*/  IMAD.X R15, R15, 0x1, R134, P4 ;  /* 0x000000010f0f7824 */ /* 0x008fe200020e0686 */
[----:B------:R-:W-:Y:S04]  /*24f70*/  STL [R1+0x420], R13 ;  /* 0x0004200d01007387 */ /* 0x000fe80000100800 */
[----:B------:R3:W-:Y:S04]  /*24f80*/  LDGSTS.E [R6+0x41a80], desc[UR22][R4.64], P1 ;  /* 0x41a8000004067fae */ /* 0x0007e800089a1016 */
[----:B-1----:R-:W4:Y:S04]  /*24f90*/  LDL.LU R14, [R1+0x368] ;  /* 0x00036800010e7983 */ /* 0x002f280000300800 */
[----:B------:R1:W-:Y:S04]  /*24fa0*/  STL [R1+0x41c], R15 ;  /* 0x00041c0f01007387 */ /* 0x0003e80000100800 */
[----:B------:R-:W4:Y:S01]  /*24fb0*/  LDL.LU R12, [R1+0x3a8] ;  /* 0x0003a800010c7983 */ /* 0x000f220000300800 */
[----:B---3--:R-:W-:-:S02]  /*24fc0*/  IMAD.MOV.U32 R5, RZ, RZ, R15 ;  /* 0x000000ffff057224 */ /* 0x008fc400078e000f */
[----:B------:R-:W-:Y:S01]  /*24fd0*/  IMAD.MOV.U32 R4, RZ, RZ, R13 ;  /* 0x000000ffff047224 */ /* 0x000fe200078e000d */
[----:B-1----:R-:W3:Y:S01]  /*24fe0*/  LDL.LU R15, [R1+0x364] ;  /* 0x00036400010f7983 */ /* 0x002ee20000300800 */
[----:B------:R-:W-:-:S03]  /*24ff0*/  IADD3 R8, P3, PT, R8, R135, RZ ;  /* 0x0000008708087210 */ /* 0x000fc60007f7e0ff */
[----:B------:R-:W3:Y:S01]  /*25000*/  LDL.LU R13, [R1+0x3a4] ;  /* 0x0003a400010d7983 */ /* 0x000ee20000300800 */
[----:B------:R-:W-:-:S03]  /*25010*/  IADD3 R9, P4, PT, R9, R135, RZ ;  /* 0x0000008709097210 */ /* 0x000fc60007f9e0ff */
[----:B------:R1:W-:Y:S04]  /*25020*/  LDGSTS.E [R6+0x41e80], desc[UR22][R4.64], P1 ;  /* 0x41e8000004067fae */ /* 0x0003e800089a1016 */
[----:B------:R-:W-:Y:S01]  /*25030*/  STL [R1+0x268], R8 ;  /* 0x0002680801007387 */ /* 0x000fe20000100800 */
[----:B-1----:R-:W-:-:S03]  /*25040*/  LOP3.LUT R6, R0, 0x60, RZ, 0x3c, !PT ;  /* 0x0000006000067812 */ /* 0x002fc600078e3cff */
[----:B------:R-:W-:Y:S01]  /*25050*/  STL [R1+0x2a8], R9 ;  /* 0x0002a80901007387 */ /* 0x000fe20000100800 */
[----:B------:R-:W-:Y:S02]  /*25060*/  IMAD.MOV.U32 R4, RZ, RZ, R8 ;  /* 0x000000ffff047224 */ /* 0x000fe400078e0008 */
[----:B------:R-:W-:Y:S01]  /*25070*/  VIADD R6, R6, UR5 ;  /* 0x0000000506067c36 */ /* 0x000fe20008000000 */
[----:B--2---:R-:W-:Y:S01]  /*25080*/  IADD3.X R10, PT, PT, R10, R134, RZ, P3, !PT ;  /* 0x000000860a0a7210 */ /* 0x004fe20001ffe4ff */
[----:B------:R-:W-:-:S04]  /*25090*/  IMAD.X R11, R11, 0x1, R134, P4 ;  /* 0x000000010b0b7824 */ /* 0x000fc800020e0686 */
[----:B------:R1:W-:Y:S01]  /*250a0*/  STL [R1+0x264], R10 ;  /* 0x0002640a01007387 */ /* 0x0003e20000100800 */
[----:B------:R-:W-:-:S05]  /*250b0*/  IMAD.MOV.U32 R5, RZ, RZ, R10 ;  /* 0x000000ffff057224 */ /* 0x000fca00078e000a */
[----:B------:R2:W-:Y:S04]  /*250c0*/  LDGSTS.E [R6+0x40300], desc[UR22][R4.64], P1 ;  /* 0x4030000004067fae */ /* 0x0005e800089a1016 */
[----:B-1----:R-:W3:Y:S04]  /*250d0*/  LDL.LU R10, [R1+0x3e8] ;  /* 0x0003e800010a7983 */ /* 0x002ee80000300800 */
[----:B------:R-:W3:Y:S04]  /*250e0*/  LDL.LU R8, [R1+0x428] ;  /* 0x0004280001087983 */ /* 0x000ee80000300800 */
[----:B------:R1:W-:Y:S01]  /*250f0*/  STL [R1+0x2a4], R11 ;  /* 0x0002a40b01007387 */ /* 0x0003e20000100800 */
[----:B--2---:R-:W-:Y:S01]  /*25100*/  MOV R5, R11 ;  /* 0x0000000b00057202 */ /* 0x004fe20000000f00 */
[----:B------:R-:W-:-:S05]  /*25110*/  IMAD.MOV.U32 R4, RZ, RZ, R9 ;  /* 0x000000ffff047224 */ /* 0x000fca00078e0009 */
[----:B------:R2:W-:Y:S04]  /*25120*/  LDGSTS.E [R6+0x40700], desc[UR22][R4.64], P1 ;  /* 0x4070000004067fae */ /* 0x0005e800089a1016 */
[----:B-1----:R-:W3:Y:S01]  /*25130*/  LDL.LU R11, [R1+0x3e4] ;  /* 0x0003e400010b7983 */ /* 0x002ee20000300800 */
[----:B-----5:R-:W-:-:S03]  /*25140*/  IADD3 R17, P3, PT, R17, R135, RZ ;  /* 0x0000008711117210 */ /* 0x020fc60007f7e0ff */
[----:B------:R-:W5:Y:S01]  /*25150*/  LDL.LU R9, [R1+0x424] ;  /* 0x0004240001097983 */ /* 0x000f620000300800 */
[----:B------:R-:W-:Y:S01]  /*25160*/  IADD3 R7, P4, PT, R7, R135, RZ ;  /* 0x0000008707077210 */ /* 0x000fe20007f9e0ff */
[----:B--2---:R-:W-:Y:S02]  /*25170*/  IMAD.MOV.U32 R4, RZ, RZ, R17 ;  /* 0x000000ffff047224 */ /* 0x004fe400078e0011 */
[--C-:B----4-:R-:W-:Y:S01]  /*25180*/  IMAD.X R18, R18, 0x1, R134.reuse, P3 ;  /* 0x0000000112127824 */ /* 0x110fe200018e0686 */
[----:B------:R-:W-:Y:S01]  /*25190*/  STL [R1+0x2e8], R17 ;  /* 0x0002e81101007387 */ /* 0x000fe20000100800 */
[----:B------:R-:W-:Y:S02]  /*251a0*/  IMAD.X R16, R16, 0x1, R134, P4 ;  /* 0x0000000110107824 */ /* 0x000fe400020e0686 */
[----:B------:R-:W-:Y:S01]  /*251b0*/  IMAD.MOV.U32 R5, RZ, RZ, R18 ;  /* 0x000000ffff057224 */ /* 0x000fe200078e0012 */
[----:B------:R-:W-:Y:S04]  /*251c0*/  STL [R1+0x2e4], R18 ;  /* 0x0002e41201007387 */ /* 0x000fe80000100800 */
[----:B------:R1:W-:Y:S04]  /*251d0*/  STL [R1+0x328], R7 ;  /* 0x0003280701007387 */ /* 0x0003e80000100800 */
[----:B------:R2:W-:Y:S04]  /*251e0*/  LDGSTS.E [R6+0x40b00], desc[UR22][R4.64], P1 ;  /* 0x40b0000004067fae */ /* 0x0005e800089a1016 */
[----:B------:R4:W-:Y:S04]  /*251f0*/  STL [R1+0x324], R16 ;  /* 0x0003241001007387 */ /* 0x0009e80000100800 */
[----:B------:R-:W5:Y:S01]  /*25200*/  LDL.LU R22, [R1+0x26c] ;  /* 0x00026c0001167983 */ /* 0x000f620000300800 */
[----:B--2---:R-:W-:-:S03]  /*25210*/  IMAD.MOV.U32 R4, RZ, RZ, R7 ;  /* 0x000000ffff047224 */ /* 0x004fc600078e0007 */
[----:B-1----:R-:W2:Y:S04]  /*25220*/  LDL.LU R7, [R1+0x270] ;  /* 0x0002700001077983 */ /* 0x002ea80000300800 */
[----:B------:R-:W2:Y:S01]  /*25230*/  LDL.LU R20, [R1+0x2b0] ;  /* 0x0002b00001147983 */ /* 0x000ea20000300800 */
[----:B------:R-:W-:-:S05]  /*25240*/  MOV R5, R16 ;  /* 0x0000001000057202 */ /* 0x000fca0000000f00 */
[----:B------:R1:W-:Y:S01]  /*25250*/  LDGSTS.E [R6+0x40f00], desc[UR22][R4.64], P1 ;  /* 0x40f0000004067fae */ /* 0x0003e200089a1016 */
[-C--:B------:R-:W-:Y:S02]  /*25260*/  IADD3 R14, P3, PT, R14, R135.reuse, RZ ;  /* 0x000000870e0e7210 */ /* 0x080fe40007f7e0ff */
[----:B------:R-:W-:-:S03]  /*25270*/  IADD3 R12, P4, PT, R12, R135, RZ ;  /* 0x000000870c0c7210 */ /* 0x000fc60007f9e0ff */
[----:B------:R1:W-:Y:S01]  /*25280*/  STL [R1+0x368], R14 ;  /* 0x0003680e01007387 */ /* 0x0003e20000100800 */
[--C-:B---3--:R-:W-:Y:S02]  /*25290*/  IMAD.X R15, R15, 0x1, R134.reuse, P3 ;  /* 0x000000010f0f7824 */ /* 0x108fe400018e0686 */
[----:B------:R-:W-:-:S03]  /*252a0*/  IMAD.X R13, R13, 0x1, R134, P4 ;  /* 0x000000010d0d7824 */ /* 0x000fc600020e0686 */
[----:B------:R-:W-:Y:S04]  /*252b0*/  STL [R1+0x364], R15 ;  /* 0x0003640f01007387 */ /* 0x000fe80000100800 */
[----:B------:R3:W-:Y:S04]  /*252c0*/  STL [R1+0x3a8], R12 ;  /* 0x0003a80c01007387 */ /* 0x0007e80000100800 */
[----:B------:R-:W2:Y:S04]  /*252d0*/  LDL.LU R21, [R1+0x2ac] ;  /* 0x0002ac0001157983 */ /* 0x000ea80000300800 */
[----:B------:R3:W-:Y:S04]  /*252e0*/  STL [R1+0x3a4], R13 ;  /* 0x0003a40d01007387 */ /* 0x0007e80000100800 */
[----:B------:R-:W2:Y:S04]  /*252f0*/  LDL.LU R19, [R1+0x2ec] ;  /* 0x0002ec0001137983 */ /* 0x000ea80000300800 */
[----:B------:R-:W2:Y:S01]  /*25300*/  LDL.LU R18, [R1+0x2f0] ;  /* 0x0002f00001127983 */ /* 0x000ea20000300800 */
[----:B-1----:R-:W-:-:S02]  /*25310*/  IMAD.MOV.U32 R4, RZ, RZ, R14 ;  /* 0x000000ffff047224 */ /* 0x002fc400078e000e */
[----:B------:R-:W-:Y:S01]  /*25320*/  IMAD.MOV.U32 R5, RZ, RZ, R15 ;  /* 0x000000ffff057224 */ /* 0x000fe200078e000f */
[----:B------:R-:W2:Y:S04]  /*25330*/  LDL.LU R17, [R1+0x32c] ;  /* 0x00032c0001117983 */ /* 0x000ea80000300800 */
[----:B----4-:R-:W4:Y:S04]  /*25340*/  LDL.LU R16, [R1+0x330] ;  /* 0x0003300001107983 */ /* 0x010f280000300800 */
[----:B------:R1:W-:Y:S04]  /*25350*/  LDGSTS.E [R6+0x41300], desc[UR22][R4.64], P1 ;  /* 0x4130000004067fae */ /* 0x0003e800089a1016 */
[----:B------:R-:W4:Y:S01]  /*25360*/  LDL.LU R14, [R1+0x370] ;  /* 0x00037000010e7983 */ /* 0x000f220000300800 */
[----:B-1----:R-:W-:-:S03]  /*25370*/  IMAD.MOV.U32 R4, RZ, RZ, R12 ;  /* 0x000000ffff047224 */ /* 0x002fc600078e000c */
[----:B---3--:R-:W3:Y:S01]  /*25380*/  LDL.LU R12, [R1+0x3b0] ;  /* 0x0003b000010c7983 */ /* 0x008ee20000300800 */
[----:B------:R-:W-:-:S05]  /*25390*/  MOV R5, R13 ;  /* 0x0000000d00057202 */ /* 0x000fca0000000f00 */
[----:B------:R1:W-:Y:S01]  /*253a0*/  LDGSTS.E [R6+0x41700], desc[UR22][R4.64], P1 ;  /* 0x4170000004067fae */ /* 0x0003e200089a1016 */
[-C--:B------:R-:W-:Y:S02]  /*253b0*/  IADD3 R10, P3, PT, R10, R135.reuse, RZ ;  /* 0x000000870a0a7210 */ /* 0x080fe40007f7e0ff */
[----:B------:R-:W-:-:S03]  /*253c0*/  IADD3 R8, P4, PT, R8, R135, RZ ;  /* 0x0000008708087210 */ /* 0x000fc60007f9e0ff */
[----:B------:R-:W-:Y:S01]  /*253d0*/  STL [R1+0x3e8], R10 ;  /* 0x0003e80a01007387 */ /* 0x000fe20000100800 */
[----:B-1----:R-:W-:Y:S02]  /*253e0*/  IMAD.MOV.U32 R4, RZ, RZ, R10 ;  /* 0x000000ffff047224 */ /* 0x002fe400078e000a */
[--C-:B------:R-:W-:Y:S02]  /*253f0*/  IMAD.X R11, R11, 0x1, R134.reuse, P3 ;  /* 0x000000010b0b7824 */ /* 0x100fe400018e0686 */
[----:B-----5:R-:W-:-:S03]  /*25400*/  IMAD.X R9, R9, 0x1, R134, P4 ;  /* 0x0000000109097824 */ /* 0x020fc600020e0686 */
[----:B------:R1:W-:Y:S04]  /*25410*/  STL [R1+0x3e4], R11 ;  /* 0x0003e40b01007387 */ /* 0x0003e80000100800 */
[----:B------:R-:W-:Y:S04]  /*25420*/  STL [R1+0x428], R8 ;  /* 0x0004280801007387 */ /* 0x000fe80000100800 */
[----:B------:R-:W5:Y:S01]  /*25430*/  LDL.LU R15, [R1+0x36c] ;  /* 0x00036c00010f7983 */ /* 0x000f620000300800 */
[----:B------:R-:W-:-:S03]  /*25440*/  IMAD.MOV.U32 R5, RZ, RZ, R11 ;  /* 0x000000ffff057224 */ /* 0x000fc600078e000b */
[----:B------:R1:W-:Y:S04]  /*25450*/  STL [R1+0x424], R9 ;  /* 0x0004240901007387 */ /* 0x0003e80000100800 */
[----:B------:R-:W5:Y:S04]  /*25460*/  LDL.LU R13, [R1+0x3ac] ;  /* 0x0003ac00010d7983 */ /* 0x000f680000300800 */
[----:B-1----:R-:W5:Y:S04]  /*25470*/  LDL.LU R11, [R1+0x3ec] ;  /* 0x0003ec00010b7983 */ /* 0x002f680000300800 */
[----:B------:R-:W5:Y:S04]  /*25480*/  LDL.LU R10, [R1+0x3f0] ;  /* 0x0003f000010a7983 */ /* 0x000f680000300800 */
[----:B------:R1:W-:Y:S02]  /*25490*/  LDGSTS.E [R6+0x41b00], desc[UR22][R4.64], P1 ;  /* 0x41b0000004067fae */ /* 0x0003e400089a1016 */
[----:B-1----:R-:W-:Y:S01]  /*254a0*/  MOV R5, R9 ;  /* 0x0000000900057202 */ /* 0x002fe20000000f00 */
[----:B------:R-:W-:Y:S01]  /*254b0*/  IMAD.MOV.U32 R4, RZ, RZ, R8 ;  /* 0x000000ffff047224 */ /* 0x000fe200078e0008 */
[----:B------:R-:W5:Y:S04]  /*254c0*/  LDL.LU R9, [R1+0x42c] ;  /* 0x00042c0001097983 */ /* 0x000f680000300800 */
[----:B------:R-:W5:Y:S01]  /*254d0*/  LDL.LU R8, [R1+0x430] ;  /* 0x0004300001087983 */ /* 0x000f620000300800 */
[----:B--2---:R-:W-:-:S02]  /*254e0*/  IADD3 R7, P3, PT, R7, R135, RZ ;  /* 0x0000008707077210 */ /* 0x004fc40007f7e0ff */
[----:B------:R-:W-:Y:S01]  /*254f0*/  IADD3 R20, P4, PT, R20, R135, RZ ;  /* 0x0000008714147210 */ /* 0x000fe20007f9e0ff */
[----:B------:R1:W-:Y:S02]  /*25500*/  LDGSTS.E [R6+0x41f00], desc[UR22][R4.64], P1 ;  /* 0x41f0000004067fae */ /* 0x0003e400089a1016 */
[----:B------:R-:W-:Y:S02]  /*25510*/  IMAD.X R22, R22, 0x1, R134, P3 ;  /* 0x0000000116167824 */ /* 0x000fe400018e0686 */
[----:B------:R2:W-:Y:S04]  /*25520*/  STL [R1+0x270], R7 ;  /* 0x0002700701007387 */ /* 0x0005e80000100800 */
[----:B------:R2:W-:Y:S04]  /*25530*/  STL [R1+0x2b0], R20 ;  /* 0x0002b01401007387 */ /* 0x0005e80000100800 */
[----:B------:R2:W-:Y:S01]  /*25540*/  STL [R1+0x26c], R22 ;  /* 0x00026c1601007387 */ /* 0x0005e20000100800 */
[----:B-1----:R-:W-:-:S03]  /*25550*/  IMAD.MOV.U32 R4, RZ, RZ, R7 ;  /* 0x000000ffff047224 */ /* 0x002fc600078e0007 */
[----:B--2---:R-:W2:Y:S01]  /*25560*/  LDL R7, [R1+0x434] ;  /* 0x0004340001077983 */ /* 0x004ea20000100800 */
[----:B------:R-:W-:Y:S01]  /*25570*/  LOP3.LUT R6, R0, 0x70, RZ, 0x3c, !PT ;  /* 0x0000007000067812 */ /* 0x000fe200078e3cff */
[----:B------:R-:W-:-:S04]  /*25580*/  IMAD.MOV.U32 R5, RZ, RZ, R22 ;  /* 0x000000ffff057224 */ /* 0x000fc800078e0016 */
[----:B------:R-:W-:-:S05]  /*25590*/  VIADD R6, R6, UR5 ;  /* 0x0000000506067c36 */ /* 0x000fca0008000000 */
[----:B------:R1:W-:Y:S01]  /*255a0*/  LDGSTS.E [R6+0x40380], desc[UR22][R4.64], P1 ;  /* 0x4038000004067fae */ /* 0x0003e200089a1016 */
[----:B------:R-:W-:Y:S01]  /*255b0*/  IMAD.X R21, R21, 0x1, R134, P4 ;  /* 0x0000000115157824 */ /* 0x000fe200020e0686 */
[----:B-1----:R-:W-:-:S03]  /*255c0*/  MOV R4, R20 ;  /* 0x0000001400047202 */ /* 0x002fc60000000f00 */
[----:B------:R-:W-:-:S05]  /*255d0*/  IMAD.MOV.U32 R5, RZ, RZ, R21 ;  /* 0x000000ffff057224 */ /* 0x000fca00078e0015 */
[----:B------:R1:W-:Y:S01]  /*255e0*/  LDGSTS.E [R6+0x40780], desc[UR22][R4.64], P1 ;  /* 0x4078000004067fae */ /* 0x0003e200089a1016 */
[----:B------:R-:W-:-:S05]  /*255f0*/  IADD3 R18, P3, PT, R18, R135, RZ ;  /* 0x0000008712127210 */ /* 0x000fca0007f7e0ff */
[----:B------:R-:W-:Y:S01]  /*25600*/  IMAD.X R19, R19, 0x1, R134, P3 ;  /* 0x0000000113137824 */ /* 0x000fe200018e0686 */
[-C--:B----4-:R-:W-:Y:S01]  /*25610*/  IADD3 R16, P4, PT, R16, R135.reuse, RZ ;  /* 0x0000008710107210 */ /* 0x090fe20007f9e0ff */
[----:B-1----:R-:W-:Y:S02]  /*25620*/  IMAD.MOV.U32 R4, RZ, RZ, R18 ;  /* 0x000000ffff047224 */ /* 0x002fe400078e0012 */
[----:B------:R-:W-:Y:S02]  /*25630*/  IMAD.MOV.U32 R5, RZ, RZ, R19 ;  /* 0x000000ffff057224 */ /* 0x000fe400078e0013 */
[----:B------:R-:W-:Y:S01]  /*25640*/  IMAD.X R17, R17, 0x1, R134, P4 ;  /* 0x0000000111117824 */ /* 0x000fe200020e0686 */
[-C--:B------:R-:W-:Y:S02]  /*25650*/  IADD3 R14, P3, PT, R14, R135.reuse, RZ ;  /* 0x000000870e0e7210 */ /* 0x080fe40007f7e0ff */
[----:B------:R1:W-:Y:S01]  /*25660*/  LDGSTS.E [R6+0x40b80], desc[UR22][R4.64], P1 ;  /* 0x40b8000004067fae */ /* 0x0003e200089a1016 */
[----:B---3--:R-:W-:-:S02]  /*25670*/  IADD3 R12, P4, PT, R12, R135, RZ ;  /* 0x000000870c0c7210 */ /* 0x008fc40007f9e0ff */
[----:B-1----:R-:W-:Y:S01]  /*25680*/  MOV R4, R16 ;  /* 0x0000001000047202 */ /* 0x002fe20000000f00 */
[----:B------:R-:W-:-:S05]  /*25690*/  IMAD.MOV.U32 R5, RZ, RZ, R17 ;  /* 0x000000ffff057224 */ /* 0x000fca00078e0011 */
[----:B------:R1:W-:Y:S04]  /*256a0*/  LDGSTS.E [R6+0x40f80], desc[UR22][R4.64], P1 ;  /* 0x40f8000004067fae */ /* 0x0003e800089a1016 */
[----:B------:R3:W-:Y:S01]  /*256b0*/  STL [R1+0x2ac], R21 ;  /* 0x0002ac1501007387 */ /* 0x0007e20000100800 */
[----:B-1----:R-:W-:-:S03]  /*256c0*/  IMAD.MOV.U32 R4, RZ, RZ, R14 ;  /* 0x000000ffff047224 */ /* 0x002fc600078e000e */
[----:B------:R3:W-:Y:S04]  /*256d0*/  STL [R1+0x2f0], R18 ;  /* 0x0002f01201007387 */ /* 0x0007e80000100800 */
[----:B------:R3:W-:Y:S04]  /*256e0*/  STL [R1+0x2ec], R19 ;  /* 0x0002ec1301007387 */ /* 0x0007e80000100800 */
[----:B------:R3:W-:Y:S04]  /*256f0*/  STL [R1+0x330], R16 ;  /* 0x0003301001007387 */ /* 0x0007e80000100800 */
[----:B------:R3:W-:Y:S04]  /*25700*/  STL [R1+0x32c], R17 ;  /* 0x00032c1101007387 */ /* 0x0007e80000100800 */
[----:B------:R3:W-:Y:S01]  /*25710*/  STL [R1+0x370], R14 ;  /* 0x0003700e01007387 */ /* 0x0007e20000100800 */
[----:B------:R-:W-:-:S04]  /*25720*/  UIADD3 UR13, UPT, UPT, UR13, 0x1, URZ ;  /* 0x000000010d0d7890 */ /* 0x000fc8000fffe0ff */
[----:B------:R-:W-:-:S04]  /*25730*/  UISETP.GT.AND UP1, UPT, UR13, 0x1, UPT ;  /* 0x000000010d00788c */ /* 0x000fc8000bf24270 */
[----:B------:R-:W-:Y:S02]  /*25740*/  USEL UR5, URZ, 0x1, !UP1 ;  /* 0x00000001ff057887 */ /* 0x000fe4000c800000 */
[----:B------:R-:W-:Y:S02]  /*25750*/  USEL UR13, UR13, URZ, !UP1 ;  /* 0x000000ff0d0d7287 */ /* 0x000fe4000c800000 */
[----:B------:R-:W-:Y:S01]  /*25760*/  ULOP3.LUT UR5, UR6, UR5, URZ, 0x3c, !UPT ;  /* 0x0000000506057292 */ /* 0x000fe2000f8e3cff */
[----:B-----5:R-:W-:-:S04]  /*25770*/  IMAD.X R15, R15, 0x1, R134, P3 ;  /* 0x000000010f0f7824 */ /* 0x020fc800018e0686 */
[----:B------:R-:W-:Y:S02]  /*25780*/  IMAD.MOV.U32 R5, RZ, RZ, R15 ;  /* 0x000000ffff057224 */ /* 0x000fe400078e000f */
[----:B------:R-:W-:-:S03]  /*25790*/  IMAD.X R13, R13, 0x1, R134, P4 ;  /* 0x000000010d0d7824 */ /* 0x000fc600020e0686 */
[----:B------:R1:W-:Y:S01]  /*257a0*/  LDGSTS.E [R6+0x41380], desc[UR22][R4.64], P1 ;  /* 0x4138000004067fae */ /* 0x0003e200089a1016 */
[-C--:B------:R-:W-:Y:S02]  /*257b0*/  IADD3 R10, P3, PT, R10, R135.reuse, RZ ;  /* 0x000000870a0a7210 */ /* 0x080fe40007f7e0ff */
[----:B-1----:R-:W-:Y:S01]  /*257c0*/  MOV R4, R12 ;  /* 0x0000000c00047202 */ /* 0x002fe20000000f00 */
[----:B------:R-:W-:Y:S02]  /*257d0*/  IMAD.MOV.U32 R5, RZ, RZ, R13 ;  /* 0x000000ffff057224 */ /* 0x000fe400078e000d */
[----:B------:R-:W-:Y:S01]  /*257e0*/  IMAD.X R11, R11, 0x1, R134, P3 ;  /* 0x000000010b0b7824 */ /* 0x000fe200018e0686 */
[----:B------:R3:W-:Y:S04]  /*257f0*/  STL [R1+0x36c], R15 ;  /* 0x00036c0f01007387 */ /* 0x0007e80000100800 */
[----:B------:R1:W-:Y:S04]  /*25800*/  LDGSTS.E [R6+0x41780], desc[UR22][R4.64], P1 ;  /* 0x4178000004067fae */ /* 0x0003e800089a1016 */
[----:B------:R3:W-:Y:S01]  /*25810*/  STL [R1+0x3b0], R12 ;  /* 0x0003b00c01007387 */ /* 0x0007e20000100800 */
[----:B------:R-:W-:Y:S01]  /*25820*/  IADD3 R8, P4, PT, R8, R135, RZ ;  /* 0x0000008708087210 */ /* 0x000fe20007f9e0ff */
[----:B-1----:R-:W-:-:S02]  /*25830*/  IMAD.MOV.U32 R4, RZ, RZ, R10 ;  /* 0x000000ffff047224 */ /* 0x002fc400078e000a */
[----:B------:R-:W-:Y:S01]  /*25840*/  IMAD.MOV.U32 R5, RZ, RZ, R11 ;  /* 0x000000ffff057224 */ /* 0x000fe200078e000b */
[----:B------:R3:W-:Y:S01]  /*25850*/  STL [R1+0x3ac], R13 ;  /* 0x0003ac0d01007387 */ /* 0x0007e20000100800 */
[----:B------:R-:W-:-:S03]  /*25860*/  IMAD.X R9, R9, 0x1, R134, P4 ;  /* 0x0000000109097824 */ /* 0x000fc600020e0686 */
[----:B------:R3:W-:Y:S04]  /*25870*/  STL [R1+0x3f0], R10 ;  /* 0x0003f00a01007387 */ /* 0x0007e80000100800 */
[----:B------:R3:W-:Y:S04]  /*25880*/  STL [R1+0x3ec], R11 ;  /* 0x0003ec0b01007387 */ /* 0x0007e80000100800 */
[----:B------:R1:W-:Y:S04]  /*25890*/  LDGSTS.E [R6+0x41b80], desc[UR22][R4.64], P1 ;  /* 0x41b8000004067fae */ /* 0x0003e800089a1016 */
[----:B------:R3:W-:Y:S04]  /*258a0*/  STL [R1+0x430], R8 ;  /* 0x0004300801007387 */ /* 0x0007e80000100800 */
[----:B------:R3:W-:Y:S01]  /*258b0*/  STL [R1+0x42c], R9 ;  /* 0x00042c0901007387 */ /* 0x0007e20000100800 */
[----:B-1----:R-:W-:Y:S01]  /*258c0*/  MOV R4, R8 ;  /* 0x0000000800047202 */ /* 0x002fe20000000f00 */
[----:B------:R-:W-:-:S05]  /*258d0*/  IMAD.MOV.U32 R5, RZ, RZ, R9 ;  /* 0x000000ffff057224 */ /* 0x000fca00078e0009 */
[----:B------:R1:W-:Y:S01]  /*258e0*/  LDGSTS.E [R6+0x41f80], desc[UR22][R4.64], P1 ;  /* 0x41f8000004067fae */ /* 0x0003e200089a1016 */
[----:B--2---:R-:W-:-:S03]  /*258f0*/  ISETP.NE.U32.AND P1, PT, R250, R7, PT ;  /* 0x00000007fa00720c */ /* 0x004fc60003f25070 */
[----:B------:R-:W0:Y:S01]  /*25900*/  LDGDEPBAR ;  /* 0x00000000000079af */ /* 0x000e220000000000 */
[----:B------:R-:W-:Y:S02]  /*25910*/  VIADD R250, R250, 0x1 ;  /* 0x00000001fafa7836 */ /* 0x000fe40000000000 */
[----:B-1----:R-:W-:-:S07]  /*25920*/  IMAD.U32 R4, RZ, RZ, UR6 ;  /* 0x00000006ff047e24 */ /* 0x002fce000f8e00ff */
[----:B---3--:R-:W-:Y:S05]  /*25930*/  @P1 BRA `(.L_x_11) ;  /* 0xffffff74008c1947 */ /* 0x008fea000383ffff */
.L_x_8:
[----:B------:R-:W2:Y:S01]  /*25940*/  LDL.LU R8, [R1+0x4d8] ;  /* 0x0004d80001087983 */ /* 0x000ea20000300800 */
[----:B------:R-:W2:Y:S03]  /*25950*/  LDCU.128 UR12, c[0x0][0x390] ;  /* 0x00007200ff0c77ac */ /* 0x000ea60008000c00 */
[----:B------:R-:W3:Y:S01]  /*25960*/  LDL.LU R7, [R1+0x4e4] ;  /* 0x0004e40001077983 */ /* 0x000ee20000300800 */
[----:B------:R-:W1:Y:S03]  /*25970*/  LDCU UR7, c[0x0][0x3b8] ;  /* 0x00007700ff0777ac */ /* 0x000e660008000800 */
[----:B------:R-:W4:Y:S01]  /*25980*/  LDL.LU R6, [R1+0x4e0] ;  /* 0x0004e00001067983 */ /* 0x000f220000300800 */
[----:B------:R-:W5:Y:S01]  /*25990*/  LDCU UR5, c[0x0][0x3b4] ;  /* 0x00007680ff0577ac */ /* 0x000f620008000800 */
[----:B-1----:R-:W-:Y:S01]  /*259a0*/  IMAD R5, R3, UR7, RZ ;  /* 0x0000000703057c24 */ /* 0x002fe2000f8e02ff */
[C---:B--2---:R-:W-:Y:S01]  /*259b0*/  ISETP.GE.AND P0, PT, R8.reuse, UR14, PT ;  /* 0x0000000e08007c0c */ /* 0x044fe2000bf06270 */
[----:B-----5:R-:W-:-:S03]  /*259c0*/  IMAD R0, R8, UR5, RZ ;  /* 0x0000000508007c24 */ /* 0x020fc6000f8e02ff */
[----:B---3--:R-:W-:Y:S01]  /*259d0*/  ISETP.LT.AND P1, PT, R7, UR15, !P0 ;  /* 0x0000000f07007c0c */ /* 0x008fe2000c721270 */
[----:B------:R-:W-:Y:S01]  /*259e0*/  VIADD R7, R5, UR7 ;  /* 0x0000000705077c36 */ /* 0x000fe20008000000 */
[----:B------:R-:W-:Y:S02]  /*259f0*/  ISETP.LT.AND P3, PT, R3, UR15, !P0 ;  /* 0x0000000f03007c0c */ /* 0x000fe4000c761270 */
[----:B----4-:R-:W-:Y:S01]  /*25a00*/  ISETP.LT.AND P4, PT, R6, UR15, !P0 ;  /* 0x0000000f06007c0c */ /* 0x010fe2000c781270 */
[----:B------:R-:W-:Y:S01]  /*25a10*/  VIADD R3, R7, UR7 ;  /* 0x0000000707037c36 */ /* 0x000fe20008000000 */
[----:B------:R-:W-:-:S04]  /*25a20*/  LEA R2, P6, R0, UR12, 0x2 ;  /* 0x0000000c00027c11 */ /* 0x000fc8000f8c10ff */
[----:B------:R-:W-:Y:S01]  /*25a30*/  IADD3 R9, PT, PT, R3, UR7, RZ ;  /* 0x0000000703097c10 */ /* 0x000fe2000fffe0ff */
[----:B------:R-:W-:Y:S08]  /*25a40*/  @!P5 BRA `(.L_x_12) ;  /* 0x000000000010d947 */ /* 0x000ff00003800000 */
[----:B------:R-:W-:-:S06]  /*25a50*/  USHF.L.U32 UR6, UR6, 0x1f, URZ ;  /* 0x0000001f06067899 */ /* 0x000fcc00080006ff */
[----:B------:R-:W-:-:S04]  /*25a60*/  IMAD.U32 R4, RZ, RZ, UR6 ;  /* 0x00000006ff047e24 */ /* 0x000fc8000f8e00ff */
[----:B------:R-:W1:Y:S02]  /*25a70*/  SYNCS.PHASECHK.TRANS64.TRYWAIT P5, [UR4], R4 ;  /* 0x00000004ff0075a7 */ /* 0x000e6400080a1104 */
[----:B-1----:R-:W-:Y:S05]  /*25a80*/  @!P5 BRA `(.L_x_13) ;  /* 0x0000001800b4d947 */ /* 0x002fea0003800000 */
.L_x_12:
[----:B------:R-:W2:Y:S01]  /*25a90*/  LDL.LU R102, [R1+0x5d8] ;  /* 0x0005d80001667983 */ /* 0x000ea20000300800 */
[----:B------:R-:W-:-:S04]  /*25aa0*/  DEPBAR.LE SB0, 0x0 ;  /* 0x000080000000791a */ /* 0x000fc80000000000 */
[----:B------:R-:W3:Y:S04]  /*25ab0*/  LDL.LU R100, [R1+0x5d4] ;  /* 0x0005d40001647983 */ /* 0x000ee80000300800 */
[----:B------:R-:W4:Y:S04]  /*25ac0*/  LDL.LU R113, [R1+0x5d0] ;  /* 0x0005d00001717983 */ /* 0x000f280000300800 */
[----:B------:R-:W5:Y:S04]  /*25ad0*/  LDL.LU R112, [R1+0x5cc] ;  /* 0x0005cc0001707983 */ /* 0x000f680000300800 */
[----:B------:R-:W5:Y:S04]  /*25ae0*/  LDL.LU R111, [R1+0x5c8] ;  /* 0x0005c800016f7983 */ /* 0x000f680000300800 */
[----:B------:R-:W5:Y:S04]  /*25af0*/  LDL.LU R110, [R1+0x5c4] ;  /* 0x0005c400016e7983 */ /* 0x000f680000300800 */
[----:B------:R-:W5:Y:S04]  /*25b00*/  LDL.LU R109, [R1+0x5c0] ;  /* 0x0005c000016d7983 */ /* 0x000f680000300800 */
[----:B------:R-:W5:Y:S04]  /*25b10*/  LDL.LU R108, [R1+0x5bc] ;  /* 0x0005bc00016c7983 */ /* 0x000f680000300800 */
[----:B------:R-:W5:Y:S04]  /*25b20*/  LDL.LU R107, [R1+0x5b8] ;  /* 0x0005b800016b7983 */ /* 0x000f680000300800 */
[----:B------:R-:W5:Y:S04]  /*25b30*/  LDL.LU R106, [R1+0x5b4] ;  /* 0x0005b400016a7983 */ /* 0x000f680000300800 */
[----:B------:R-:W5:Y:S04]  /*25b40*/  LDL.LU R105, [R1+0x5b0] ;  /* 0x0005b00001697983 */ /* 0x000f680000300800 */
[----:B------:R-:W5:Y:S01]  /*25b50*/  LDL.LU R104, [R1+0x5ac] ;  /* 0x0005ac0001687983 */ /* 0x000f620000300800 */
[----:B------:R-:W-:Y:S01]  /*25b60*/  VIADD R11, R9, UR7 ;  /* 0x00000007090b7c36 */ /* 0x000fe20008000000 */
[----:B------:R-:W-:Y:S01]  /*25b70*/  LEA.HI.X.SX32 R0, R0, UR13, 0x2, P6 ;  /* 0x0000000d00007c11 */ /* 0x000fe2000b0f16ff */
[----:B------:R-:W-:Y:S02]  /*25b80*/  BAR.SYNC.DEFER_BLOCKING 0x0 ;  /* 0x0000000000007b1d */ /* 0x000fe40000010000 */
[----:B------:R-:W-:Y:S01]  /*25b90*/  VIADD R79, R11, UR7 ;  /* 0x000000070b4f7c36 */ /* 0x000fe20008000000 */
[----:B------:R-:W-:-:S02]  /*25ba0*/  LEA R70, P6, R5, R2, 0x2 ;  /* 0x0000000205467211 */ /* 0x000fc400078c10ff */
[----:B------:R-:W-:Y:S01]  /*25bb0*/  LEA R68, P5, R7, R2, 0x2 ;  /* 0x0000000207447211 */ /* 0x000fe200078a10ff */
[----:B------:R-:W-:Y:S01]  /*25bc0*/  VIADD R81, R79, UR7 ;  /* 0x000000074f517c36 */ /* 0x000fe20008000000 */
[----:B------:R-:W-:Y:S02]  /*25bd0*/  LEA.HI.X.SX32 R71, R5, R0, 0x2, P6 ;  /* 0x0000000005477211 */ /* 0x000fe400030f16ff */
[----:B------:R-:W-:Y:S01]  /*25be0*/  LEA R72, P6, R3, R2, 0x2 ;  /* 0x0000000203487211 */ /* 0x000fe200078c10ff */
[----:B------:R-:W-:Y:S01]  /*25bf0*/  VIADD R83, R81, UR7 ;  /* 0x0000000751537c36 */ /* 0x000fe20008000000 */
[-C--:B------:R-:W-:Y:S01]  /*25c00*/  LEA.HI.X.SX32 R69, R7, R0.reuse, 0x2, P5 ;  /* 0x0000000007457211 */ /* 0x080fe200028f16ff */
[----:B------:R-:W5:Y:S01]  /*25c10*/  LDL.LU R103, [R1+0x5a8] ;  /* 0x0005a80001677983 */ /* 0x000f620000300800 */
[----:B------:R-:W-:Y:S02]  /*25c20*/  LEA.HI.X.SX32 R73, R3, R0, 0x2, P6 ;  /* 0x0000000003497211 */ /* 0x000fe400030f16ff */
[----:B------:R-:W-:-:S02]  /*25c30*/  IADD3 R3, PT, PT, R83, UR7, RZ ;  /* 0x0000000753037c10 */ /* 0x000fc4000fffe0ff */
[-C--:B------:R-:W-:Y:S02]  /*25c40*/  LEA R74, P5, R9, R2.reuse, 0x2 ;  /* 0x00000002094a7211 */ /* 0x080fe400078a10ff */
[----:B------:R-:W-:Y:S01]  /*25c50*/  LEA R76, P6, R11, R2, 0x2 ;  /* 0x000000020b4c7211 */ /* 0x000fe200078c10ff */
[----:B------:R-:W-:Y:S01]  /*25c60*/  VIADD R87, R3, UR7 ;  /* 0x0000000703577c36 */ /* 0x000fe20008000000 */
[----:B------:R-:W-:Y:S02]  /*25c70*/  LEA.HI.X.SX32 R75, R9, R0, 0x2, P5 ;  /* 0x00000000094b7211 */ /* 0x000fe400028f16ff */
[----:B------:R-:W-:Y:S01]  /*25c80*/  LEA R80, P5, R81, R2, 0x2 ;  /* 0x0000000251507211 */ /* 0x000fe200078a10ff */
[----:B------:R-:W-:Y:S01]  /*25c90*/  VIADD R89, R87, UR7 ;  /* 0x0000000757597c36 */ /* 0x000fe20008000000 */
[----:B------:R-:W1:Y:S02]  /*25ca0*/  @!P2 SYNCS.CCTL.IV [UR9+0x68000] ;  /* 0x06800000ff00a9b1 */ /* 0x000e640008000009 */
[----:B-1----:R-:W-:Y:S01]  /*25cb0*/  BAR.SYNC.DEFER_BLOCKING 0x0 ;  /* 0x0000000000007b1d */ /* 0x002fe20000010000 */
[----:B------:R-:W-:Y:S01]  /*25cc0*/  LEA.HI.X.SX32 R81, R81, R0, 0x2, P5 ;  /* 0x0000000051517211 */ /* 0x000fe200028f16ff */
[----:B------:R-:W-:Y:S01]  /*25cd0*/  VIADD R91, R89, UR7 ;  /* 0x00000007595b7c36 */ /* 0x000fe20008000000 */
[----:B------:R-:W-:-:S02]  /*25ce0*/  LEA R84, P5, R3, R2, 0x2 ;  /* 0x0000000203547211 */ /* 0x000fc400078a10ff */
[-C--:B------:R-:W-:Y:S01]  /*25cf0*/  LEA.HI.X.SX32 R77, R11, R0.reuse, 0x2, P6 ;  /* 0x000000000b4d7211 */ /* 0x080fe200030f16ff */
[----:B------:R-:W-:Y:S01]  /*25d00*/  VIADD R93, R91, UR7 ;  /* 0x000000075b5d7c36 */ /* 0x000fe20008000000 */
[----:B------:R-:W-:Y:S01]  /*25d10*/  LEA.HI.X.SX32 R85, R3, R0, 0x2, P5 ;  /* 0x0000000003557211 */ /* 0x000fe200028f16ff */
[----:B------:R-:W1:Y:S01]  /*25d20*/  LDTM.x64 R4, tmem[UR11] ;  /* 0x0000000b000479ee */ /* 0x000e620008340000 */
[----:B------:R-:W-:Y:S01]  /*25d30*/  LEA R88, P5, R89, R2, 0x2 ;  /* 0x0000000259587211 */ /* 0x000fe200078a10ff */
[----:B------:R-:W-:-:S03]  /*25d40*/  VIADD R3, R93, UR7 ;  /* 0x000000075d037c36 */ /* 0x000fc60008000000 */
[----:B------:R-:W-:Y:S02]  /*25d50*/  LEA.HI.X.SX32 R89, R89, R0, 0x2, P5 ;  /* 0x0000000059597211 */ /* 0x000fe400028f16ff */
[C---:B------:R-:W-:Y:S02]  /*25d60*/  IADD3 R97, PT, PT, R3.reuse, UR7, RZ ;  /* 0x0000000703617c10 */ /* 0x040fe4000fffe0ff */
[-C--:B------:R-:W-:Y:S02]  /*25d70*/  LEA R94, P6, R3, R2.reuse, 0x2 ;  /* 0x00000002035e7211 */ /* 0x080fe400078c10ff */
[----:B------:R-:W-:Y:S01]  /*25d80*/  LEA R92, P5, R93, R2, 0x2 ;  /* 0x000000025d5c7211 */ /* 0x000fe200078a10ff */
[----:B------:R-:W-:Y:S01]  /*25d90*/  VIADD R101, R97, UR7 ;  /* 0x0000000761657c36 */ /* 0x000fe20008000000 */
[-C--:B------:R-:W-:Y:S02]  /*25da0*/  LEA.HI.X.SX32 R95, R3, R0.reuse, 0x2, P6 ;  /* 0x00000000035f7211 */ /* 0x080fe400030f16ff */
[----:B------:R-:W-:Y:S01]  /*25db0*/  LEA.HI.X.SX32 R93, R93, R0, 0x2, P5 ;  /* 0x000000005d5d7211 */ /* 0x000fe200028f16ff */
[----:B------:R-:W1:Y:S01]  /*25dc0*/  @!P2 SYNCS.CCTL.IV [UR9+0x68008] ;  /* 0x06800800ff00a9b1 */ /* 0x000e620008000009 */
[-C--:B------:R-:W-:Y:S01]  /*25dd0*/  LEA R78, P2, R79, R2.reuse, 0x2 ;  /* 0x000000024f4e7211 */ /* 0x080fe200078410ff */
[----:B------:R-:W-:Y:S01]  /*25de0*/  NOP ;  /* 0x0000000000007918 */ /* 0x000fe20000000000 */
[----:B------:R-:W-:-:S02]  /*25df0*/  LEA R98, P5, R101, R2, 0x2 ;  /* 0x0000000265627211 */ /* 0x000fc400078a10ff */
[----:B------:R-:W-:Y:S02]  /*25e00*/  LEA.HI.X.SX32 R79, R79, R0, 0x2, P2 ;  /* 0x000000004f4f7211 */ /* 0x000fe400010f16ff */
[----:B------:R-:W-:-:S04]  /*25e10*/  LEA R82, P2, R83, R2, 0x2 ;  /* 0x0000000253527211 */ /* 0x000fc800078410ff */
[----:B------:R-:W-:Y:S02]  /*25e20*/  LEA.HI.X.SX32 R83, R83, R0, 0x2, P2 ;  /* 0x0000000053537211 */ /* 0x000fe400010f16ff */
[----:B------:R-:W-:-:S04]  /*25e30*/  LEA R86, P2, R87, R2, 0x2 ;  /* 0x0000000257567211 */ /* 0x000fc800078410ff */
[----:B------:R-:W-:Y:S02]  /*25e40*/  LEA.HI.X.SX32 R87, R87, R0, 0x2, P2 ;  /* 0x0000000057577211 */ /* 0x000fe400010f16ff */
[----:B------:R-:W-:-:S04]  /*25e50*/  LEA R90, P2, R91, R2, 0x2 ;  /* 0x000000025b5a7211 */ /* 0x000fc800078410ff */
[----:B------:R-:W-:Y:S02]  /*25e60*/  LEA.HI.X.SX32 R91, R91, R0, 0x2, P2 ;  /* 0x000000005b5b7211 */ /* 0x000fe400010f16ff */
[----:B------:R-:W-:-:S04]  /*25e70*/  LEA R96, P2, R97, R2, 0x2 ;  /* 0x0000000261607211 */ /* 0x000fc800078410ff */
[-C--:B------:R-:W-:Y:S01]  /*25e80*/  LEA.HI.X.SX32 R97, R97, R0.reuse, 0x2, P2 ;  /* 0x0000000061617211 */ /* 0x080fe200010f16ff */
[----:B-1----:R1:W-:Y:S01]  /*25e90*/  @P3 STG.E desc[UR22][R70.64], R4 ;  /* 0x0000000446003986 */ /* 0x0023e2000c101916 */
[----:B------:R-:W-:-:S03]  /*25ea0*/  LEA.HI.X.SX32 R99, R101, R0, 0x2, P5 ;  /* 0x0000000065637211 */ /* 0x000fc600028f16ff */
[----:B------:R1:W-:Y:S04]  /*25eb0*/  @P1 STG.E desc[UR22][R68.64], R5 ;  /* 0x0000000544001986 */ /* 0x0003e8000c101916 */
[----:B------:R-:W-:Y:S01]  /*25ec0*/  @P4 STG.E desc[UR22][R72.64], R6 ;  /* 0x0000000648004986 */ /* 0x000fe2000c101916 */
[----:B--2---:R-:W-:-:S03]  /*25ed0*/  ISETP.LT.AND P6, PT, R102, UR15, !P0 ;  /* 0x0000000f66007c0c */ /* 0x004fc6000c7c1270 */
[----:B------:R-:W2:Y:S01]  /*25ee0*/  LDL.LU R102, [R1+0x5a4] ;  /* 0x0005a40001667983 */ /* 0x000ea20000300800 */
[----:B---3--:R-:W-:-:S03]  /*25ef0*/  ISETP.LT.AND P2, PT, R100, UR15, !P0 ;  /* 0x0000000f64007c0c */ /* 0x008fc6000c741270 */
[----:B------:R-:W3:Y:S04]  /*25f00*/  LDL.LU R100, [R1+0x5a0] ;  /* 0x0005a00001647983 */ /* 0x000ee80000300800 */
[----:B------:R-:W3:Y:S01]  /*25f10*/  LDL.LU R3, [R1+0x59c] ;  /* 0x00059c0001037983 */ /* 0x000ee20000300800 */
[----:B----4-:R-:W-:Y:S02]  /*25f20*/  ISETP.LT.AND P5, PT, R113, UR15, !P0 ;  /* 0x0000000f71007c0c */ /* 0x010fe4000c7a1270 */
[----:B-----5:R-:W-:Y:S01]  /*25f30*/  ISETP.LT.AND P3, PT, R112, UR15, !P0 ;  /* 0x0000000f70007c0c */ /* 0x020fe2000c761270 */
[----:B------:R-:W-:Y:S01]  /*25f40*/  @P6 STG.E desc[UR22][R74.64], R7 ;  /* 0x000000074a006986 */ /* 0x000fe2000c101916 */
[----:B------:R-:W-:-:S03]  /*25f50*/  ISETP.LT.AND P1, PT, R111, UR15, !P0 ;  /* 0x0000000f6f007c0c */ /* 0x000fc6000c721270 */
[----:B------:R-:W-:Y:S01]  /*25f60*/  @P2 STG.E desc[UR22][R76.64], R8 ;  /* 0x000000084c002986 */ /* 0x000fe2000c101916 */
[----:B------:R-:W-:-:S03]  /*25f70*/  ISETP.LT.AND P4, PT, R110, UR15, !P0 ;  /* 0x0000000f6e007c0c */ /* 0x000fc6000c781270 */
[----:B-1----:R-:W4:Y:S01]  /*25f80*/  LDL.LU R71, [R1+0x598] ;  /* 0x0005980001477983 */ /* 0x002f220000300800 */
[----:B------:R-:W-:-:S03]  /*25f90*/  ISETP.LT.AND P6, PT, R109, UR15, !P0 ;  /* 0x0000000f6d007c0c */ /* 0x000fc6000c7c1270 */
[----:B------:R-:W5:Y:S01]  /*25fa0*/  LDL.LU R70, [R1+0x594] ;  /* 0x0005940001467983 */ /* 0x000f620000300800 */
[----:B------:R-:W-:-:S03]  /*25fb0*/  ISETP.LT.AND P2, PT, R108, UR15, !P0 ;  /* 0x0000000f6c007c0c */ /* 0x000fc6000c741270 */
[----:B------:R-:W-:Y:S01]  /*25fc0*/  @P5 STG.E desc[UR22][R78.64], R9 ;  /* 0x000000094e005986 */ /* 0x000fe2000c101916 */
[----:B------:R-:W-:-:S03]  /*25fd0*/  ISETP.LT.AND P5, PT, R107, UR15, !P0 ;  /* 0x0000000f6b007c0c */ /* 0x000fc6000c7a1270 */
[----:B------:R-:W-:Y:S01]  /*25fe0*/  @P3 STG.E desc[UR22][R80.64], R10 ;  /* 0x0000000a50003986 */ /* 0x000fe2000c101916 */
[----:B------:R-:W-:-:S03]  /*25ff0*/  ISETP.LT.AND P3, PT, R106, UR15, !P0 ;  /* 0x0000000f6a007c0c */ /* 0x000fc6000c761270 */
[----:B------:R-:W-:Y:S01]  /*26000*/  @P1 STG.E desc[UR22][R82.64], R11 ;  /* 0x0000000b52001986 */ /* 0x000fe2000c101916 */
[----:B------:R-:W-:-:S03]  /*26010*/  ISETP.LT.AND P1, PT, R105, UR15, !P0 ;  /* 0x0000000f69007c0c */ /* 0x000fc6000c721270 */
[----:B------:R-:W-:Y:S01]  /*26020*/  @P4 STG.E desc[UR22][R84.64], R12 ;  /* 0x0000000c54004986 */ /* 0x000fe2000c101916 */
[----:B------:R-:W-:-:S03]  /*26030*/  ISETP.LT.AND P4, PT, R104, UR15, !P0 ;  /* 0x0000000f68007c0c */ /* 0x000fc6000c781270 */
[----:B------:R-:W5:Y:S04]  /*26040*/  LDL.LU R69, [R1+0x590] ;  /* 0x0005900001457983 */ /* 0x000f680000300800 */
[----:B------:R-:W-:Y:S04]  /*26050*/  @P6 STG.E desc[UR22][R86.64], R13 ;  /* 0x0000000d56006986 */ /* 0x000fe8000c101916 */
[----:B------:R-:W5:Y:S04]  /*26060*/  LDL.LU R68, [R1+0x58c] ;  /* 0x00058c0001447983 */ /* 0x000f680000300800 */
[----:B------:R1:W-:Y:S04]  /*26070*/  @P2 STG.E desc[UR22][R88.64], R14 ;  /* 0x0000000e58002986 */ /* 0x0003e8000c101916 */
[----:B------:R-:W-:Y:S04]  /*26080*/  @P5 STG.E desc[UR22][R90.64], R15 ;  /* 0x0000000f5a005986 */ /* 0x000fe8000c101916 */
[----:B-1----:R-:W5:Y:S04]  /*26090*/  LDL.LU R14, [R1+0x588] ;  /* 0x00058800010e7983 */ /* 0x002f680000300800 */
[----:B------:R-:W5:Y:S04]  /*260a0*/  LDL.LU R12, [R1+0x584] ;  /* 0x00058400010c7983 */ /* 0x000f680000300800 */
[----:B------:R-:W-:Y:S04]  /*260b0*/  @P3 STG.E desc[UR22][R92.64], R16 ;  /* 0x000000105c003986 */ /* 0x000fe8000c101916 */
[----:B------:R-:W-:Y:S04]  /*260c0*/  @P1 STG.E desc[UR22][R94.64], R17 ;  /* 0x000000115e001986 */ /* 0x000fe8000c101916 */
[----:B------:R1:W-:Y:S04]  /*260d0*/  @P4 STG.E desc[UR22][R96.64], R18 ;  /* 0x0000001260004986 */ /* 0x0003e8000c101916 */
[----:B-1----:R-:W5:Y:S04]  /*260e0*/  LDL.LU R18, [R1+0x580] ;  /* 0x0005800001127983 */ /* 0x002f680000300800 */
[----:B------:R-:W5:Y:S04]  /*260f0*/  LDL.LU R17, [R1+0x57c] ;  /* 0x00057c0001117983 */ /* 0x000f680000300800 */
[----:B------:R-:W5:Y:S01]  /*26100*/  LDL.LU R16, [R1+0x578] ;  /* 0x0005780001107983 */ /* 0x000f620000300800 */
[----:B------:R-:W-:Y:S01]  /*26110*/  ISETP.LT.AND P6, PT, R103, UR15, !P0 ;  /* 0x0000000f67007c0c */ /* 0x000fe2000c7c1270 */
[----:B------:R-:W-:-:S02]  /*26120*/  VIADD R101, R101, UR7 ;  /* 0x0000000765657c36 */ /* 0x000fc40008000000 */
[----:B------:R-:W5:Y:S03]  /*26130*/  LDL.LU R15, [R1+0x574] ;  /* 0x00057400010f7983 */ /* 0x000f660000300800 */
[----:B------:R-:W-:-:S04]  /*26140*/  LEA R4, P1, R101, R2, 0x2 ;  /* 0x0000000265047211 */ /* 0x000fc800078210ff */
[----:B------:R-:W-:-:S03]  /*26150*/  LEA.HI.X.SX32 R5, R101, R0, 0x2, P1 ;  /* 0x0000000065057211 */ /* 0x000fc600008f16ff */
[----:B------:R-:W-:Y:S01]  /*26160*/  @P6 STG.E desc[UR22][R98.64], R19 ;  /* 0x0000001362006986 */ /* 0x000fe2000c101916 */
[----:B--2---:R-:W-:Y:S02]  /*26170*/  ISETP.LT.AND P2, PT, R102, UR15, !P0 ;  /* 0x0000000f66007c0c */ /* 0x004fe4000c741270 */
[----:B---3--:R-:W-:Y:S01]  /*26180*/  ISETP.LT.AND P3, PT, R3, UR15, !P0 ;  /* 0x0000000f03007c0c */ /* 0x008fe2000c761270 */
[----:B------:R-:W-:Y:S01]  /*26190*/  VIADD R3, R101, UR7 ;  /* 0x0000000765037c36 */ /* 0x000fe20008000000 */
[----:B------:R-:W-:-:S03]  /*261a0*/  ISETP.LT.AND P5, PT, R100, UR15, !P0 ;  /* 0x0000000f64007c0c */ /* 0x000fc6000c7a1270 */
[C---:B------:R-:W-:Y:S01]  /*261b0*/  VIADD R9, R3.reuse, UR7 ;  /* 0x0000000703097c36 */ /* 0x040fe20008000000 */
[----:B------:R-:W-:-:S05]  /*261c0*/  LEA R6, P6, R3, R2, 0x2 ;  /* 0x0000000203067211 */ /* 0x000fca00078c10ff */
[----:B------:R1:W-:Y:S01]  /*261d0*/  @P2 STG.E desc[UR22][R4.64], R20 ;  /* 0x0000001404002986 */ /* 0x0003e2000c101916 */
[----:B------:R-:W-:Y:S01]  /*261e0*/  LEA.HI.X.SX32 R7, R3, R0, 0x2, P6 ;  /* 0x0000000003077211 */ /* 0x000fe200030f16ff */
[C---:B------:R-:W-:Y:S01]  /*261f0*/  VIADD R3, R9.reuse, UR7 ;  /* 0x0000000709037c36 */ /* 0x040fe20008000000 */
[----:B------:R-:W-:Y:S02]  /*26200*/  LEA R8, P2, R9, R2, 0x2 ;  /* 0x0000000209087211 */ /* 0x000fe400078410ff */
[----:B----4-:R-:W-:Y:S02]  /*26210*/  ISETP.LT.AND P4, PT, R71, UR15, !P0 ;  /* 0x0000000f47007c0c */ /* 0x010fe4000c781270 */
[----:B------:R-:W-:Y:S02]  /*26220*/  LEA.HI.X.SX32 R9, R9, R0, 0x2, P2 ;  /* 0x0000000009097211 */ /* 0x000fe400010f16ff */
[C---:B------:R-:W-:Y:S02]  /*26230*/  LEA R10, P6, R3.reuse, R2, 0x2 ;  /* 0x00000002030a7211 */ /* 0x040fe400078c10ff */
[C---:B------:R-:W-:Y:S01]  /*26240*/  IADD3 R13, PT, PT, R3.reuse, UR7, RZ ;  /* 0x00000007030d7c10 */ /* 0x040fe2000fffe0ff */
[----:B------:R2:W-:Y:S01]  /*26250*/  @P5 STG.E desc[UR22][R6.64], R21 ;  /* 0x0000001506005986 */ /* 0x0005e2000c101916 */
[----:B------:R-:W-:-:S02]  /*26260*/  LEA.HI.X.SX32 R11, R3, R0, 0x2, P6 ;  /* 0x00000000030b7211 */ /* 0x000fc400030f16ff */
[----:B-----5:R-:W-:Y:S01]  /*26270*/  ISETP.LT.AND P1, PT, R70, UR15, !P0 ;  /* 0x0000000f46007c0c */ /* 0x020fe2000c721270 */
[----:B------:R3:W-:Y:S01]  /*26280*/  @P3 STG.E desc[UR22][R8.64], R22 ;  /* 0x0000001608003986 */ /* 0x0007e2000c101916 */
[C---:B------:R-:W-:Y:S01]  /*26290*/  VIADD R3, R13.reuse, UR7 ;  /* 0x000000070d037c36 */ /* 0x040fe20008000000 */
[----:B-1----:R-:W-:-:S04]  /*262a0*/  LEA R4, P3, R13, R2, 0x2 ;  /* 0x000000020d047211 */ /* 0x002fc800078610ff */
[----:B------:R-:W-:Y:S01]  /*262b0*/  LEA.HI.X.SX32 R5, R13, R0, 0x2, P3 ;  /* 0x000000000d057211 */ /* 0x000fe200018f16ff */
[C---:B------:R-:W-:Y:S01]  /*262c0*/  VIADD R13, R3.reuse, UR7 ;  /* 0x00000007030d7c36 */ /* 0x040fe20008000000 */
[----:B--2---:R-:W-:Y:S01]  /*262d0*/  LEA R6, P6, R3, R2, 0x2 ;  /* 0x0000000203067211 */ /* 0x004fe200078c10ff */
[----:B------:R1:W-:Y:S01]  /*262e0*/  @P4 STG.E desc[UR22][R10.64], R23 ;  /* 0x000000170a004986 */ /* 0x0003e2000c101916 */
[----:B------:R-:W-:Y:S02]  /*262f0*/  ISETP.LT.AND P5, PT, R69, UR15, !P0 ;  /* 0x0000000f45007c0c */ /* 0x000fe4000c7a1270 */
[----:B------:R-:W-:Y:S01]  /*26300*/  LEA.HI.X.SX32 R7, R3, R0, 0x2, P6 ;  /* 0x0000000003077211 */ /* 0x000fe200030f16ff */
[C---:B------:R-:W-:Y:S01]  /*26310*/  VIADD R3, R13.reuse, UR7 ;  /* 0x000000070d037c36 */ /* 0x040fe20008000000 */
[----:B------:R2:W-:Y:S01]  /*26320*/  @P1 STG.E desc[UR22][R4.64], R24 ;  /* 0x0000001804001986 */ /* 0x0005e2000c101916 */
[----:B------:R-:W-:Y:S02]  /*26330*/  ISETP.LT.AND P2, PT, R68, UR15, !P0 ;  /* 0x0000000f44007c0c */ /* 0x000fe4000c741270 */
[----:B---3--:R-:W-:-:S02]  /*26340*/  LEA R8, P1, R13, R2, 0x2 ;  /* 0x000000020d087211 */ /* 0x008fc400078210ff */
[----:B-1----:R-:W-:Y:S02]  /*26350*/  LEA R10, P6, R3, R2, 0x2 ;  /* 0x00000002030a7211 */ /* 0x002fe400078c10ff */
[-C--:B------:R-:W-:Y:S02]  /*26360*/  LEA.HI.X.SX32 R9, R13, R0.reuse, 0x2, P1 ;  /* 0x000000000d097211 */ /* 0x080fe400008f16ff */
[----:B------:R-:W-:Y:S02]  /*26370*/  LEA.HI.X.SX32 R11, R3, R0, 0x2, P6 ;  /* 0x00000000030b7211 */ /* 0x000fe400030f16ff */
[----:B------:R-:W-:Y:S02]  /*26380*/  ISETP.LT.AND P4, PT, R14, UR15, !P0 ;  /* 0x0000000f0e007c0c */ /* 0x000fe4000c781270 */
[----:B------:R-:W3:Y:S01]  /*26390*/  LDL.LU R14, [R1+0x570] ;  /* 0x00057000010e7983 */ /* 0x000ee20000300800 */
[----:B------:R-:W-:-:S03]  /*263a0*/  ISETP.LT.AND P3, PT, R12, UR15, !P0 ;  /* 0x0000000f0c007c0c */ /* 0x000fc6000c761270 */
[----:B------:R-:W4:Y:S04]  /*263b0*/  LDL.LU R12, [R1+0x56c] ;  /* 0x00056c00010c7983 */ /* 0x000f280000300800 */
[----:B------:R1:W-:Y:S04]  /*263c0*/  @P5 STG.E desc[UR22][R6.64], R25 ;  /* 0x0000001906005986 */ /* 0x0003e8000c101916 */
[----:B------:R5:W-:Y:S04]  /*263d0*/  @P2 STG.E desc[UR22][R8.64], R26 ;  /* 0x0000001a08002986 */ /* 0x000be8000c101916 */
[----:B------:R1:W-:Y:S01]  /*263e0*/  @P4 STG.E desc[UR22][R10.64], R27 ;  /* 0x0000001b0a004986 */ /* 0x0003e2000c101916 */
[----:B------:R-:W-:-:S03]  /*263f0*/  ISETP.LT.AND P5, PT, R18, UR15, !P0 ;  /* 0x0000000f12007c0c */ /* 0x000fc6000c7a1270 */
[----:B------:R-:W4:Y:S01]  /*26400*/  LDL.LU R18, [R1+0x568] ;  /* 0x0005680001127983 */ /* 0x000f220000300800 */
[----:B------:R-:W-:-:S03]  /*26410*/  ISETP.LT.AND P1, PT, R17, UR15, !P0 ;  /* 0x0000000f11007c0c */ /* 0x000fc6000c721270 */
[----:B------:R-:W4:Y:S01]  /*26420*/  LDL.LU R17, [R1+0x564] ;  /* 0x0005640001117983 */ /* 0x000f220000300800 */
[----:B------:R-:W-:-:S03]  /*26430*/  ISETP.LT.AND P4, PT, R16, UR15, !P0 ;  /* 0x0000000f10007c0c */ /* 0x000fc6000c781270 */
[----:B------:R-:W4:Y:S01]  /*26440*/  LDL.LU R16, [R1+0x560] ;  /* 0x0005600001107983 */ /* 0x000f220000300800 */
[----:B------:R-:W-:-:S04]  /*26450*/  VIADD R13, R3, UR7 ;  /* 0x00000007030d7c36 */ /* 0x000fc80008000000 */
[C---:B------:R-:W-:Y:S01]  /*26460*/  VIADD R3, R13.reuse, UR7 ;  /* 0x000000070d037c36 */ /* 0x040fe20008000000 */
[----:B--2---:R-:W-:-:S04]  /*26470*/  LEA R4, P2, R13, R2, 0x2 ;  /* 0x000000020d047211 */ /* 0x004fc800078410ff */
[----:B------:R-:W-:Y:S02]  /*26480*/  LEA.HI.X.SX32 R5, R13, R0, 0x2, P2 ;  /* 0x000000000d057211 */ /* 0x000fe400010f16ff */
[C---:B-1----:R-:W-:Y:S02]  /*26490*/  LEA R6, P6, R3.reuse, R2, 0x2 ;  /* 0x0000000203067211 */ /* 0x042fe400078c10ff */
[C---:B------:R-:W-:Y:S01]  /*264a0*/  IADD3 R13, PT, PT, R3.reuse, UR7, RZ ;  /* 0x00000007030d7c10 */ /* 0x040fe2000fffe0ff */
[----:B------:R1:W-:Y:S01]  /*264b0*/  @P3 STG.E desc[UR22][R4.64], R28 ;  /* 0x0000001c04003986 */ /* 0x0003e2000c101916 */
[----:B------:R-:W-:Y:S02]  /*264c0*/  LEA.HI.X.SX32 R7, R3, R0, 0x2, P6 ;  /* 0x0000000003077211 */ /* 0x000fe400030f16ff */
[C---:B-----5:R-:W-:Y:S01]  /*264d0*/  LEA R8, P3, R13.reuse, R2, 0x2 ;  /* 0x000000020d087211 */ /* 0x060fe200078610ff */
[----:B------:R-:W-:Y:S01]  /*264e0*/  VIADD R3, R13, UR7 ;  /* 0x000000070d037c36 */ /* 0x000fe20008000000 */
[----:B------:R-:W-:-:S02]  /*264f0*/  ISETP.LT.AND P2, PT, R15, UR15, !P0 ;  /* 0x0000000f0f007c0c */ /* 0x000fc4000c741270 */
[----:B------:R-:W-:Y:S01]  /*26500*/  LEA.HI.X.SX32 R9, R13, R0, 0x2, P3 ;  /* 0x000000000d097211 */ /* 0x000fe200018f16ff */
[C---:B------:R-:W-:Y:S01]  /*26510*/  VIADD R13, R3.reuse, UR7 ;  /* 0x00000007030d7c36 */ /* 0x040fe20008000000 */
[C---:B------:R-:W-:Y:S01]  /*26520*/  LEA R10, P6, R3.reuse, R2, 0x2 ;  /* 0x00000002030a7211 */ /* 0x040fe200078c10ff */
[----:B------:R-:W2:Y:S03]  /*26530*/  LDL.LU R15, [R1+0x55c] ;  /* 0x00055c00010f7983 */ /* 0x000ea60000300800 */
[----:B------:R-:W-:Y:S01]  /*26540*/  LEA.HI.X.SX32 R11, R3, R0, 0x2, P6 ;  /* 0x00000000030b7211 */ /* 0x000fe200030f16ff */
[----:B------:R5:W-:Y:S01]  /*26550*/  @P5 STG.E desc[UR22][R6.64], R29 ;  /* 0x0000001d06005986 */ /* 0x000be2000c101916 */
[----:B------:R-:W-:-:S03]  /*26560*/  VIADD R3, R13, UR7 ;  /* 0x000000070d037c36 */ /* 0x000fc60008000000 */
[----:B------:R3:W-:Y:S01]  /*26570*/  @P1 STG.E desc[UR22][R8.64], R30 ;  /* 0x0000001e08001986 */ /* 0x0007e2000c101916 */
[----:B-1----:R-:W-:-:S04]  /*26580*/  LEA R4, P1, R13, R2, 0x2 ;  /* 0x000000020d047211 */ /* 0x002fc800078210ff */
[----:B------:R-:W-:Y:S02]  /*26590*/  LEA.HI.X.SX32 R5, R13, R0, 0x2, P1 ;  /* 0x000000000d057211 */ /* 0x000fe400008f16ff */
[C---:B-----5:R-:W-:Y:S01]  /*265a0*/  LEA R6, P6, R3.reuse, R2, 0x2 ;  /* 0x0000000203067211 */ /* 0x060fe200078c10ff */
[----:B------:R1:W-:Y:S03]  /*265b0*/  @P4 STG.E desc[UR22][R10.64], R31 ;  /* 0x0000001f0a004986 */ /* 0x0003e6000c101916 */
[----:B------:R-:W-:Y:S01]  /*265c0*/  LEA.HI.X.SX32 R7, R3, R0, 0x2, P6 ;  /* 0x0000000003077211 */ /* 0x000fe200030f16ff */
[----:B------:R5:W-:Y:S01]  /*265d0*/  @P2 STG.E desc[UR22][R4.64], R32 ;  /* 0x0000002004002986 */ /* 0x000be2000c101916 */
[----:B---3--:R-:W-:-:S03]  /*265e0*/  ISETP.LT.AND P5, PT, R14, UR15, !P0 ;  /* 0x0000000f0e007c0c */ /* 0x008fc6000c7a1270 */
[----:B------:R-:W3:Y:S01]  /*265f0*/  LDL.LU R14, [R1+0x558] ;  /* 0x00055800010e7983 */ /* 0x000ee20000300800 */
[----:B----4-:R-:W-:-:S03]  /*26600*/  ISETP.LT.AND P3, PT, R12, UR15, !P0 ;  /* 0x0000000f0c007c0c */ /* 0x010fc6000c761270 */
[----:B------:R-:W4:Y:S06]  /*26610*/  LDL.LU R12, [R1+0x554] ;  /* 0x00055400010c7983 */ /* 0x000f2c0000300800 */
        /* <DEDUP_REMOVED lines=9> */
[----:B------:R-:W-:-:S04]  /*266b0*/  LEA R8, P2, R13, R2, 0x2 ;  /* 0x000000020d087211 */ /* 0x000fc800078410ff */
[----:B------:R-:W-:Y:S02]  /*266c0*/  LEA.HI.X.SX32 R9, R13, R0, 0x2, P2 ;  /* 0x000000000d097211 */ /* 0x000fe400010f16ff */
[C---:B-1----:R-:W-:Y:S02]  /*266d0*/  LEA R10, P6, R3.reuse, R2, 0x2 ;  /* 0x00000002030a7211 */ /* 0x042fe400078c10ff */
[C---:B------:R-:W-:Y:S01]  /*266e0*/  IADD3 R13, PT, PT, R3.reuse, UR7, RZ ;  /* 0x00000007030d7c10 */ /* 0x040fe2000fffe0ff */
[----:B------:R1:W-:Y:S01]  /*266f0*/  @P3 STG.E desc[UR22][R8.64], R34 ;  /* 0x0000002208003986 */ /* 0x0003e2000c101916 */
[----:B------:R-:W-:Y:S02]  /*26700*/  LEA.HI.X.SX32 R11, R3, R0, 0x2, P6 ;  /* 0x00000000030b7211 */ /* 0x000fe400030f16ff */
[C---:B-----5:R-:W-:Y:S01]  /*26710*/  LEA R4, P3, R13.reuse, R2, 0x2 ;  /* 0x000000020d047211 */ /* 0x060fe200078610ff */
[----:B------:R-:W-:-:S03]  /*26720*/  VIADD R3, R13, UR7 ;  /* 0x000000070d037c36 */ /* 0x000fc60008000000 */
[----:B------:R-:W-:Y:S01]  /*26730*/  LEA.HI.X.SX32 R5, R13, R0, 0x2, P3 ;  /* 0x000000000d057211 */ /* 0x000fe200018f16ff */
[C---:B------:R-:W-:Y:S01]  /*26740*/  VIADD R13, R3.reuse, UR7 ;  /* 0x00000007030d7c36 */ /* 0x040fe20008000000 */
[----:B------:R-:W-:Y:S02]  /*26750*/  LEA R6, P6, R3, R2, 0x2 ;  /* 0x0000000203067211 */ /* 0x000fe400078c10ff */
[----:B--2---:R-:W-:Y:S02]  /*26760*/  ISETP.LT.AND P2, PT, R15, UR15, !P0 ;  /* 0x0000000f0f007c0c */ /* 0x004fe4000c741270 */
[----:B------:R-:W2:Y:S01]  /*26770*/  LDL.LU R15, [R1+0x544] ;  /* 0x00054400010f7983 */ /* 0x000ea20000300800 */
[----:B------:R-:W-:Y:S01]  /*26780*/  LEA.HI.X.SX32 R7, R3, R0, 0x2, P6 ;  /* 0x0000000003077211 */ /* 0x000fe200030f16ff */
[C---:B------:R-:W-:Y:S02]  /*26790*/  VIADD R3, R13.reuse, UR7 ;  /* 0x000000070d037c36 */ /* 0x040fe40008000000 */
[----:B------:R5:W-:Y:S04]  /*267a0*/  @P4 STG.E desc[UR22][R10.64], R35 ;  /* 0x000000230a004986 */ /* 0x000be8000c101916 */
        /* <DEDUP_REMOVED lines=103> */
[----:B--2---:R-:W-:Y:S01]  /*26e20*/  ISETP.LT.AND P2, PT, R15, UR15, !P0 ;  /* 0x0000000f0f007c0c */ /* 0x004fe2000c741270 */
[----:B------:R-:W-:Y:S01]  /*26e30*/  @P5 STG.E desc[UR22][R6.64], R53 ;  /* 0x0000003506005986 */ /* 0x000fe2000c101916 */
[----:B------:R-:W-:Y:S01]  /*26e40*/  LEA.HI.X.SX32 R11, R3, R0, 0x2, P6 ;  /* 0x00000000030b7211 */ /* 0x000fe200030f16ff */
[C---:B------:R-:W-:Y:S02]  /*26e50*/  VIADD R3, R13.reuse, UR7 ;  /* 0x000000070d037c36 */ /* 0x040fe40008000000 */
[----:B------:R2:W-:Y:S01]  /*26e60*/  @P1 STG.E desc[UR22][R8.64], R54 ;  /* 0x0000003608001986 */ /* 0x0005e2000c101916 */
[----:B-1----:R-:W-:-:S03]  /*26e70*/  LEA R4, P1, R13, R2, 0x2 ;  /* 0x000000020d047211 */ /* 0x002fc600078210ff */
[----:B------:R-:W5:Y:S01]  /*26e80*/  LDL.LU R15, [R1+0x4fc] ;  /* 0x0004fc00010f7983 */ /* 0x000f620000300800 */
[----:B------:R-:W-:Y:S01]  /*26e90*/  LEA.HI.X.SX32 R5, R13, R0, 0x2, P1 ;  /* 0x000000000d057211 */ /* 0x000fe200008f16ff */
[----:B------:R-:W-:Y:S02]  /*26ea0*/  VIADD R13, R3, UR7 ;  /* 0x00000007030d7c36 */ /* 0x000fe40008000000 */
[----:B------:R1:W-:Y:S04]  /*26eb0*/  @P4 STG.E desc[UR22][R10.64], R55 ;  /* 0x000000370a004986 */ /* 0x0003e8000c101916 */
[----:B------:R1:W-:Y:S01]  /*26ec0*/  @P2 STG.E desc[UR22][R4.64], R56 ;  /* 0x0000003804002986 */ /* 0x0003e2000c101916 */
[----:B--2---:R-:W-:-:S04]  /*26ed0*/  LEA R8, P2, R13, R2, 0x2 ;  /* 0x000000020d087211 */ /* 0x004fc800078410ff */
[----:B------:R-:W-:Y:S02]  /*26ee0*/  LEA.HI.X.SX32 R9, R13, R0, 0x2, P2 ;  /* 0x000000000d097211 */ /* 0x000fe400010f16ff */
[----:B---3--:R-:W-:Y:S02]  /*26ef0*/  ISETP.LT.AND P5, PT, R14, UR15, !P0 ;  /* 0x0000000f0e007c0c */ /* 0x008fe4000c7a1270 */
[----:B------:R-:W2:Y:S01]  /*26f00*/  LDL.LU R14, [R1+0x4f8] ;  /* 0x0004f800010e7983 */ /* 0x000ea20000300800 */
[----:B----4-:R-:W-:-:S03]  /*26f10*/  ISETP.LT.AND P3, PT, R12, UR15, !P0 ;  /* 0x0000000f0c007c0c */ /* 0x010fc6000c761270 */
[----:B------:R-:W3:Y:S04]  /*26f20*/  LDL.LU R12, [R1+0x4f4] ;  /* 0x0004f400010c7983 */ /* 0x000ee80000300800 */
[----:B------:R-:W4:Y:S01]  /*26f30*/  LDL.LU R19, [R1+0x4f0] ;  /* 0x0004f00001137983 */ /* 0x000f220000300800 */
[----:B------:R-:W-:-:S03]  /*26f40*/  ISETP.LT.AND P4, PT, R18, UR15, !P0 ;  /* 0x0000000f12007c0c */ /* 0x000fc6000c781270 */
[----:B------:R-:W4:Y:S01]  /*26f50*/  LDL.LU R18, [R1+0x4ec] ;  /* 0x0004ec0001127983 */ /* 0x000f220000300800 */
[----:B------:R-:W-:-:S03]  /*26f60*/  ISETP.LT.AND P2, PT, R16, UR15, !P0 ;  /* 0x0000000f10007c0c */ /* 0x000fc6000c741270 */
[----:B------:R-:W4:Y:S01]  /*26f70*/  LDL.LU R16, [R1+0x4e8] ;  /* 0x0004e80001107983 */ /* 0x000f220000300800 */
[----:B------:R-:W-:-:S04]  /*26f80*/  LEA R6, P6, R3, R2, 0x2 ;  /* 0x0000000203067211 */ /* 0x000fc800078c10ff */
[----:B------:R-:W-:Y:S01]  /*26f90*/  LEA.HI.X.SX32 R7, R3, R0, 0x2, P6 ;  /* 0x0000000003077211 */ /* 0x000fe200030f16ff */
[----:B------:R-:W-:-:S05]  /*26fa0*/  VIADD R3, R13, UR7 ;  /* 0x000000070d037c36 */ /* 0x000fca0008000000 */
[C---:B-1----:R-:W-:Y:S02]  /*26fb0*/  LEA R10, P6, R3.reuse, R2, 0x2 ;  /* 0x00000002030a7211 */ /* 0x042fe400078c10ff */
[C---:B------:R-:W-:Y:S01]  /*26fc0*/  IADD3 R13, PT, PT, R3.reuse, UR7, RZ ;  /* 0x00000007030d7c10 */ /* 0x040fe2000fffe0ff */
[----:B------:R1:W-:Y:S01]  /*26fd0*/  @P5 STG.E desc[UR22][R6.64], R57 ;  /* 0x0000003906005986 */ /* 0x0003e2000c101916 */
[----:B------:R-:W-:-:S03]  /*26fe0*/  LEA.HI.X.SX32 R11, R3, R0, 0x2, P6 ;  /* 0x00000000030b7211 */ /* 0x000fc600030f16ff */
[----:B------:R5:W-:Y:S01]  /*26ff0*/  @P3 STG.E desc[UR22][R8.64], R58 ;  /* 0x0000003a08003986 */ /* 0x000be2000c101916 */
[C---:B------:R-:W-:Y:S01]  /*27000*/  VIADD R3, R13.reuse, UR7 ;  /* 0x000000070d037c36 */ /* 0x040fe20008000000 */
[----:B------:R-:W-:Y:S02]  /*27010*/  LEA R4, P3, R13, R2, 0x2 ;  /* 0x000000020d047211 */ /* 0x000fe400078610ff */
[----:B------:R-:W-:Y:S02]  /*27020*/  ISETP.LT.AND P1, PT, R17, UR15, !P0 ;  /* 0x0000000f11007c0c */ /* 0x000fe4000c721270 */
[----:B------:R-:W-:Y:S01]  /*27030*/  LEA.HI.X.SX32 R5, R13, R0, 0x2, P3 ;  /* 0x000000000d057211 */ /* 0x000fe200018f16ff */
[C---:B------:R-:W-:Y:S01]  /*27040*/  VIADD R13, R3.reuse, UR7 ;  /* 0x00000007030d7c36 */ /* 0x040fe20008000000 */
[----:B-1----:R-:W-:-:S04]  /*27050*/  LEA R6, P6, R3, R2, 0x2 ;  /* 0x0000000203067211 */ /* 0x002fc800078c10ff */
[----:B------:R-:W-:Y:S01]  /*27060*/  LEA.HI.X.SX32 R7, R3, R0, 0x2, P6 ;  /* 0x0000000003077211 */ /* 0x000fe200030f16ff */
[----:B------:R-:W-:Y:S01]  /*27070*/  VIADD R3, R13, UR7 ;  /* 0x000000070d037c36 */ /* 0x000fe20008000000 */
[----:B-----5:R-:W-:Y:S01]  /*27080*/  ISETP.LT.AND P5, PT, R15, UR15, !P0 ;  /* 0x0000000f0f007c0c */ /* 0x020fe2000c7a1270 */
[----:B------:R1:W-:Y:S02]  /*27090*/  @P4 STG.E desc[UR22][R10.64], R59 ;  /* 0x0000003b0a004986 */ /* 0x0003e4000c101916 */
[----:B------:R-:W-:Y:S02]  /*270a0*/  VIADD R15, R3, UR7 ;  /* 0x00000007030f7c36 */ /* 0x000fe40008000000 */
[----:B------:R-:W-:Y:S01]  /*270b0*/  @P1 STG.E desc[UR22][R4.64], R60 ;  /* 0x0000003c04001986 */ /* 0x000fe2000c101916 */
[----:B------:R-:W-:Y:S01]  /*270c0*/  LEA R8, P1, R13, R2, 0x2 ;  /* 0x000000020d087211 */ /* 0x000fe200078210ff */
[----:B------:R-:W-:-:S03]  /*270d0*/  VIADD R17, R15, UR7 ;  /* 0x000000070f117c36 */ /* 0x000fc60008000000 */
[----:B------:R-:W-:Y:S02]  /*270e0*/  LEA.HI.X.SX32 R9, R13, R0, 0x2, P1 ;  /* 0x000000000d097211 */ /* 0x000fe400008f16ff */
[----:B-1----:R-:W-:-:S04]  /*270f0*/  LEA R10, P6, R3, R2, 0x2 ;  /* 0x00000002030a7211 */ /* 0x002fc800078c10ff */
[----:B------:R-:W-:Y:S02]  /*27100*/  LEA.HI.X.SX32 R11, R3, R0, 0x2, P6 ;  /* 0x00000000030b7211 */ /* 0x000fe400030f16ff */
[----:B------:R-:W-:Y:S01]  /*27110*/  IADD3 R3, PT, PT, R17, UR7, RZ ;  /* 0x0000000711037c10 */ /* 0x000fe2000fffe0ff */
[----:B------:R1:W-:Y:S04]  /*27120*/  @P2 STG.E desc[UR22][R6.64], R61 ;  /* 0x0000003d06002986 */ /* 0x0003e8000c101916 */
[----:B-1----:R-:W-:Y:S01]  /*27130*/  VIADD R7, R3, UR7 ;  /* 0x0000000703077c36 */ /* 0x002fe20008000000 */
[----:B------:R1:W-:Y:S01]  /*27140*/  @P5 STG.E desc[UR22][R8.64], R62 ;  /* 0x0000003e08005986 */ /* 0x0003e2000c101916 */
[----:B--2---:R-:W-:Y:S02]  /*27150*/  ISETP.LT.AND P4, PT, R14, UR15, !P0 ;  /* 0x0000000f0e007c0c */ /* 0x004fe4000c781270 */
[----:B------:R-:W-:-:S02]  /*27160*/  LEA R14, P6, R17, R2, 0x2 ;  /* 0x00000002110e7211 */ /* 0x000fc400078c10ff */
[----:B---3--:R-:W-:Y:S02]  /*27170*/  ISETP.LT.AND P3, PT, R12, UR15, !P0 ;  /* 0x0000000f0c007c0c */ /* 0x008fe4000c761270 */
[----:B------:R-:W-:Y:S02]  /*27180*/  LEA R12, P1, R15, R2, 0x2 ;  /* 0x000000020f0c7211 */ /* 0x000fe400078210ff */
[----:B----4-:R-:W-:Y:S02]  /*27190*/  ISETP.LT.AND P2, PT, R19, UR15, !P0 ;  /* 0x0000000f13007c0c */ /* 0x010fe4000c741270 */
[-C--:B------:R-:W-:Y:S02]  /*271a0*/  LEA.HI.X.SX32 R13, R15, R0.reuse, 0x2, P1 ;  /* 0x000000000f0d7211 */ /* 0x080fe400008f16ff */
[----:B------:R-:W-:Y:S02]  /*271b0*/  LEA.HI.X.SX32 R15, R17, R0, 0x2, P6 ;  /* 0x00000000110f7211 */ /* 0x000fe400030f16ff */
[----:B------:R-:W-:-:S04]  /*271c0*/  LEA R4, P6, R3, R2, 0x2 ;  /* 0x0000000203047211 */ /* 0x000fc800078c10ff */
[----:B------:R-:W-:Y:S02]  /*271d0*/  LEA.HI.X.SX32 R5, R3, R0, 0x2, P6 ;  /* 0x0000000003057211 */ /* 0x000fe400030f16ff */
[C---:B------:R-:W-:Y:S02]  /*271e0*/  LEA R2, P6, R7.reuse, R2, 0x2 ;  /* 0x0000000207027211 */ /* 0x040fe400078c10ff */
[----:B------:R-:W-:Y:S02]  /*271f0*/  ISETP.LT.AND P1, PT, R18, UR15, !P0 ;  /* 0x0000000f12007c0c */ /* 0x000fe4000c721270 */
[----:B------:R-:W-:Y:S01]  /*27200*/  ISETP.LT.AND P0, PT, R16, UR15, !P0 ;  /* 0x0000000f10007c0c */ /* 0x000fe2000c701270 */
[----:B------:R1:W-:Y:S01]  /*27210*/  @P4 STG.E desc[UR22][R10.64], R63 ;  /* 0x0000003f0a004986 */ /* 0x0003e2000c101916 */
[----:B------:R-:W-:-:S03]  /*27220*/  LEA.HI.X.SX32 R3, R7, R0, 0x2, P6 ;  /* 0x0000000007037211 */ /* 0x000fc600030f16ff */
[----:B------:R1:W-:Y:S04]  /*27230*/  @P3 STG.E desc[UR22][R12.64], R64 ;  /* 0x000000400c003986 */ /* 0x0003e8000c101916 */
[----:B------:R1:W-:Y:S04]  /*27240*/  @P2 STG.E desc[UR22][R14.64], R65 ;  /* 0x000000410e002986 */ /* 0x0003e8000c101916 */
[----:B------:R1:W-:Y:S04]  /*27250*/  @P1 STG.E desc[UR22][R4.64], R66 ;  /* 0x0000004204001986 */ /* 0x0003e8000c101916 */
[----:B------:R1:W-:Y:S01]  /*27260*/  @P0 STG.E desc[UR22][R2.64], R67 ;  /* 0x0000004302000986 */ /* 0x0003e2000c101916 */
[----:B------:R-:W-:Y:S06]  /*27270*/  BAR.SYNC.DEFER_BLOCKING 0x0 ;  /* 0x0000000000007b1d */ /* 0x000fec0000010000 */
[----:B------:R-:W-:Y:S05]  /*27280*/  BRA.U UP0, `(.L_x_14) ;  /* 0x0000000100a07547 */ /* 0x000fea000b800000 */
[----:B------:R-:W2:Y:S01]  /*27290*/  S2UR UR5, SR_CgaCtaId ;  /* 0x00000000000579c3 */ /* 0x000ea20000008800 */
[----:B------:R-:W-:Y:S01]  /*272a0*/  NOP ;  /* 0x0000000000007918 */ /* 0x000fe20000000000 */
[----:B------:R-:W-:Y:S01]  /*272b0*/  UMOV UR4, 0x50 ;  /* 0x0000005000047882 */ /* 0x000fe20000000000 */
[----:B------:R-:W-:Y:S02]  /*272c0*/  IMAD.U32 R0, RZ, RZ, UR10 ;  /* 0x0000000aff007e24 */ /* 0x000fe4000f8e00ff */
[----:B-1----:R-:W-:Y:S02]  /*272d0*/  IMAD.MOV.U32 R3, RZ, RZ, 0xff ;  /* 0x000000ffff037424 */ /* 0x002fe400078e00ff */
[----:B------:R-:W-:Y:S01]  /*272e0*/  IMAD.MOV.U32 R7, RZ, RZ, 0x1 ;  /* 0x00000001ff077424 */ /* 0x000fe200078e00ff */
[----:B------:R-:W-:-:S04]  /*272f0*/  LOP3.LUT R0, R0, 0xffff, RZ, 0xc0, !PT ;  /* 0x0000ffff00007812 */ /* 0x000fc800078ec0ff */
[----:B------:R-:W-:-:S05]  /*27300*/  SHF.R.U32.HI R0, RZ, 0x5, R0 ;  /* 0x00000005ff007819 */ /* 0x000fca0000011600 */
[----:B------:R-:W-:Y:S01]  /*27310*/  VIADD R2, R0, 0x10 ;  /* 0x0000001000027836 */ /* 0x000fe20000000000 */
[----:B------:R-:W-:Y:S01]  /*27320*/  SHF.L.U32 R0, R3, R0, RZ ;  /* 0x0000000003007219 */ /* 0x000fe200000006ff */
[----:B--2---:R-:W-:-:S03]  /*27330*/  ULEA UR6, UR5, UR4, 0x18 ;  /* 0x0000000405067291 */ /* 0x004fc6000f8ec0ff */
[----:B------:R-:W-:-:S04]  /*27340*/  SHF.L.U32 R3, R7, R2, RZ ;  /* 0x0000000207037219 */ /* 0x000fc800000006ff */
[----:B------:R-:W-:Y:S02]  /*27350*/  LOP3.LUT R0, R3, R0, RZ, 0xfc, !PT ;  /* 0x0000000003007212 */ /* 0x000fe400078efcff */
[----:B------:R-:W1:Y:S02]  /*27360*/  LDS R5, [UR6] ;  /* 0x00000006ff057984 */ /* 0x000e640008000800 */
[C---:B------:R-:W-:Y:S02]  /*27370*/  LOP3.LUT R2, R0.reuse, 0xffff, RZ, 0xc0, !PT ;  /* 0x0000ffff00027812 */ /* 0x040fe400078ec0ff */
[----:B-1----:R-:W-:-:S04]  /*27380*/  LOP3.LUT R3, R0, 0xffff, R5, 0x80, !PT ;  /* 0x0000ffff00037812 */ /* 0x002fc800078e8005 */
[----:B------:R-:W-:-:S13]  /*27390*/  ISETP.NE.AND P0, PT, R3, R2, PT ;  /* 0x000000020300720c */ /* 0x000fda0003f05270 */
[----:B------:R-:W-:Y:S05]  /*273a0*/  @P0 BRA `(.L_x_15) ;  /* 0x0000000000500947 */ /* 0x000fea0003800000 */
[----:B------:R-:W-:Y:S02]  /*273b0*/  SHF.R.U32.HI R5, RZ, 0x10, R5 ;  /* 0x00000010ff057819 */ /* 0x000fe40000011605 */
[----:B------:R-:W-:-:S04]  /*273c0*/  SHF.R.U32.HI R2, RZ, 0x10, R0 ;  /* 0x00000010ff027819 */ /* 0x000fc80000011600 */
[----:B------:R-:W-:-:S04]  /*273d0*/  LOP3.LUT R5, R5, R2, RZ, 0xc0, !PT ;  /* 0x0000000205057212 */ /* 0x000fc800078ec0ff */
[----:B------:R-:W-:-:S13]  /*273e0*/  ISETP.NE.AND P0, PT, R5, R2, PT ;  /* 0x000000020500720c */ /* 0x000fda0003f05270 */
[----:B------:R-:W-:Y:S05]  /*273f0*/  @P0 BRA `(.L_x_16) ;  /* 0x0000000000300947 */ /* 0x000fea0003800000 */
[----:B------:R-:W-:Y:S01]  /*27400*/  R2UR UR4, R0 ;  /* 0x00000000000472ca */ /* 0x000fe200000e0000 */
[----:B------:R-:W-:Y:S01]  /*27410*/  VOTEU.ANY UR5, UPT, PT ;  /* 0x0000000000057886 */ /* 0x000fe200038e0100 */
[----:B------:R-:W1:Y:S01]  /*27420*/  S2R R0, SR_LANEID ;  /* 0x0000000000007919 */ /* 0x000e620000000000 */
[----:B------:R-:W-:-:S10]  /*27430*/  UFLO.U32 UR5, UR5 ;  /* 0x00000005000572bd */ /* 0x000fd400080e0000 */
[----:B------:R-:W-:-:S06]  /*27440*/  ULOP3.LUT UR4, URZ, UR4, URZ, 0x33, !UPT ;  /* 0x00000004ff047292 */ /* 0x000fcc000f8e33ff */
[----:B------:R-:W-:-:S04]  /*27450*/  MOV R2, UR4 ;  /* 0x0000000400027c02 */ /* 0x000fc80008000f00 */
[----:B------:R-:W2:Y:S02]  /*27460*/  REDUX UR7, R2 ;  /* 0x00000000020773c4 */ /* 0x000ea40000000000 */
[----:B------:R3:W-:Y:S01]  /*27470*/  UTCATOMSWS.AND URZ, UR4 ;  /* 0x0000000400ff79e3 */ /* 0x0007e20008000000 */
[----:B-1----:R-:W-:Y:S01]  /*27480*/  ISETP.EQ.U32.AND P0, PT, R0, UR5, PT ;  /* 0x0000000500007c0c */ /* 0x002fe2000bf02070 */
[----:B--2---:R-:W-:-:S12]  /*27490*/  IMAD.U32 R0, RZ, RZ, UR7 ;  /* 0x00000007ff007e24 */ /* 0x004fd8000f8e00ff */
[----:B------:R3:W-:Y:S01]  /*274a0*/  @P0 ATOMS.AND RZ, [UR6], R0 ;  /* 0x00000000ffff098c */ /* 0x0007e2000a800006 */
[----:B------:R-:W-:Y:S05]  /*274b0*/  BRA `(.L_x_14) ;  /* 0x0000000000147947 */ /* 0x000fea0003800000 */
.L_x_16:
[----:B------:R-:W-:-:S07]  /*274c0*/  MOV R2, 0x274e0 ;  /* 0x000274e000027802 */ /* 0x000fce0000000f00 */
[----:B------:R-:W-:Y:S05]  /*274d0*/  CALL.REL.NOINC `($__internal_0_$__cuda_sm10x_tcgen05_guardrail_trap_col_being_dealloced_not_returned_by_alloc) ;  /* 0x00000000002c7944 */ /* 0x000fea0003c00000 */
[----:B------:R-:W-:Y:S05]  /*274e0*/  BRA `(.L_x_14) ;  /* 0x0000000000087947 */ /* 0x000fea0003800000 */
.L_x_15:
[----:B------:R-:W-:-:S07]  /*274f0*/  MOV R2, 0x27510 ;  /* 0x0002751000027802 */ /* 0x000fce0000000f00 */
[----:B------:R-:W-:Y:S05]  /*27500*/  CALL.REL.NOINC `($__internal_2_$__cuda_sm10x_tcgen05_guardrail_trap_unallocated_columns_being_dealloced) ;  /* 0x0000000000387944 */ /* 0x000fea0003c00000 */
.L_x_14:
[----:B------:R-:W-:Y:S01]  /*27510*/  NOP ;  /* 0x0000000000007918 */ /* 0x000fe20000000000 */
[----:B---3--:R-:W-:Y:S05]  /*27520*/  EXIT ;  /* 0x000000000000794d */ /* 0x008fea0003800000 */
.L_x_9:
[----:B------:R-:W2:Y:S02]  /*27530*/  SYNCS.PHASECHK.TRANS64.TRYWAIT P1, [UR4], R4 ;  /* 0x00000004ff0075a7 */ /* 0x000ea40008021104 */
[----:B--2---:R-:W-:Y:S05]  /*27540*/  @!P1 BRA `(.L_x_9) ;  /* 0xfffffffc00f89947 */ /* 0x004fea000383ffff */
[----:B------:R-:W-:Y:S05]  /*27550*/  BRA `(.L_x_17) ;  /* 0xffffff5800a07947 */ /* 0x000fea000383ffff */
.L_x_13:
[----:B------:R-:W1:Y:S02]  /*27560*/  SYNCS.PHASECHK.TRANS64.TRYWAIT P5, [UR4], R4 ;  /* 0x00000004ff0075a7 */ /* 0x000e6400080a1104 */
[----:B-1----:R-:W-:Y:S05]  /*27570*/  @!P5 BRA `(.L_x_13) ;  /* 0xfffffffc00f8d947 */ /* 0x002fea000383ffff */
[----:B------:R-:W-:Y:S05]  /*27580*/  BRA `(.L_x_12) ;  /* 0xffffffe400407947 */ /* 0x000fea000383ffff */
        .weak           $__internal_0_$__cuda_sm10x_tcgen05_guardrail_trap_col_being_dealloced_not_returned_by_alloc
        .type           $__internal_0_$__cuda_sm10x_tcgen05_guardrail_trap_col_being_dealloced_not_returned_by_alloc,@function
        .size           $__internal_0_$__cuda_sm10x_tcgen05_guardrail_trap_col_being_dealloced_not_returned_by_alloc,($__internal_1_$__cuda_sm10x_tcgen05_guardrail_trap_phase_invalid_during_alloc - $__internal_0_$__cuda_sm10x_tcgen05_guardrail_trap_col_being_dealloced_not_returned_by_alloc)
$__internal_0_$__cuda_sm10x_tcgen05_guardrail_trap_col_being_dealloced_not_returned_by_alloc:
[----:B------:R-:W-:Y:S05]  /*27590*/  BPT.TRAP 0x1 ;  /* 0x000000040000795c */ /* 0x000fea0000300000 */
[----:B------:R-:W-:-:S04]  /*275a0*/  IMAD.MOV.U32 R3, RZ, RZ, 0x0 ;  /* 0x00000000ff037424 */ /* 0x000fc800078e00ff */
[----:B------:R-:W-:Y:S05]  /*275b0*/  RET.REL.NODEC R2 `(matmul_kernel) ;  /* 0xfffffd8802907950 */ /* 0x000fea0003c3ffff */
        .weak           $__internal_1_$__cuda_sm10x_tcgen05_guardrail_trap_phase_invalid_during_alloc
        .type           $__internal_1_$__cuda_sm10x_tcgen05_guardrail_trap_phase_invalid_during_alloc,@function
        .size           $__internal_1_$__cuda_sm10x_tcgen05_guardrail_trap_phase_invalid_during_alloc,($__internal_2_$__cuda_sm10x_tcgen05_guardrail_trap_unallocated_columns_being_dealloced - $__internal_1_$__cuda_sm10x_tcgen05_guardrail_trap_phase_invalid_during_alloc)
$__internal_1_$__cuda_sm10x_tcgen05_guardrail_trap_phase_invalid_during_alloc:
[----:B------:R-:W-:Y:S05]  /*275c0*/  BPT.TRAP 0x1 ;  /* 0x000000040000795c */ /* 0x000fea0000300000 */
[----:B------:R-:W-:-:S04]  /*275d0*/  IMAD.MOV.U32 R3, RZ, RZ, 0x0 ;  /* 0x00000000ff037424 */ /* 0x000fc800078e00ff */
[----:B------:R-:W-:Y:S05]  /*275e0*/  RET.REL.NODEC R2 `(matmul_kernel) ;  /* 0xfffffd8802847950 */ /* 0x000fea0003c3ffff */
        .weak           $__internal_2_$__cuda_sm10x_tcgen05_guardrail_trap_unallocated_columns_being_dealloced
        .type           $__internal_2_$__cuda_sm10x_tcgen05_guardrail_trap_unallocated_columns_being_dealloced,@function
        .size           $__internal_2_$__cuda_sm10x_tcgen05_guardrail_trap_unallocated_columns_being_dealloced,(.L_x_21 - $__internal_2_$__cuda_sm10x_tcgen05_guardrail_trap_unallocated_columns_being_dealloced)
$__internal_2_$__cuda_sm10x_tcgen05_guardrail_trap_unallocated_columns_being_dealloced:
[----:B------:R-:W-:Y:S05]  /*275f0*/  BPT.TRAP 0x1 ;  /* 0x000000040000795c */ /* 0x000fea0000300000 */
[----:B------:R-:W-:-:S04]  /*27600*/  IMAD.MOV.U32 R3, RZ, RZ, 0x0 ;  /* 0x00000000ff037424 */ /* 0x000fc800078e00ff */
[----:B------:R-:W-:Y:S05]  /*27610*/  RET.REL.NODEC R2 `(matmul_kernel) ;  /* 0xfffffd8802787950 */ /* 0x000fea0003c3ffff */
.L_x_18:
[----:B------:R-:W-:-:S00]  /*27620*/  BRA `(.L_x_18) ;  /* 0xfffffffc00fc7947 */ /* 0x000fc0000383ffff */
[----:B------:R-:W-:-:S00]  /*27630*/  NOP ;  /* 0x0000000000007918 */ /* 0x000fc00000000000 */
        /* <DEDUP_REMOVED lines=12> */
.L_x_21:


//--------------------- .nv.shared.matmul_kernel  --------------------------
	.section	.nv.shared.matmul_kernel,"aw",@nobits
	.sectionflags	@""
	.align	16
	.zero		1024


//--------------------- .nv.shared.reserved.0     --------------------------
	.section	.nv.shared.reserved.0,"aw",@nobits
	.align	8
	.weak		__nv_reservedSMEM_offset_0_alias
	.size		__nv_reservedSMEM_offset_0_alias, 0, 64
	.other		__nv_reservedSMEM_offset_0_alias,@"STO_CUDA_RESERVED_SHARED STV_DEFAULT"
__nv_reservedSMEM_offset_0_alias:
	.zero		0
.nv.shared.reserved.0:
	.zero		64
	.weak		__nv_reservedSMEM_allocation_phase
	.type		__nv_reservedSMEM_allocation_phase,@object
	.size		__nv_reservedSMEM_allocation_phase,(.L_0 - __nv_reservedSMEM_allocation_phase)
__nv_reservedSMEM_allocation_phase:
	.zero		1
.L_0:
	.zero		7
	.weak		__nv_reservedSMEM_devtool_atexit_pc
	.type		__nv_reservedSMEM_devtool_atexit_pc,@object
	.size		__nv_reservedSMEM_devtool_atexit_pc,(__nv_reservedSMEM_allocation_mask - __nv_reservedSMEM_devtool_atexit_pc)
__nv_reservedSMEM_devtool_atexit_pc:
	.zero		8
	.weak		__nv_reservedSMEM_allocation_mask
	.type		__nv_reservedSMEM_allocation_mask,@object
	.size		__nv_reservedSMEM_allocation_mask,(.L_2 - __nv_reservedSMEM_allocation_mask)
__nv_reservedSMEM_allocation_mask:
	.zero		4
.L_2:


//--------------------- .nv.constant0.matmul_kernel --------------------------
	.section	.nv.constant0.matmul_kernel,"a",@progbits
	.sectionflags	@""
	.align	4
.nv.constant0.matmul_kernel:
	.zero		976


//--------------------- SYMBOLS --------------------------

	.type		.nv.reservedSmem.offset0,@object
	.size		.nv.reservedSmem.offset0,0x4
	.type		.nv.reservedSmem.cap,@object
	.size		.nv.reservedSmem.cap,0x4
